	.target	sm_90a

	.elftype	@"ET_EXEC"


//--------------------- .note.nv.tkinfo           --------------------------
	.section	.note.nv.tkinfo,"",@"SHT_NOTE"
	.sectionflags	@"SHF_NOTE_NV_TKINFO"
	.tkinfo
        /*0018*/ 	.word	0x00000002
        /*0030*/ 	.string	""
        /*0030*/ 	.string	"ptxas"
        /*0030*/ 	.string	"Cuda compilation tools, release 13.0, V13.0.88"
        /*0030*/ 	.string	"Build cuda_13.0.r13.0/compiler.36424714_0"
        /*0030*/ 	.string	"-arch sm_90a -m 64 "



//--------------------- .note.nv.cuinfo           --------------------------
	.section	.note.nv.cuinfo,"",@"SHT_NOTE"
	.sectionflags	@"SHF_NOTE_NV_CUINFO"
        /*0018*/ 	.short	0x0002
        /*001a*/ 	.short	0x005a
        /*001c*/ 	.short	0x0082
	.zero		2


//--------------------- .nv.info                  --------------------------
	.section	.nv.info,"",@"SHT_CUDA_INFO"
	.align	4


	//----- nvinfo : EIATTR_REGCOUNT
	.align		4
        /*0000*/ 	.byte	0x04, 0x2f
        /*0002*/ 	.short	(.L_15 - .L_14)
	.align		4
.L_14:
        /*0004*/ 	.word	index@(_ZN7cutlass13device_kernelINS_4gemm6kernel13GemmUniversalINS1_17GroupProblemShapeIN4cute5tupleIJiiiEEEEENS1_10collective13CollectiveMmaINS1_39MainloopSm90ArrayTmaGmmaWarpSpecializedILi2ENS6_IJNS5_1CILi2EEENSC_ILi1EEESE_EEENS1_40KernelPtrArrayTmaWarpSpecializedPingpongEEENS6_IJNSC_ILi128EEENSC_ILi256EEESI_EEENS_6half_tEPNS6_IJlSE_NSC_ILi0EEEEEESL_SO_NS5_8TiledMMAINS5_8MMA_AtomIJNS5_4SM904GMMA26MMA_64x256x16_F32F16F16_SSILNSS_5MajorE0ELSU_0ELNSS_7ScaleInE1ELSV_1EEEEEENS5_6LayoutINS6_IJSE_SE_SE_EEENS6_IJSM_SM_SM_EEEEENS6_IJNS5_10UnderscoreES12_S12_EEEEENS5_13SM90_TMA_LOADENS5_14ComposedLayoutINS5_7SwizzleILi3ELi4ELi3EEENS5_18smem_ptr_flag_bitsILi16EEENSY_INS6_IJNSC_ILi8EEENSC_ILi64EEEEEENS6_IJS1C_SE_EEEEEEEvNS5_8identityENS5_23SM90_TMA_LOAD_MULTICASTES1G_vS1H_EENS_8epilogue10collective18CollectiveEpilogueINS1K_30Sm90PtrArrayTmaWarpSpecializedILi4ELi2ELi16ELb1ELb0ELi2EEEJSK_NS6_IJS1C_NSC_ILi32EEEEEESL_PNS6_IJSE_lSM_EEESL_S1S_NS1K_6fusion15FusionCallbacksIS1O_NS1T_17LinearCombinationISL_fSL_fLNS_15FloatRoundStyleE2EEESK_S1Q_JEEES15_NS16_IS18_S1A_NSY_INS6_IJS1C_S1B_EEENS6_IJSE_S1C_EEEEEEENS5_17SM75_U16x8_LDSM_TENS5_14SM90_TMA_STOREES22_NS5_17SM90_U16x8_STSM_TENS5_9Copy_AtomIJNS5_17SM90_U32x4_STSM_NESL_EEEvEEEvvEEEEvNT_6ParamsE)
        /*0008*/ 	.word	0x000000a8


	//----- nvinfo : EIATTR_FRAME_SIZE
	.align		4
.L_15:
        /*000c*/ 	.byte	0x04, 0x11
        /*000e*/ 	.short	(.L_17 - .L_16)
	.align		4
.L_16:
        /*0010*/ 	.word	index@($__internal_0_$__cuda_sm20_div_u64)
        /*0014*/ 	.word	0x00000dd8


	//----- nvinfo : EIATTR_FRAME_SIZE
	.align		4
.L_17:
        /*0018*/ 	.byte	0x04, 0x11
        /*001a*/ 	.short	(.L_19 - .L_18)
	.align		4
.L_18:
        /*001c*/ 	.word	index@(_ZN7cutlass13device_kernelINS_4gemm6kernel13GemmUniversalINS1_17GroupProblemShapeIN4cute5tupleIJiiiEEEEENS1_10collective13CollectiveMmaINS1_39MainloopSm90ArrayTmaGmmaWarpSpecializedILi2ENS6_IJNS5_1CILi2EEENSC_ILi1EEESE_EEENS1_40KernelPtrArrayTmaWarpSpecializedPingpongEEENS6_IJNSC_ILi128EEENSC_ILi256EEESI_EEENS_6half_tEPNS6_IJlSE_NSC_ILi0EEEEEESL_SO_NS5_8TiledMMAINS5_8MMA_AtomIJNS5_4SM904GMMA26MMA_64x256x16_F32F16F16_SSILNSS_5MajorE0ELSU_0ELNSS_7ScaleInE1ELSV_1EEEEEENS5_6LayoutINS6_IJSE_SE_SE_EEENS6_IJSM_SM_SM_EEEEENS6_IJNS5_10UnderscoreES12_S12_EEEEENS5_13SM90_TMA_LOADENS5_14ComposedLayoutINS5_7SwizzleILi3ELi4ELi3EEENS5_18smem_ptr_flag_bitsILi16EEENSY_INS6_IJNSC_ILi8EEENSC_ILi64EEEEEENS6_IJS1C_SE_EEEEEEEvNS5_8identityENS5_23SM90_TMA_LOAD_MULTICASTES1G_vS1H_EENS_8epilogue10collective18CollectiveEpilogueINS1K_30Sm90PtrArrayTmaWarpSpecializedILi4ELi2ELi16ELb1ELb0ELi2EEEJSK_NS6_IJS1C_NSC_ILi32EEEEEESL_PNS6_IJSE_lSM_EEESL_S1S_NS1K_6fusion15FusionCallbacksIS1O_NS1T_17LinearCombinationISL_fSL_fLNS_15FloatRoundStyleE2EEESK_S1Q_JEEES15_NS16_IS18_S1A_NSY_INS6_IJS1C_S1B_EEENS6_IJSE_S1C_EEEEEEENS5_17SM75_U16x8_LDSM_TENS5_14SM90_TMA_STOREES22_NS5_17SM90_U16x8_STSM_TENS5_9Copy_AtomIJNS5_17SM90_U32x4_STSM_NESL_EEEvEEEvvEEEEvNT_6ParamsE)
        /*0020*/ 	.word	0x00000dd8


	//----- nvinfo : EIATTR_MIN_STACK_SIZE
	.align		4
.L_19:
        /*0024*/ 	.byte	0x04, 0x12
        /*0026*/ 	.short	(.L_21 - .L_20)
	.align		4
.L_20:
        /*0028*/ 	.word	index@(_ZN7cutlass13device_kernelINS_4gemm6kernel13GemmUniversalINS1_17GroupProblemShapeIN4cute5tupleIJiiiEEEEENS1_10collective13CollectiveMmaINS1_39MainloopSm90ArrayTmaGmmaWarpSpecializedILi2ENS6_IJNS5_1CILi2EEENSC_ILi1EEESE_EEENS1_40KernelPtrArrayTmaWarpSpecializedPingpongEEENS6_IJNSC_ILi128EEENSC_ILi256EEESI_EEENS_6half_tEPNS6_IJlSE_NSC_ILi0EEEEEESL_SO_NS5_8TiledMMAINS5_8MMA_AtomIJNS5_4SM904GMMA26MMA_64x256x16_F32F16F16_SSILNSS_5MajorE0ELSU_0ELNSS_7ScaleInE1ELSV_1EEEEEENS5_6LayoutINS6_IJSE_SE_SE_EEENS6_IJSM_SM_SM_EEEEENS6_IJNS5_10UnderscoreES12_S12_EEEEENS5_13SM90_TMA_LOADENS5_14ComposedLayoutINS5_7SwizzleILi3ELi4ELi3EEENS5_18smem_ptr_flag_bitsILi16EEENSY_INS6_IJNSC_ILi8EEENSC_ILi64EEEEEENS6_IJS1C_SE_EEEEEEEvNS5_8identityENS5_23SM90_TMA_LOAD_MULTICASTES1G_vS1H_EENS_8epilogue10collective18CollectiveEpilogueINS1K_30Sm90PtrArrayTmaWarpSpecializedILi4ELi2ELi16ELb1ELb0ELi2EEEJSK_NS6_IJS1C_NSC_ILi32EEEEEESL_PNS6_IJSE_lSM_EEESL_S1S_NS1K_6fusion15FusionCallbacksIS1O_NS1T_17LinearCombinationISL_fSL_fLNS_15FloatRoundStyleE2EEESK_S1Q_JEEES15_NS16_IS18_S1A_NSY_INS6_IJS1C_S1B_EEENS6_IJSE_S1C_EEEEEEENS5_17SM75_U16x8_LDSM_TENS5_14SM90_TMA_STOREES22_NS5_17SM90_U16x8_STSM_TENS5_9Copy_AtomIJNS5_17SM90_U32x4_STSM_NESL_EEEvEEEvvEEEEvNT_6ParamsE)
        /*002c*/ 	.word	0x00000dd8
.L_21:


//--------------------- .nv.compat                --------------------------
	.section	.nv.compat,"",@"SHT_CUDA_COMPAT_INFO"
	.align	4
        /*0000*/ 	.byte	0x02, 0x09, 0x01, 0x00, 0x02, 0x02, 0x04, 0x00, 0x02, 0x05, 0x05, 0x00, 0x03, 0x07, 0x01, 0x01
        /*0010*/ 	.byte	0x02, 0x03, 0x03, 0x00, 0x02, 0x06, 0x01, 0x00, 0x04, 0x0b, 0x08, 0x00, 0x00, 0x00, 0x00, 0x00
        /*0020*/ 	.byte	0x00, 0x00, 0x00, 0x00


//--------------------- .nv.info._ZN7cutlass13device_kernelINS_4gemm6kernel13GemmUniversalINS1_17GroupProblemShapeIN4cute5tupleIJiiiEEEEENS1_10collective13CollectiveMmaINS1_39MainloopSm90ArrayTmaGmmaWarpSpecializedILi2ENS6_IJNS5_1CILi2EEENSC_ILi1EEESE_EEENS1_40KernelPtrArrayTmaWarpSpecializedPingpongEEENS6_IJNSC_ILi128EEENSC_ILi256EEESI_EEENS_6half_tEPNS6_IJlSE_NSC_ILi0EEEEEESL_SO_NS5_8TiledMMAINS5_8MMA_AtomIJNS5_4SM904GMMA26MMA_64x256x16_F32F16F16_SSILNSS_5MajorE0ELSU_0ELNSS_7ScaleInE1ELSV_1EEEEEENS5_6LayoutINS6_IJSE_SE_SE_EEENS6_IJSM_SM_SM_EEEEENS6_IJNS5_10UnderscoreES12_S12_EEEEENS5_13SM90_TMA_LOADENS5_14ComposedLayoutINS5_7SwizzleILi3ELi4ELi3EEENS5_18smem_ptr_flag_bitsILi16EEENSY_INS6_IJNSC_ILi8EEENSC_ILi64EEEEEENS6_IJS1C_SE_EEEEEEEvNS5_8identityENS5_23SM90_TMA_LOAD_MULTICASTES1G_vS1H_EENS_8epilogue10collective18CollectiveEpilogueINS1K_30Sm90PtrArrayTmaWarpSpecializedILi4ELi2ELi16ELb1ELb0ELi2EEEJSK_NS6_IJS1C_NSC_ILi32EEEEEESL_PNS6_IJSE_lSM_EEESL_S1S_NS1K_6fusion15FusionCallbacksIS1O_NS1T_17LinearCombinationISL_fSL_fLNS_15FloatRoundStyleE2EEESK_S1Q_JEEES15_NS16_IS18_S1A_NSY_INS6_IJS1C_S1B_EEENS6_IJSE_S1C_EEEEEEENS5_17SM75_U16x8_LDSM_TENS5_14SM90_TMA_STOREES22_NS5_17SM90_U16x8_STSM_TENS5_9Copy_AtomIJNS5_17SM90_U32x4_STSM_NESL_EEEvEEEvvEEEEvNT_6ParamsE --------------------------
	.section	.nv.info._ZN7cutlass13device_kernelINS_4gemm6kernel13GemmUniversalINS1_17GroupProblemShapeIN4cute5tupleIJiiiEEEEENS1_10collective13CollectiveMmaINS1_39MainloopSm90ArrayTmaGmmaWarpSpecializedILi2ENS6_IJNS5_1CILi2EEENSC_ILi1EEESE_EEENS1_40KernelPtrArrayTmaWarpSpecializedPingpongEEENS6_IJNSC_ILi128EEENSC_ILi256EEESI_EEENS_6half_tEPNS6_IJlSE_NSC_ILi0EEEEEESL_SO_NS5_8TiledMMAINS5_8MMA_AtomIJNS5_4SM904GMMA26MMA_64x256x16_F32F16F16_SSILNSS_5MajorE0ELSU_0ELNSS_7ScaleInE1ELSV_1EEEEEENS5_6LayoutINS6_IJSE_SE_SE_EEENS6_IJSM_SM_SM_EEEEENS6_IJNS5_10UnderscoreES12_S12_EEEEENS5_13SM90_TMA_LOADENS5_14ComposedLayoutINS5_7SwizzleILi3ELi4ELi3EEENS5_18smem_ptr_flag_bitsILi16EEENSY_INS6_IJNSC_ILi8EEENSC_ILi64EEEEEENS6_IJS1C_SE_EEEEEEEvNS5_8identityENS5_23SM90_TMA_LOAD_MULTICASTES1G_vS1H_EENS_8epilogue10collective18CollectiveEpilogueINS1K_30Sm90PtrArrayTmaWarpSpecializedILi4ELi2ELi16ELb1ELb0ELi2EEEJSK_NS6_IJS1C_NSC_ILi32EEEEEESL_PNS6_IJSE_lSM_EEESL_S1S_NS1K_6fusion15FusionCallbacksIS1O_NS1T_17LinearCombinationISL_fSL_fLNS_15FloatRoundStyleE2EEESK_S1Q_JEEES15_NS16_IS18_S1A_NSY_INS6_IJS1C_S1B_EEENS6_IJSE_S1C_EEEEEEENS5_17SM75_U16x8_LDSM_TENS5_14SM90_TMA_STOREES22_NS5_17SM90_U16x8_STSM_TENS5_9Copy_AtomIJNS5_17SM90_U32x4_STSM_NESL_EEEvEEEvvEEEEvNT_6ParamsE,"",@"SHT_CUDA_INFO"
	.sectionflags	@""
	.align	4


	//----- nvinfo : EIATTR_CUDA_API_VERSION
	.align		4
        /*0000*/ 	.byte	0x04, 0x37
        /*0002*/ 	.short	(.L_23 - .L_22)
.L_22:
        /*0004*/ 	.word	0x00000082


	//----- nvinfo : EIATTR_KPARAM_INFO
	.align		4
.L_23:
        /*0008*/ 	.byte	0x04, 0x17
        /*000a*/ 	.short	(.L_25 - .L_24)
.L_24:
        /*000c*/ 	.word	0x00000000
        /*0010*/ 	.short	0x0000
        /*0012*/ 	.short	0x0070
        /*0014*/ 	.byte	0x00, 0xf0, 0x01, 0x1c


	//----- nvinfo : EIATTR_SPARSE_MMA_MASK
	.align		4
.L_25:
        /*0018*/ 	.byte	0x03, 0x50
        /*001a*/ 	.short	0x0000


	//----- nvinfo : EIATTR_MAXREG_COUNT
	.align		4
        /*001c*/ 	.byte	0x03, 0x1b
        /*001e*/ 	.short	0x00a8


	//----- nvinfo : EIATTR_NUM_BARRIERS
	.align		4
        /*0020*/ 	.byte	0x02, 0x4c
        /*0022*/ 	.byte	0x02
	.zero		1


	//----- nvinfo : EIATTR_EXTERNS
	.align		4
        /*0024*/ 	.byte	0x04, 0x0f
        /*0026*/ 	.short	(.L_27 - .L_26)


	//   ....[0]....
	.align		4
.L_26:
        /*0028*/ 	.word	index@(__assertfail)


	//----- nvinfo : EIATTR_ANNOTATIONS
	.align		4
.L_27:
        /*002c*/ 	.byte	0x04, 0x55
        /*002e*/ 	.short	(.L_29 - .L_28)


	//   ....[0]....
.L_28:
        /*0030*/ 	.word	0x00000001
        /*0034*/ 	.byte	0x00, 0x30, 0x00, 0x00, 0x01, 0x00, 0x00, 0x00, 0x40, 0x32, 0x00, 0x00, 0x01, 0x00, 0x00, 0x00
        /* <DEDUP_REMOVED lines=1531> */
        /*5ff4*/ 	.byte	0x80, 0x00, 0x02, 0x00


	//----- nvinfo : EIATTR_MERCURY_ISA_VERSION
	.align		4
.L_29:
        /*5ff8*/ 	.byte	0x03, 0x5f
        /*5ffa*/ 	.short	0x0101


	//----- nvinfo : EIATTR_INT_WARP_WIDE_INSTR_OFFSETS
	.align		4
        /*5ffc*/ 	.byte	0x04, 0x31
        /*5ffe*/ 	.short	(.L_31 - .L_30)


	//   ....[0]....
.L_30:
        /*6000*/ 	.word	0x00001310


	//   ....[1]....
        /*6004*/ 	.word	0x00001330


	//   ....[2]....
        /*6008*/ 	.word	0x000014a0


	//   ....[3]....
        /*600c*/ 	.word	0x000014b0


	//   ....[4]....
        /*6010*/ 	.word	0x00001500


	//   ....[5]....
        /*6014*/ 	.word	0x00001540


	//   ....[6]....
        /*6018*/ 	.word	0x00001590


	//   ....[7]....
        /*601c*/ 	.word	0x000015b0


	//----- nvinfo : EIATTR_COOP_GROUP_MASK_REGIDS
	.align		4
.L_31:
        /*6020*/ 	.byte	0x04, 0x29
        /*6022*/ 	.short	(.L_33 - .L_32)


	//   ....[0]....
.L_32:
        /*6024*/ 	.word	0xffffffff


	//   ....[1]....
        /*6028*/ 	.word	0xffffffff


	//   ....[2]....
        /*602c*/ 	.word	0xffffffff


	//   ....[3]....
        /*6030*/ 	.word	0xffffffff


	//   ....[4]....
        /*6034*/ 	.word	0xffffffff


	//   ....[5]....
        /*6038*/ 	.word	0xffffffff


	//   ....[6]....
        /*603c*/ 	.word	0xffffffff


	//   ....[7]....
        /*6040*/ 	.word	0xffffffff


	//   ....[8]....
        /*6044*/ 	.word	0xffffffff


	//   ....[9]....
        /*6048*/ 	.word	0xffffffff


	//   ....[10]....
        /*604c*/ 	.word	0xffffffff


	//   ....[11]....
        /*6050*/ 	.word	0xffffffff


	//   ....[12]....
        /*6054*/ 	.word	0xffffffff


	//   ....[13]....
        /*6058*/ 	.word	0xffffffff


	//   ....[14]....
        /*605c*/ 	.word	0xffffffff


	//   ....[15]....
        /*6060*/ 	.word	0xffffffff


	//   ....[16]....
        /*6064*/ 	.word	0xffffffff


	//   ....[17]....
        /*6068*/ 	.word	0xffffffff


	//   ....[18]....
        /*606c*/ 	.word	0xffffffff


	//   ....[19]....
        /*6070*/ 	.word	0xffffffff


	//   ....[20]....
        /*6074*/ 	.word	0xffffffff


	//   ....[21]....
        /*6078*/ 	.word	0xffffffff


	//   ....[22]....
        /*607c*/ 	.word	0xffffffff


	//   ....[23]....
        /*6080*/ 	.word	0xffffffff


	//   ....[24]....
        /*6084*/ 	.word	0xffffffff


	//   ....[25]....
        /*6088*/ 	.word	0xffffffff


	//   ....[26]....
        /*608c*/ 	.word	0xffffffff


	//   ....[27]....
        /*6090*/ 	.word	0xffffffff


	//   ....[28]....
        /*6094*/ 	.word	0xffffffff


	//   ....[29]....
        /*6098*/ 	.word	0xffffffff


	//   ....[30]....
        /*609c*/ 	.word	0xffffffff


	//   ....[31]....
        /*60a0*/ 	.word	0xffffffff


	//   ....[32]....
        /*60a4*/ 	.word	0xffffffff


	//   ....[33]....
        /*60a8*/ 	.word	0xffffffff


	//   ....[34]....
        /*60ac*/ 	.word	0xffffffff


	//   ....[35]....
        /*60b0*/ 	.word	0xffffffff


	//   ....[36]....
        /*60b4*/ 	.word	0xffffffff


	//   ....[37]....
        /*60b8*/ 	.word	0xffffffff


	//   ....[38]....
        /*60bc*/ 	.word	0xffffffff


	//   ....[39]....
        /*60c0*/ 	.word	0xffffffff


	//   ....[40]....
        /*60c4*/ 	.word	0xffffffff


	//   ....[41]....
        /*60c8*/ 	.word	0xffffffff


	//   ....[42]....
        /*60cc*/ 	.word	0xffffffff


	//   ....[43]....
        /*60d0*/ 	.word	0xffffffff


	//   ....[44]....
        /*60d4*/ 	.word	0xffffffff


	//   ....[45]....
        /*60d8*/ 	.word	0xffffffff


	//   ....[46]....
        /*60dc*/ 	.word	0xffffffff


	//   ....[47]....
        /*60e0*/ 	.word	0xffffffff


	//   ....[48]....
        /*60e4*/ 	.word	0xffffffff


	//   ....[49]....
        /*60e8*/ 	.word	0xffffffff


	//   ....[50]....
        /*60ec*/ 	.word	0xffffffff


	//   ....[51]....
        /*60f0*/ 	.word	0xffffffff


	//   ....[52]....
        /*60f4*/ 	.word	0xffffffff


	//   ....[53]....
        /*60f8*/ 	.word	0xffffffff


	//   ....[54]....
        /*60fc*/ 	.word	0xffffffff


	//   ....[55]....
        /*6100*/ 	.word	0xffffffff


	//   ....[56]....
        /*6104*/ 	.word	0xffffffff


	//   ....[57]....
        /*6108*/ 	.word	0xffffffff


	//   ....[58]....
        /*610c*/ 	.word	0xffffffff


	//   ....[59]....
        /*6110*/ 	.word	0xffffffff


	//   ....[60]....
        /*6114*/ 	.word	0xffffffff


	//   ....[61]....
        /*6118*/ 	.word	0xffffffff


	//   ....[62]....
        /*611c*/ 	.word	0xffffffff


	//   ....[63]....
        /*6120*/ 	.word	0xffffffff


	//   ....[64]....
        /*6124*/ 	.word	0xffffffff


	//   ....[65]....
        /*6128*/ 	.word	0xffffffff


	//   ....[66]....
        /*612c*/ 	.word	0xffffffff


	//   ....[67]....
        /*6130*/ 	.word	0xffffffff


	//   ....[68]....
        /*6134*/ 	.word	0xffffffff


	//   ....[69]....
        /*6138*/ 	.word	0xffffffff


	//   ....[70]....
        /*613c*/ 	.word	0xffffffff


	//   ....[71]....
        /*6140*/ 	.word	0xffffffff


	//   ....[72]....
        /*6144*/ 	.word	0xffffffff


	//   ....[73]....
        /*6148*/ 	.word	0xffffffff


	//   ....[74]....
        /*614c*/ 	.word	0xffffffff


	//   ....[75]....
        /*6150*/ 	.word	0xffffffff


	//   ....[76]....
        /*6154*/ 	.word	0xffffffff


	//   ....[77]....
        /*6158*/ 	.word	0xffffffff


	//   ....[78]....
        /*615c*/ 	.word	0xffffffff


	//   ....[79]....
        /*6160*/ 	.word	0x0500000f


	//----- nvinfo : EIATTR_COOP_GROUP_INSTR_OFFSETS
	.align		4
.L_33:
        /*6164*/ 	.byte	0x04, 0x28
        /*6166*/ 	.short	(.L_35 - .L_34)


	//   ....[0]....
.L_34:
        /*6168*/ 	.word	0x00000810


	//   ....[1]....
        /*616c*/ 	.word	0x00000890


	//   ....[2]....
        /*6170*/ 	.word	0x00000d30


	//   ....[3]....
        /*6174*/ 	.word	0x00000ef0


	//   ....[4]....
        /*6178*/ 	.word	0x00001150


	//   ....[5]....
        /*617c*/ 	.word	0x00001190


	//   ....[6]....
        /*6180*/ 	.word	0x00001670


	//   ....[7]....
        /*6184*/ 	.word	0x00001db0


	//   ....[8]....
        /*6188*/ 	.word	0x00001de0


	//   ....[9]....
        /*618c*/ 	.word	0x00001e60


	//   ....[10]....
        /*6190*/ 	.word	0x00001e70


	//   ....[11]....
        /*6194*/ 	.word	0x00001eb0


	//   ....[12]....
        /*6198*/ 	.word	0x00001ed0


	//   ....[13]....
        /*619c*/ 	.word	0x00001f10


	//   ....[14]....
        /*61a0*/ 	.word	0x00001f30


	//   ....[15]....
        /*61a4*/ 	.word	0x00001f70


	//   ....[16]....
        /*61a8*/ 	.word	0x00001f90


	//   ....[17]....
        /*61ac*/ 	.word	0x00002000


	//   ....[18]....
        /*61b0*/ 	.word	0x00002120


	//   ....[19]....
        /*61b4*/ 	.word	0x000021a0


	//   ....[20]....
        /*61b8*/ 	.word	0x00002780


	//   ....[21]....
        /*61bc*/ 	.word	0x00002790


	//   ....[22]....
        /*61c0*/ 	.word	0x000027e0


	//   ....[23]....
        /*61c4*/ 	.word	0x000027f0


	//   ....[24]....
        /*61c8*/ 	.word	0x00002840


	//   ....[25]....
        /*61cc*/ 	.word	0x00002850


	//   ....[26]....
        /*61d0*/ 	.word	0x000028a0


	//   ....[27]....
        /*61d4*/ 	.word	0x000028b0


	//   ....[28]....
        /*61d8*/ 	.word	0x00002900


	//   ....[29]....
        /*61dc*/ 	.word	0x00002910


	//   ....[30]....
        /*61e0*/ 	.word	0x000029a0


	//   ....[31]....
        /*61e4*/ 	.word	0x00002a10


	//   ....[32]....
        /*61e8*/ 	.word	0x00002aa0


	//   ....[33]....
        /*61ec*/ 	.word	0x00002ac0


	//   ....[34]....
        /*61f0*/ 	.word	0x00002ad0


	//   ....[35]....
        /*61f4*/ 	.word	0x00002ae0


	//   ....[36]....
        /*61f8*/ 	.word	0x00002af0


	//   ....[37]....
        /*61fc*/ 	.word	0x00002b00


	//   ....[38]....
        /*6200*/ 	.word	0x00003380


	//   ....[39]....
        /*6204*/ 	.word	0x00003620


	//   ....[40]....
        /*6208*/ 	.word	0x00003990


	//   ....[41]....
        /*620c*/ 	.word	0x0001bea0


	//   ....[42]....
        /*6210*/ 	.word	0x0001c2c0


	//   ....[43]....
        /*6214*/ 	.word	0x0001c660


	//   ....[44]....
        /*6218*/ 	.word	0x0001e3d0


	//   ....[45]....
        /*621c*/ 	.word	0x0001eb00


	//   ....[46]....
        /*6220*/ 	.word	0x0001efd0


	//   ....[47]....
        /*6224*/ 	.word	0x0001ff10


	//   ....[48]....
        /*6228*/ 	.word	0x00020c40


	//   ....[49]....
        /*622c*/ 	.word	0x00020c60


	//   ....[50]....
        /*6230*/ 	.word	0x00020cb0


	//   ....[51]....
        /*6234*/ 	.word	0x00020cd0


	//   ....[52]....
        /*6238*/ 	.word	0x00020d10


	//   ....[53]....
        /*623c*/ 	.word	0x00020d40


	//   ....[54]....
        /*6240*/ 	.word	0x00020d80


	//   ....[55]....
        /*6244*/ 	.word	0x00020db0


	//   ....[56]....
        /*6248*/ 	.word	0x00020df0


	//   ....[57]....
        /*624c*/ 	.word	0x00020e20


	//   ....[58]....
        /*6250*/ 	.word	0x00020eb0


	//   ....[59]....
        /*6254*/ 	.word	0x00020fd0


	//   ....[60]....
        /*6258*/ 	.word	0x00020ff0


	//   ....[61]....
        /*625c*/ 	.word	0x00021650


	//   ....[62]....
        /*6260*/ 	.word	0x00021660


	//   ....[63]....
        /*6264*/ 	.word	0x000216b0


	//   ....[64]....
        /*6268*/ 	.word	0x000216c0


	//   ....[65]....
        /*626c*/ 	.word	0x00021710


	//   ....[66]....
        /*6270*/ 	.word	0x00021720


	//   ....[67]....
        /*6274*/ 	.word	0x00021770


	//   ....[68]....
        /*6278*/ 	.word	0x00021780


	//   ....[69]....
        /*627c*/ 	.word	0x000217d0


	//   ....[70]....
        /*6280*/ 	.word	0x000217e0


	//   ....[71]....
        /*6284*/ 	.word	0x00021870


	//   ....[72]....
        /*6288*/ 	.word	0x000218e0


	//   ....[73]....
        /*628c*/ 	.word	0x00021970


	//   ....[74]....
        /*6290*/ 	.word	0x00021990


	//   ....[75]....
        /*6294*/ 	.word	0x000219a0


	//   ....[76]....
        /*6298*/ 	.word	0x000219b0


	//   ....[77]....
        /*629c*/ 	.word	0x000219c0


	//   ....[78]....
        /*62a0*/ 	.word	0x000219d0


	//   ....[79]....
        /*62a4*/ 	.word	0x000238a0


	//----- nvinfo : EIATTR_REG_RECONFIG
	.align		4
.L_35:
        /*62a8*/ 	.byte	0x01, 0x54
	.zero		2


	//----- nvinfo : EIATTR_SYSCALL_OFFSETS
	.align		4
        /*62ac*/ 	.byte	0x04, 0x46
        /*62ae*/ 	.short	(.L_37 - .L_36)


	//   ....[0]....
.L_36:
        /*62b0*/ 	.word	0x000152a0


	//   ....[1]....
        /*62b4*/ 	.word	0x00015390


	//----- nvinfo : EIATTR_MBARRIER_INSTR_OFFSETS
	.align		4
.L_37:
        /*62b8*/ 	.byte	0x04, 0x39
        /*62ba*/ 	.short	(.L_39 - .L_38)


	//   ....[0]....
.L_38:
        /*62bc*/ 	.word	0x00000c10
        /*62c0*/ 	.word	0x000000ff
        /*62c4*/ 	.word	0x00034400
        /*62c8*/ 	.short	0x0100
        /*62ca*/ 	.byte	0x0b
	.zero		1


	//   ....[1]....
        /*62cc*/ 	.word	0x00000c20
        /*62d0*/ 	.word	0x000000ff
        /*62d4*/ 	.word	0x00034440
        /*62d8*/ 	.short	0x0100
        /*62da*/ 	.byte	0x0b
	.zero		1


	//   ....[2]....
        /*62dc*/ 	.word	0x00000c30
        /*62e0*/ 	.word	0x000000ff
        /*62e4*/ 	.word	0x00034408
        /*62e8*/ 	.short	0x0100
        /*62ea*/ 	.byte	0x0b
	.zero		1


	//   ....[3]....
        /*62ec*/ 	.word	0x00000c40
        /*62f0*/ 	.word	0x000000ff
        /*62f4*/ 	.word	0x00034448
        /*62f8*/ 	.short	0x0100
        /*62fa*/ 	.byte	0x0b
	.zero		1


	//   ....[4]....
        /*62fc*/ 	.word	0x00000c50
        /*6300*/ 	.word	0x000000ff
        /*6304*/ 	.word	0x00034410
        /*6308*/ 	.short	0x0100
        /*630a*/ 	.byte	0x0b
	.zero		1


	//   ....[5]....
        /*630c*/ 	.word	0x00000c60
        /*6310*/ 	.word	0x000000ff
        /*6314*/ 	.word	0x00034450
        /*6318*/ 	.short	0x0100
        /*631a*/ 	.byte	0x0b
	.zero		1


	//   ....[6]....
        /*631c*/ 	.word	0x00000c70
        /*6320*/ 	.word	0x000000ff
        /*6324*/ 	.word	0x00034418
        /*6328*/ 	.short	0x0100
        /*632a*/ 	.byte	0x0b
	.zero		1


	//   ....[7]....
        /*632c*/ 	.word	0x00000c80
        /*6330*/ 	.word	0x000000ff
        /*6334*/ 	.word	0x00034458
        /*6338*/ 	.short	0x0100
        /*633a*/ 	.byte	0x0b
	.zero		1


	//   ....[8]....
        /*633c*/ 	.word	0x00000c90
        /*6340*/ 	.word	0x000000ff
        /*6344*/ 	.word	0x00034420
        /*6348*/ 	.short	0x0100
        /*634a*/ 	.byte	0x0b
	.zero		1


	//   ....[9]....
        /*634c*/ 	.word	0x00000ca0
        /*6350*/ 	.word	0x000000ff
        /*6354*/ 	.word	0x00034460
        /*6358*/ 	.short	0x0100
        /*635a*/ 	.byte	0x0b
	.zero		1


	//   ....[10]....
        /*635c*/ 	.word	0x00000cb0
        /*6360*/ 	.word	0x000000ff
        /*6364*/ 	.word	0x00034428
        /*6368*/ 	.short	0x0100
        /*636a*/ 	.byte	0x0b
	.zero		1


	//   ....[11]....
        /*636c*/ 	.word	0x00000cc0
        /*6370*/ 	.word	0x000000ff
        /*6374*/ 	.word	0x00034468
        /*6378*/ 	.short	0x0100
        /*637a*/ 	.byte	0x0b
	.zero		1


	//   ....[12]....
        /*637c*/ 	.word	0x00000cd0
        /*6380*/ 	.word	0x000000ff
        /*6384*/ 	.word	0x00034430
        /*6388*/ 	.short	0x0100
        /*638a*/ 	.byte	0x0b
	.zero		1


	//   ....[13]....
        /*638c*/ 	.word	0x00000ce0
        /*6390*/ 	.word	0x000000ff
        /*6394*/ 	.word	0x00034470
        /*6398*/ 	.short	0x0100
        /*639a*/ 	.byte	0x0b
	.zero		1


	//   ....[14]....
        /*639c*/ 	.word	0x00000cf0
        /*63a0*/ 	.word	0x000000ff
        /*63a4*/ 	.word	0x00034438
        /*63a8*/ 	.short	0x0100
        /*63aa*/ 	.byte	0x0b
	.zero		1


	//   ....[15]....
        /*63ac*/ 	.word	0x00000d00
        /*63b0*/ 	.word	0x000000ff
        /*63b4*/ 	.word	0x00034478
        /*63b8*/ 	.short	0x0100
        /*63ba*/ 	.byte	0x0b
	.zero		1


	//   ....[16]....
        /*63bc*/ 	.word	0x00000ea0
        /*63c0*/ 	.word	0x000000ff
        /*63c4*/ 	.word	0x00034480
        /*63c8*/ 	.short	0x0100
        /*63ca*/ 	.byte	0x0b
	.zero		1


	//   ....[17]....
        /*63cc*/ 	.word	0x00000eb0
        /*63d0*/ 	.word	0x000000ff
        /*63d4*/ 	.word	0x00034490
        /*63d8*/ 	.short	0x0100
        /*63da*/ 	.byte	0x0b
	.zero		1


	//   ....[18]....
        /*63dc*/ 	.word	0x00000ec0
        /*63e0*/ 	.word	0x000000ff
        /*63e4*/ 	.word	0x00034488
        /*63e8*/ 	.short	0x0100
        /*63ea*/ 	.byte	0x0b
	.zero		1


	//   ....[19]....
        /*63ec*/ 	.word	0x00000ed0
        /*63f0*/ 	.word	0x000000ff
        /*63f4*/ 	.word	0x00034498
        /*63f8*/ 	.short	0x0100
        /*63fa*/ 	.byte	0x0b
	.zero		1


	//   ....[20]....
        /*63fc*/ 	.word	0x000010c0
        /*6400*/ 	.word	0x000000ff
        /*6404*/ 	.word	0x000344a0
        /*6408*/ 	.short	0x0100
        /*640a*/ 	.byte	0x06
	.zero		1


	//   ....[21]....
        /*640c*/ 	.word	0x000010d0
        /*6410*/ 	.word	0x000000ff
        /*6414*/ 	.word	0x000344c0
        /*6418*/ 	.short	0x0100
        /*641a*/ 	.byte	0x06
	.zero		1


	//   ....[22]....
        /*641c*/ 	.word	0x000010e0
        /*6420*/ 	.word	0x000000ff
        /*6424*/ 	.word	0x000344a8
        /*6428*/ 	.short	0x0100
        /*642a*/ 	.byte	0x06
	.zero		1


	//   ....[23]....
        /*642c*/ 	.word	0x000010f0
        /*6430*/ 	.word	0x000000ff
        /*6434*/ 	.word	0x000344c8
        /*6438*/ 	.short	0x0100
        /*643a*/ 	.byte	0x06
	.zero		1


	//   ....[24]....
        /*643c*/ 	.word	0x00001100
        /*6440*/ 	.word	0x000000ff
        /*6444*/ 	.word	0x000344b0
        /*6448*/ 	.short	0x0100
        /*644a*/ 	.byte	0x06
	.zero		1


	//   ....[25]....
        /*644c*/ 	.word	0x00001110
        /*6450*/ 	.word	0x000000ff
        /*6454*/ 	.word	0x000344d0
        /*6458*/ 	.short	0x0100
        /*645a*/ 	.byte	0x06
	.zero		1


	//   ....[26]....
        /*645c*/ 	.word	0x00001120
        /*6460*/ 	.word	0x000000ff
        /*6464*/ 	.word	0x000344b8
        /*6468*/ 	.short	0x0100
        /*646a*/ 	.byte	0x06
	.zero		1


	//   ....[27]....
        /*646c*/ 	.word	0x00001130
        /*6470*/ 	.word	0x000000ff
        /*6474*/ 	.word	0x000344d8
        /*6478*/ 	.short	0x0100
        /*647a*/ 	.byte	0x06
	.zero		1


	//   ....[28]....
        /*647c*/ 	.word	0x000014f0
        /*6480*/ 	.word	0x000000ff
        /*6484*/ 	.word	0x000344e0
        /*6488*/ 	.short	0x0100
        /*648a*/ 	.byte	0x06
	.zero		1


	//   ....[29]....
        /*648c*/ 	.word	0x00001530
        /*6490*/ 	.word	0x000000ff
        /*6494*/ 	.word	0x000344e8
        /*6498*/ 	.short	0x0100
        /*649a*/ 	.byte	0x06
	.zero		1


	//   ....[30]....
        /*649c*/ 	.word	0x00001580
        /*64a0*/ 	.word	0x000000ff
        /*64a4*/ 	.word	0x000344f0
        /*64a8*/ 	.short	0x0100
        /*64aa*/ 	.byte	0x0b
	.zero		1


	//   ....[31]....
        /*64ac*/ 	.word	0x000015a0
        /*64b0*/ 	.word	0x000000ff
        /*64b4*/ 	.word	0x000344f8
        /*64b8*/ 	.short	0x0100
        /*64ba*/ 	.byte	0x0b
	.zero		1


	//   ....[32]....
        /*64bc*/ 	.word	0x00001610
        /*64c0*/ 	.word	0x000000ff
        /*64c4*/ 	.word	0x00034500
        /*64c8*/ 	.short	0x0100
        /*64ca*/ 	.byte	0x0b
	.zero		1


	//   ....[33]....
        /*64cc*/ 	.word	0x00001620
        /*64d0*/ 	.word	0x000000ff
        /*64d4*/ 	.word	0x00034508
        /*64d8*/ 	.short	0x0100
        /*64da*/ 	.byte	0x0b
	.zero		1


	//   ....[34]....
        /*64dc*/ 	.word	0x000030d0
        /*64e0*/ 	.word	0x000000ff
        /*64e4*/ 	.word	0x00034400
        /*64e8*/ 	.short	0x010a
        /*64ea*/ 	.byte	0x0b
	.zero		1


	//   ....[35]....
        /*64ec*/ 	.word	0x000031b0
        /*64f0*/ 	.word	0x000000ff
        /*64f4*/ 	.word	0x00000000
        /*64f8*/ 	.short	0x0101
        /*64fa*/ 	.byte	0x0b
	.zero		1


	//   ....[36]....
        /*64fc*/ 	.word	0x00003dd0
        /*6500*/ 	.word	0x00000008
        /*6504*/ 	.word	0x00000000
        /*6508*/ 	.short	0x010a
        /*650a*/ 	.byte	0x33
	.zero		1


	//   ....[37]....
        /*650c*/ 	.word	0x00004b00
        /*6510*/ 	.word	0x000000ff
        /*6514*/ 	.word	0x00034480
        /*6518*/ 	.short	0x010a
        /*651a*/ 	.byte	0x04
	.zero		1


	//   ....[38]....
        /*651c*/ 	.word	0x00004b40
        /*6520*/ 	.word	0x000000ff
        /*6524*/ 	.word	0x00034480
        /*6528*/ 	.short	0x010a
        /*652a*/ 	.byte	0x04
	.zero		1


	//   ....[39]....
        /*652c*/ 	.word	0x0000c680
        /*6530*/ 	.word	0x000000ff
        /*6534*/ 	.word	0x00034480
        /*6538*/ 	.short	0x010a
        /*653a*/ 	.byte	0x06
	.zero		1


	//   ....[40]....
        /*653c*/ 	.word	0x0000c6c0
        /*6540*/ 	.word	0x000000ff
        /*6544*/ 	.word	0x00034480
        /*6548*/ 	.short	0x010a
        /*654a*/ 	.byte	0x06
	.zero		1


	//   ....[41]....
        /*654c*/ 	.word	0x00014d80
        /*6550*/ 	.word	0x00000004
        /*6554*/ 	.word	0x00000000
        /*6558*/ 	.short	0x0101
        /*655a*/ 	.byte	0x3f
	.zero		1


	//   ....[42]....
        /*655c*/ 	.word	0x00014e90
        /*6560*/ 	.word	0x00000000
        /*6564*/ 	.word	0x00000000
        /*6568*/ 	.short	0x0101
        /*656a*/ 	.byte	0x32
	.zero		1


	//   ....[43]....
        /*656c*/ 	.word	0x00014f70
        /*6570*/ 	.word	0x00000000
        /*6574*/ 	.word	0x00000000
        /*6578*/ 	.short	0x0101
        /*657a*/ 	.byte	0x3f
	.zero		1


	//   ....[44]....
        /*657c*/ 	.word	0x00014fd0
        /*6580*/ 	.word	0x00000008
        /*6584*/ 	.word	0x00000010
        /*6588*/ 	.short	0x010a
        /*658a*/ 	.byte	0x33
	.zero		1


	//   ....[45]....
        /*658c*/ 	.word	0x00015730
        /*6590*/ 	.word	0x000000ff
        /*6594*/ 	.word	0x000344a0
        /*6598*/ 	.short	0x010a
        /*659a*/ 	.byte	0x30
	.zero		1


	//   ....[46]....
        /*659c*/ 	.word	0x00015e10
        /*65a0*/ 	.word	0x000000ff
        /*65a4*/ 	.word	0x000344a8
        /*65a8*/ 	.short	0x010a
        /*65aa*/ 	.byte	0x30
	.zero		1


	//   ....[47]....
        /*65ac*/ 	.word	0x00016360
        /*65b0*/ 	.word	0x000000ff
        /*65b4*/ 	.word	0x00000000
        /*65b8*/ 	.short	0x0101
        /*65ba*/ 	.byte	0x07
	.zero		1


	//   ....[48]....
        /*65bc*/ 	.word	0x00016390
        /*65c0*/ 	.word	0x000000ff
        /*65c4*/ 	.word	0x000344b0
        /*65c8*/ 	.short	0x010a
        /*65ca*/ 	.byte	0x30
	.zero		1


	//   ....[49]....
        /*65cc*/ 	.word	0x000169e0
        /*65d0*/ 	.word	0x000000ff
        /*65d4*/ 	.word	0x00000000
        /*65d8*/ 	.short	0x0101
        /*65da*/ 	.byte	0x08
	.zero		1


	//   ....[50]....
        /*65dc*/ 	.word	0x00016a10
        /*65e0*/ 	.word	0x000000ff
        /*65e4*/ 	.word	0x000344b8
        /*65e8*/ 	.short	0x010a
        /*65ea*/ 	.byte	0x30
	.zero		1


	//   ....[51]....
        /*65ec*/ 	.word	0x00016f60
        /*65f0*/ 	.word	0x000000ff
        /*65f4*/ 	.word	0x00000000
        /*65f8*/ 	.short	0x0101
        /*65fa*/ 	.byte	0x09
	.zero		1


	//   ....[52]....
        /*65fc*/ 	.word	0x00016fb0
        /*6600*/ 	.word	0x000000ff
        /*6604*/ 	.word	0x000344a0
        /*6608*/ 	.short	0x010a
        /*660a*/ 	.byte	0x30
	.zero		1


	//   ....[53]....
        /*660c*/ 	.word	0x00017600
        /*6610*/ 	.word	0x000000ff
        /*6614*/ 	.word	0x00000000
        /*6618*/ 	.short	0x0101
        /*661a*/ 	.byte	0x0a
	.zero		1


	//   ....[54]....
        /*661c*/ 	.word	0x00017630
        /*6620*/ 	.word	0x000000ff
        /*6624*/ 	.word	0x000344a8
        /*6628*/ 	.short	0x010a
        /*662a*/ 	.byte	0x30
	.zero		1


	//   ....[55]....
        /*662c*/ 	.word	0x00017b60
        /*6630*/ 	.word	0x000000ff
        /*6634*/ 	.word	0x00000000
        /*6638*/ 	.short	0x0101
        /*663a*/ 	.byte	0x07
	.zero		1


	//   ....[56]....
        /*663c*/ 	.word	0x00017b90
        /*6640*/ 	.word	0x000000ff
        /*6644*/ 	.word	0x000344b0
        /*6648*/ 	.short	0x010a
        /*664a*/ 	.byte	0x30
	.zero		1


	//   ....[57]....
        /*664c*/ 	.word	0x000181c0
        /*6650*/ 	.word	0x000000ff
        /*6654*/ 	.word	0x00000000
        /*6658*/ 	.short	0x0101
        /*665a*/ 	.byte	0x08
	.zero		1


	//   ....[58]....
        /*665c*/ 	.word	0x000181f0
        /*6660*/ 	.word	0x000000ff
        /*6664*/ 	.word	0x000344b8
        /*6668*/ 	.short	0x010a
        /*666a*/ 	.byte	0x30
	.zero		1


	//   ....[59]....
        /*666c*/ 	.word	0x00018720
        /*6670*/ 	.word	0x000000ff
        /*6674*/ 	.word	0x00000000
        /*6678*/ 	.short	0x0101
        /*667a*/ 	.byte	0x09
	.zero		1


	//   ....[60]....
        /*667c*/ 	.word	0x00018750
        /*6680*/ 	.word	0x000000ff
        /*6684*/ 	.word	0x000344a0
        /*6688*/ 	.short	0x010a
        /*668a*/ 	.byte	0x30
	.zero		1


	//   ....[61]....
        /*668c*/ 	.word	0x00018d80
        /*6690*/ 	.word	0x000000ff
        /*6694*/ 	.word	0x00000000
        /*6698*/ 	.short	0x0101
        /*669a*/ 	.byte	0x0a
	.zero		1


	//   ....[62]....
        /*669c*/ 	.word	0x00018db0
        /*66a0*/ 	.word	0x000000ff
        /*66a4*/ 	.word	0x000344a8
        /*66a8*/ 	.short	0x010a
        /*66aa*/ 	.byte	0x30
	.zero		1


	//   ....[63]....
        /*66ac*/ 	.word	0x000192e0
        /*66b0*/ 	.word	0x000000ff
        /*66b4*/ 	.word	0x00000000
        /*66b8*/ 	.short	0x0101
        /*66ba*/ 	.byte	0x07
	.zero		1


	//   ....[64]....
        /*66bc*/ 	.word	0x00019310
        /*66c0*/ 	.word	0x000000ff
        /*66c4*/ 	.word	0x000344b0
        /*66c8*/ 	.short	0x010a
        /*66ca*/ 	.byte	0x30
	.zero		1


	//   ....[65]....
        /*66cc*/ 	.word	0x00019940
        /*66d0*/ 	.word	0x000000ff
        /*66d4*/ 	.word	0x00000000
        /*66d8*/ 	.short	0x0101
        /*66da*/ 	.byte	0x08
	.zero		1


	//   ....[66]....
        /*66dc*/ 	.word	0x00019970
        /*66e0*/ 	.word	0x000000ff
        /*66e4*/ 	.word	0x000344b8
        /*66e8*/ 	.short	0x010a
        /*66ea*/ 	.byte	0x30
	.zero		1


	//   ....[67]....
        /*66ec*/ 	.word	0x00019ea0
        /*66f0*/ 	.word	0x000000ff
        /*66f4*/ 	.word	0x00000000
        /*66f8*/ 	.short	0x0101
        /*66fa*/ 	.byte	0x09
	.zero		1


	//   ....[68]....
        /*66fc*/ 	.word	0x00019ed0
        /*6700*/ 	.word	0x000000ff
        /*6704*/ 	.word	0x000344a0
        /*6708*/ 	.short	0x010a
        /*670a*/ 	.byte	0x30
	.zero		1


	//   ....[69]....
        /*670c*/ 	.word	0x0001a500
        /*6710*/ 	.word	0x000000ff
        /*6714*/ 	.word	0x00000000
        /*6718*/ 	.short	0x0101
        /*671a*/ 	.byte	0x0a
	.zero		1


	//   ....[70]....
        /*671c*/ 	.word	0x0001a530
        /*6720*/ 	.word	0x000000ff
        /*6724*/ 	.word	0x000344a8
        /*6728*/ 	.short	0x010a
        /*672a*/ 	.byte	0x30
	.zero		1


	//   ....[71]....
        /*672c*/ 	.word	0x0001aa60
        /*6730*/ 	.word	0x000000ff
        /*6734*/ 	.word	0x00000000
        /*6738*/ 	.short	0x0101
        /*673a*/ 	.byte	0x07
	.zero		1


	//   ....[72]....
        /*673c*/ 	.word	0x0001aa90
        /*6740*/ 	.word	0x000000ff
        /*6744*/ 	.word	0x000344b0
        /*6748*/ 	.short	0x010a
        /*674a*/ 	.byte	0x30
	.zero		1


	//   ....[73]....
        /*674c*/ 	.word	0x0001b0c0
        /*6750*/ 	.word	0x000000ff
        /*6754*/ 	.word	0x00000000
        /*6758*/ 	.short	0x0101
        /*675a*/ 	.byte	0x08
	.zero		1


	//   ....[74]....
        /*675c*/ 	.word	0x0001b0f0
        /*6760*/ 	.word	0x000000ff
        /*6764*/ 	.word	0x000344b8
        /*6768*/ 	.short	0x010a
        /*676a*/ 	.byte	0x30
	.zero		1


	//   ....[75]....
        /*676c*/ 	.word	0x0001b630
        /*6770*/ 	.word	0x000000ff
        /*6774*/ 	.word	0x00000000
        /*6778*/ 	.short	0x0101
        /*677a*/ 	.byte	0x09
	.zero		1


	//   ....[76]....
        /*677c*/ 	.word	0x0001b6c0
        /*6780*/ 	.word	0x000000ff
        /*6784*/ 	.word	0x00034400
        /*6788*/ 	.short	0x010a
        /*678a*/ 	.byte	0x04
	.zero		1


	//   ....[77]....
        /*678c*/ 	.word	0x0001b7c0
        /*6790*/ 	.word	0x000000ff
        /*6794*/ 	.word	0x00000000
        /*6798*/ 	.short	0x0101
        /*679a*/ 	.byte	0x04
	.zero		1


	//   ....[78]....
        /*679c*/ 	.word	0x0001b9c0
        /*67a0*/ 	.word	0x000000ff
        /*67a4*/ 	.word	0x00034400
        /*67a8*/ 	.short	0x010a
        /*67aa*/ 	.byte	0x04
	.zero		1


	//   ....[79]....
        /*67ac*/ 	.word	0x0001bab0
        /*67b0*/ 	.word	0x000000ff
        /*67b4*/ 	.word	0x00000000
        /*67b8*/ 	.short	0x0101
        /*67ba*/ 	.byte	0x04
	.zero		1


	//   ....[80]....
        /*67bc*/ 	.word	0x0001bf90
        /*67c0*/ 	.word	0x000000ff
        /*67c4*/ 	.word	0x00000000
        /*67c8*/ 	.short	0x0101
        /*67ca*/ 	.byte	0x0a
	.zero		1


	//   ....[81]....
        /*67cc*/ 	.word	0x0001bfc0
        /*67d0*/ 	.word	0x00000000
        /*67d4*/ 	.word	0x00000000
        /*67d8*/ 	.short	0x0101
        /*67da*/ 	.byte	0x32
	.zero		1


	//   ....[82]....
        /*67dc*/ 	.word	0x0001c760
        /*67e0*/ 	.word	0x000000ff
        /*67e4*/ 	.word	0x000344e8
        /*67e8*/ 	.short	0x010a
        /*67ea*/ 	.byte	0x05
	.zero		1


	//   ....[83]....
        /*67ec*/ 	.word	0x0001c890
        /*67f0*/ 	.word	0x000000ff
        /*67f4*/ 	.word	0x00034400
        /*67f8*/ 	.short	0x010a
        /*67fa*/ 	.byte	0x06
	.zero		1


	//   ....[84]....
        /*67fc*/ 	.word	0x0001c9b0
        /*6800*/ 	.word	0x000000ff
        /*6804*/ 	.word	0x00000000
        /*6808*/ 	.short	0x0101
        /*680a*/ 	.byte	0x06
	.zero		1


	//   ....[85]....
        /*680c*/ 	.word	0x0001cba0
        /*6810*/ 	.word	0x000000ff
        /*6814*/ 	.word	0x000344c0
        /*6818*/ 	.short	0x010a
        /*681a*/ 	.byte	0x05
	.zero		1


	//   ....[86]....
        /*681c*/ 	.word	0x0001cc60
        /*6820*/ 	.word	0x000000ff
        /*6824*/ 	.word	0x000344a0
        /*6828*/ 	.short	0x010b
        /*682a*/ 	.byte	0x05
	.zero		1


	//   ....[87]....
        /*682c*/ 	.word	0x0001ccc0
        /*6830*/ 	.word	0x000000ff
        /*6834*/ 	.word	0x00000000
        /*6838*/ 	.short	0x0101
        /*683a*/ 	.byte	0x06
	.zero		1


	//   ....[88]....
        /*683c*/ 	.word	0x0001ccf0
        /*6840*/ 	.word	0x000000ff
        /*6844*/ 	.word	0x000344c8
        /*6848*/ 	.short	0x010a
        /*684a*/ 	.byte	0x05
	.zero		1


	//   ....[89]....
        /*684c*/ 	.word	0x0001cdd0
        /*6850*/ 	.word	0x000000ff
        /*6854*/ 	.word	0x000344a8
        /*6858*/ 	.short	0x010b
        /*685a*/ 	.byte	0x05
	.zero		1


	//   ....[90]....
        /*685c*/ 	.word	0x0001ce40
        /*6860*/ 	.word	0x000000ff
        /*6864*/ 	.word	0x00000000
        /*6868*/ 	.short	0x0101
        /*686a*/ 	.byte	0x07
	.zero		1


	//   ....[91]....
        /*686c*/ 	.word	0x0001ce70
        /*6870*/ 	.word	0x000000ff
        /*6874*/ 	.word	0x000344d0
        /*6878*/ 	.short	0x010a
        /*687a*/ 	.byte	0x05
	.zero		1


	//   ....[92]....
        /*687c*/ 	.word	0x0001cf40
        /*6880*/ 	.word	0x000000ff
        /*6884*/ 	.word	0x000344b0
        /*6888*/ 	.short	0x010b
        /*688a*/ 	.byte	0x05
	.zero		1


	//   ....[93]....
        /*688c*/ 	.word	0x0001cfa0
        /*6890*/ 	.word	0x000000ff
        /*6894*/ 	.word	0x00000000
        /*6898*/ 	.short	0x0101
        /*689a*/ 	.byte	0x0e
	.zero		1


	//   ....[94]....
        /*689c*/ 	.word	0x0001cfd0
        /*68a0*/ 	.word	0x000000ff
        /*68a4*/ 	.word	0x000344d8
        /*68a8*/ 	.short	0x010a
        /*68aa*/ 	.byte	0x05
	.zero		1


	//   ....[95]....
        /*68ac*/ 	.word	0x0001d0b0
        /*68b0*/ 	.word	0x000000ff
        /*68b4*/ 	.word	0x000344b8
        /*68b8*/ 	.short	0x010b
        /*68ba*/ 	.byte	0x05
	.zero		1


	//   ....[96]....
        /*68bc*/ 	.word	0x0001d120
        /*68c0*/ 	.word	0x000000ff
        /*68c4*/ 	.word	0x00000000
        /*68c8*/ 	.short	0x0101
        /*68ca*/ 	.byte	0x0f
	.zero		1


	//   ....[97]....
        /*68cc*/ 	.word	0x0001d160
        /*68d0*/ 	.word	0x000000ff
        /*68d4*/ 	.word	0x000344c0
        /*68d8*/ 	.short	0x010a
        /*68da*/ 	.byte	0x05
	.zero		1


	//   ....[98]....
        /*68dc*/ 	.word	0x0001d220
        /*68e0*/ 	.word	0x000000ff
        /*68e4*/ 	.word	0x000344a0
        /*68e8*/ 	.short	0x010b
        /*68ea*/ 	.byte	0x05
	.zero		1


	//   ....[99]....
        /*68ec*/ 	.word	0x0001d260
        /*68f0*/ 	.word	0x000000ff
        /*68f4*/ 	.word	0x00000000
        /*68f8*/ 	.short	0x0101
        /*68fa*/ 	.byte	0x06
	.zero		1


	//   ....[100]....
        /*68fc*/ 	.word	0x0001d290
        /*6900*/ 	.word	0x000000ff
        /*6904*/ 	.word	0x000344c8
        /*6908*/ 	.short	0x010a
        /*690a*/ 	.byte	0x05
	.zero		1


	//   ....[101]....
        /*690c*/ 	.word	0x0001d360
        /*6910*/ 	.word	0x000000ff
        /*6914*/ 	.word	0x000344a8
        /*6918*/ 	.short	0x010b
        /*691a*/ 	.byte	0x05
	.zero		1


	//   ....[102]....
        /*691c*/ 	.word	0x0001d3a0
        /*6920*/ 	.word	0x000000ff
        /*6924*/ 	.word	0x00000000
        /*6928*/ 	.short	0x0101
        /*692a*/ 	.byte	0x07
	.zero		1


	//   ....[103]....
        /*692c*/ 	.word	0x0001d3e0
        /*6930*/ 	.word	0x000000ff
        /*6934*/ 	.word	0x000344d0
        /*6938*/ 	.short	0x010a
        /*693a*/ 	.byte	0x05
	.zero		1


	//   ....[104]....
        /*693c*/ 	.word	0x0001d4a0
        /*6940*/ 	.word	0x000000ff
        /*6944*/ 	.word	0x000344b0
        /*6948*/ 	.short	0x010b
        /*694a*/ 	.byte	0x05
	.zero		1


	//   ....[105]....
        /*694c*/ 	.word	0x0001d4e0
        /*6950*/ 	.word	0x000000ff
        /*6954*/ 	.word	0x00000000
        /*6958*/ 	.short	0x0101
        /*695a*/ 	.byte	0x0e
	.zero		1


	//   ....[106]....
        /*695c*/ 	.word	0x0001d510
        /*6960*/ 	.word	0x000000ff
        /*6964*/ 	.word	0x000344d8
        /*6968*/ 	.short	0x010a
        /*696a*/ 	.byte	0x05
	.zero		1


	//   ....[107]....
        /*696c*/ 	.word	0x0001d5e0
        /*6970*/ 	.word	0x000000ff
        /*6974*/ 	.word	0x000344b8
        /*6978*/ 	.short	0x010b
        /*697a*/ 	.byte	0x05
	.zero		1


	//   ....[108]....
        /*697c*/ 	.word	0x0001d620
        /*6980*/ 	.word	0x000000ff
        /*6984*/ 	.word	0x00000000
        /*6988*/ 	.short	0x0101
        /*698a*/ 	.byte	0x0f
	.zero		1


	//   ....[109]....
        /*698c*/ 	.word	0x0001d660
        /*6990*/ 	.word	0x000000ff
        /*6994*/ 	.word	0x000344c0
        /*6998*/ 	.short	0x010a
        /*699a*/ 	.byte	0x05
	.zero		1


	//   ....[110]....
        /*699c*/ 	.word	0x0001d720
        /*69a0*/ 	.word	0x000000ff
        /*69a4*/ 	.word	0x000344a0
        /*69a8*/ 	.short	0x010b
        /*69aa*/ 	.byte	0x05
	.zero		1


	//   ....[111]....
        /*69ac*/ 	.word	0x0001d760
        /*69b0*/ 	.word	0x000000ff
        /*69b4*/ 	.word	0x00000000
        /*69b8*/ 	.short	0x0101
        /*69ba*/ 	.byte	0x06
	.zero		1


	//   ....[112]....
        /*69bc*/ 	.word	0x0001d790
        /*69c0*/ 	.word	0x000000ff
        /*69c4*/ 	.word	0x000344c8
        /*69c8*/ 	.short	0x010a
        /*69ca*/ 	.byte	0x05
	.zero		1


	//   ....[113]....
        /*69cc*/ 	.word	0x0001d860
        /*69d0*/ 	.word	0x000000ff
        /*69d4*/ 	.word	0x000344a8
        /*69d8*/ 	.short	0x010b
        /*69da*/ 	.byte	0x05
	.zero		1


	//   ....[114]....
        /*69dc*/ 	.word	0x0001d8a0
        /*69e0*/ 	.word	0x000000ff
        /*69e4*/ 	.word	0x00000000
        /*69e8*/ 	.short	0x0101
        /*69ea*/ 	.byte	0x07
	.zero		1


	//   ....[115]....
        /*69ec*/ 	.word	0x0001d8e0
        /*69f0*/ 	.word	0x000000ff
        /*69f4*/ 	.word	0x000344d0
        /*69f8*/ 	.short	0x010a
        /*69fa*/ 	.byte	0x05
	.zero		1


	//   ....[116]....
        /*69fc*/ 	.word	0x0001d9a0
        /*6a00*/ 	.word	0x000000ff
        /*6a04*/ 	.word	0x000344b0
        /*6a08*/ 	.short	0x010b
        /*6a0a*/ 	.byte	0x05
	.zero		1


	//   ....[117]....
        /*6a0c*/ 	.word	0x0001d9e0
        /*6a10*/ 	.word	0x000000ff
        /*6a14*/ 	.word	0x00000000
        /*6a18*/ 	.short	0x0101
        /*6a1a*/ 	.byte	0x0e
	.zero		1


	//   ....[118]....
        /*6a1c*/ 	.word	0x0001da10
        /*6a20*/ 	.word	0x000000ff
        /*6a24*/ 	.word	0x000344d8
        /*6a28*/ 	.short	0x010a
        /*6a2a*/ 	.byte	0x05
	.zero		1


	//   ....[119]....
        /*6a2c*/ 	.word	0x0001dae0
        /*6a30*/ 	.word	0x000000ff
        /*6a34*/ 	.word	0x000344b8
        /*6a38*/ 	.short	0x010b
        /*6a3a*/ 	.byte	0x05
	.zero		1


	//   ....[120]....
        /*6a3c*/ 	.word	0x0001db20
        /*6a40*/ 	.word	0x000000ff
        /*6a44*/ 	.word	0x00000000
        /*6a48*/ 	.short	0x0101
        /*6a4a*/ 	.byte	0x0f
	.zero		1


	//   ....[121]....
        /*6a4c*/ 	.word	0x0001db60
        /*6a50*/ 	.word	0x000000ff
        /*6a54*/ 	.word	0x000344c0
        /*6a58*/ 	.short	0x010a
        /*6a5a*/ 	.byte	0x05
	.zero		1


	//   ....[122]....
        /*6a5c*/ 	.word	0x0001dc20
        /*6a60*/ 	.word	0x000000ff
        /*6a64*/ 	.word	0x000344a0
        /*6a68*/ 	.short	0x010b
        /*6a6a*/ 	.byte	0x05
	.zero		1


	//   ....[123]....
        /*6a6c*/ 	.word	0x0001dc60
        /*6a70*/ 	.word	0x000000ff
        /*6a74*/ 	.word	0x00000000
        /*6a78*/ 	.short	0x0101
        /*6a7a*/ 	.byte	0x06
	.zero		1


	//   ....[124]....
        /*6a7c*/ 	.word	0x0001dc90
        /*6a80*/ 	.word	0x000000ff
        /*6a84*/ 	.word	0x000344c8
        /*6a88*/ 	.short	0x010a
        /*6a8a*/ 	.byte	0x05
	.zero		1


	//   ....[125]....
        /*6a8c*/ 	.word	0x0001dd60
        /*6a90*/ 	.word	0x000000ff
        /*6a94*/ 	.word	0x000344a8
        /*6a98*/ 	.short	0x010b
        /*6a9a*/ 	.byte	0x05
	.zero		1


	//   ....[126]....
        /*6a9c*/ 	.word	0x0001dda0
        /*6aa0*/ 	.word	0x000000ff
        /*6aa4*/ 	.word	0x00000000
        /*6aa8*/ 	.short	0x0101
        /*6aaa*/ 	.byte	0x07
	.zero		1


	//   ....[127]....
        /*6aac*/ 	.word	0x0001dde0
        /*6ab0*/ 	.word	0x000000ff
        /*6ab4*/ 	.word	0x000344d0
        /*6ab8*/ 	.short	0x010a
        /*6aba*/ 	.byte	0x05
	.zero		1


	//   ....[128]....
        /*6abc*/ 	.word	0x0001dea0
        /*6ac0*/ 	.word	0x000000ff
        /*6ac4*/ 	.word	0x000344b0
        /*6ac8*/ 	.short	0x010b
        /*6aca*/ 	.byte	0x05
	.zero		1


	//   ....[129]....
        /*6acc*/ 	.word	0x0001dee0
        /*6ad0*/ 	.word	0x000000ff
        /*6ad4*/ 	.word	0x00000000
        /*6ad8*/ 	.short	0x0101
        /*6ada*/ 	.byte	0x0e
	.zero		1


	//   ....[130]....
        /*6adc*/ 	.word	0x0001df10
        /*6ae0*/ 	.word	0x000000ff
        /*6ae4*/ 	.word	0x000344d8
        /*6ae8*/ 	.short	0x010a
        /*6aea*/ 	.byte	0x05
	.zero		1


	//   ....[131]....
        /*6aec*/ 	.word	0x0001dff0
        /*6af0*/ 	.word	0x000000ff
        /*6af4*/ 	.word	0x000344b8
        /*6af8*/ 	.short	0x010b
        /*6afa*/ 	.byte	0x05
	.zero		1


	//   ....[132]....
        /*6afc*/ 	.word	0x0001e040
        /*6b00*/ 	.word	0x000000ff
        /*6b04*/ 	.word	0x00000000
        /*6b08*/ 	.short	0x0101
        /*6b0a*/ 	.byte	0x0f
	.zero		1


	//   ....[133]....
        /*6b0c*/ 	.word	0x0001e5b0
        /*6b10*/ 	.word	0x000000ff
        /*6b14*/ 	.word	0x000344c0
        /*6b18*/ 	.short	0x010a
        /*6b1a*/ 	.byte	0x05
	.zero		1


	//   ....[134]....
        /*6b1c*/ 	.word	0x0001e5f0
        /*6b20*/ 	.word	0x000000ff
        /*6b24*/ 	.word	0x000344c8
        /*6b28*/ 	.short	0x010a
        /*6b2a*/ 	.byte	0x05
	.zero		1


	//   ....[135]....
        /*6b2c*/ 	.word	0x0001e630
        /*6b30*/ 	.word	0x000000ff
        /*6b34*/ 	.word	0x000344d0
        /*6b38*/ 	.short	0x010a
        /*6b3a*/ 	.byte	0x05
	.zero		1


	//   ....[136]....
        /*6b3c*/ 	.word	0x0001e6a0
        /*6b40*/ 	.word	0x00000003
        /*6b44*/ 	.word	0x000344d8
        /*6b48*/ 	.short	0x010a
        /*6b4a*/ 	.byte	0x3f
	.zero		1


	//   ....[137]....
        /*6b4c*/ 	.word	0x0001f3d0
        /*6b50*/ 	.word	0x00000008
        /*6b54*/ 	.word	0x00034490
        /*6b58*/ 	.short	0x010a
        /*6b5a*/ 	.byte	0x3f
	.zero		1


	//   ....[138]....
        /*6b5c*/ 	.word	0x0001f720
        /*6b60*/ 	.word	0x000000ff
        /*6b64*/ 	.word	0x000344e8
        /*6b68*/ 	.short	0x0101
        /*6b6a*/ 	.byte	0x16
	.zero		1


	//   ....[139]....
        /*6b6c*/ 	.word	0x0001f820
        /*6b70*/ 	.word	0x00000003
        /*6b74*/ 	.word	0x00034400
        /*6b78*/ 	.short	0x010a
        /*6b7a*/ 	.byte	0x3f
	.zero		1


	//   ....[140]....
        /*6b7c*/ 	.word	0x0001f960
        /*6b80*/ 	.word	0x00000002
        /*6b84*/ 	.word	0x00000000
        /*6b88*/ 	.short	0x0101
        /*6b8a*/ 	.byte	0x3f
	.zero		1


	//   ....[141]....
        /*6b8c*/ 	.word	0x000201c0
        /*6b90*/ 	.word	0x00000007
        /*6b94*/ 	.word	0x00000000
        /*6b98*/ 	.short	0x010a
        /*6b9a*/ 	.byte	0x3f
	.zero		1


	//   ....[142]....
        /*6b9c*/ 	.word	0x00020240
        /*6ba0*/ 	.word	0x00000003
        /*6ba4*/ 	.word	0x00000000
        /*6ba8*/ 	.short	0x010a
        /*6baa*/ 	.byte	0x3f
	.zero		1


	//   ....[143]....
        /*6bac*/ 	.word	0x00021ec0
        /*6bb0*/ 	.word	0x0000000c
        /*6bb4*/ 	.word	0x00034440
        /*6bb8*/ 	.short	0x010a
        /*6bba*/ 	.byte	0x3f
	.zero		1


	//   ....[144]....
        /*6bbc*/ 	.word	0x00021fe0
        /*6bc0*/ 	.word	0x0000000c
        /*6bc4*/ 	.word	0x00034400
        /*6bc8*/ 	.short	0x0101
        /*6bca*/ 	.byte	0x3f
	.zero		1


	//   ....[145]....
        /*6bcc*/ 	.word	0x000220b0
        /*6bd0*/ 	.word	0x00000003
        /*6bd4*/ 	.word	0x00034440
        /*6bd8*/ 	.short	0x010a
        /*6bda*/ 	.byte	0x3f
	.zero		1


	//   ....[146]....
        /*6bdc*/ 	.word	0x00022160
        /*6be0*/ 	.word	0x00000003
        /*6be4*/ 	.word	0x00034440
        /*6be8*/ 	.short	0x010a
        /*6bea*/ 	.byte	0x3f
	.zero		1


	//   ....[147]....
        /*6bec*/ 	.word	0x00022210
        /*6bf0*/ 	.word	0x00000003
        /*6bf4*/ 	.word	0x00034440
        /*6bf8*/ 	.short	0x010a
        /*6bfa*/ 	.byte	0x3f
	.zero		1


	//   ....[148]....
        /*6bfc*/ 	.word	0x000222c0
        /*6c00*/ 	.word	0x00000003
        /*6c04*/ 	.word	0x00034440
        /*6c08*/ 	.short	0x010a
        /*6c0a*/ 	.byte	0x3f
	.zero		1


	//   ....[149]....
        /*6c0c*/ 	.word	0x00022370
        /*6c10*/ 	.word	0x00000003
        /*6c14*/ 	.word	0x00034440
        /*6c18*/ 	.short	0x010a
        /*6c1a*/ 	.byte	0x3f
	.zero		1


	//   ....[150]....
        /*6c1c*/ 	.word	0x00022420
        /*6c20*/ 	.word	0x00000003
        /*6c24*/ 	.word	0x00034440
        /*6c28*/ 	.short	0x010a
        /*6c2a*/ 	.byte	0x3f
	.zero		1


	//   ....[151]....
        /*6c2c*/ 	.word	0x000224d0
        /*6c30*/ 	.word	0x00000003
        /*6c34*/ 	.word	0x00034440
        /*6c38*/ 	.short	0x010a
        /*6c3a*/ 	.byte	0x3f
	.zero		1


	//   ....[152]....
        /*6c3c*/ 	.word	0x00022580
        /*6c40*/ 	.word	0x00000003
        /*6c44*/ 	.word	0x00034440
        /*6c48*/ 	.short	0x010a
        /*6c4a*/ 	.byte	0x3f
	.zero		1


	//   ....[153]....
        /*6c4c*/ 	.word	0x000225e0
        /*6c50*/ 	.word	0x0000000d
        /*6c54*/ 	.word	0x00034400
        /*6c58*/ 	.short	0x010a
        /*6c5a*/ 	.byte	0x3f
	.zero		1


	//   ....[154]....
        /*6c5c*/ 	.word	0x00022650
        /*6c60*/ 	.word	0x00000000
        /*6c64*/ 	.word	0x00000000
        /*6c68*/ 	.short	0x010a
        /*6c6a*/ 	.byte	0x3f
	.zero		1


	//   ....[155]....
        /*6c6c*/ 	.word	0x000226b0
        /*6c70*/ 	.word	0x00000003
        /*6c74*/ 	.word	0x00034480
        /*6c78*/ 	.short	0x010a
        /*6c7a*/ 	.byte	0x3f
	.zero		1


	//   ....[156]....
        /*6c7c*/ 	.word	0x00022710
        /*6c80*/ 	.word	0x00000009
        /*6c84*/ 	.word	0x00034480
        /*6c88*/ 	.short	0x010a
        /*6c8a*/ 	.byte	0x3f
	.zero		1


	//   ....[157]....
        /*6c8c*/ 	.word	0x00022780
        /*6c90*/ 	.word	0x00000002
        /*6c94*/ 	.word	0x00000010
        /*6c98*/ 	.short	0x010a
        /*6c9a*/ 	.byte	0x3f
	.zero		1


	//   ....[158]....
        /*6c9c*/ 	.word	0x00022840
        /*6ca0*/ 	.word	0x00000004
        /*6ca4*/ 	.word	0x000344a0
        /*6ca8*/ 	.short	0x010a
        /*6caa*/ 	.byte	0x3f
	.zero		1


	//   ....[159]....
        /*6cac*/ 	.word	0x000228a0
        /*6cb0*/ 	.word	0x0000000c
        /*6cb4*/ 	.word	0x000344a8
        /*6cb8*/ 	.short	0x010a
        /*6cba*/ 	.byte	0x3f
	.zero		1


	//   ....[160]....
        /*6cbc*/ 	.word	0x00022900
        /*6cc0*/ 	.word	0x0000000c
        /*6cc4*/ 	.word	0x000344b0
        /*6cc8*/ 	.short	0x010a
        /*6cca*/ 	.byte	0x3f
	.zero		1


	//   ....[161]....
        /*6ccc*/ 	.word	0x00022960
        /*6cd0*/ 	.word	0x0000000c
        /*6cd4*/ 	.word	0x000344b8
        /*6cd8*/ 	.short	0x010a
        /*6cda*/ 	.byte	0x3f
	.zero		1


	//   ....[162]....
        /*6cdc*/ 	.word	0x000229c0
        /*6ce0*/ 	.word	0x0000000d
        /*6ce4*/ 	.word	0x000344a0
        /*6ce8*/ 	.short	0x010a
        /*6cea*/ 	.byte	0x3f
	.zero		1


	//   ....[163]....
        /*6cec*/ 	.word	0x00022a20
        /*6cf0*/ 	.word	0x0000000d
        /*6cf4*/ 	.word	0x000344a8
        /*6cf8*/ 	.short	0x010a
        /*6cfa*/ 	.byte	0x3f
	.zero		1


	//   ....[164]....
        /*6cfc*/ 	.word	0x00022a80
        /*6d00*/ 	.word	0x0000000d
        /*6d04*/ 	.word	0x000344b0
        /*6d08*/ 	.short	0x010a
        /*6d0a*/ 	.byte	0x3f
	.zero		1


	//   ....[165]....
        /*6d0c*/ 	.word	0x00022ae0
        /*6d10*/ 	.word	0x0000000d
        /*6d14*/ 	.word	0x000344b8
        /*6d18*/ 	.short	0x010a
        /*6d1a*/ 	.byte	0x3f
	.zero		1


	//   ....[166]....
        /*6d1c*/ 	.word	0x00022b40
        /*6d20*/ 	.word	0x0000000c
        /*6d24*/ 	.word	0x000344a0
        /*6d28*/ 	.short	0x010a
        /*6d2a*/ 	.byte	0x3f
	.zero		1


	//   ....[167]....
        /*6d2c*/ 	.word	0x00022ba0
        /*6d30*/ 	.word	0x0000000c
        /*6d34*/ 	.word	0x000344a8
        /*6d38*/ 	.short	0x010a
        /*6d3a*/ 	.byte	0x3f
	.zero		1


	//   ....[168]....
        /*6d3c*/ 	.word	0x00022c00
        /*6d40*/ 	.word	0x0000000c
        /*6d44*/ 	.word	0x000344b0
        /*6d48*/ 	.short	0x010a
        /*6d4a*/ 	.byte	0x3f
	.zero		1


	//   ....[169]....
        /*6d4c*/ 	.word	0x00022c60
        /*6d50*/ 	.word	0x0000000c
        /*6d54*/ 	.word	0x000344b8
        /*6d58*/ 	.short	0x010a
        /*6d5a*/ 	.byte	0x3f
	.zero		1


	//   ....[170]....
        /*6d5c*/ 	.word	0x00022cc0
        /*6d60*/ 	.word	0x0000000d
        /*6d64*/ 	.word	0x000344a0
        /*6d68*/ 	.short	0x010a
        /*6d6a*/ 	.byte	0x3f
	.zero		1


	//   ....[171]....
        /*6d6c*/ 	.word	0x00022d20
        /*6d70*/ 	.word	0x0000000d
        /*6d74*/ 	.word	0x000344a8
        /*6d78*/ 	.short	0x010a
        /*6d7a*/ 	.byte	0x3f
	.zero		1


	//   ....[172]....
        /*6d7c*/ 	.word	0x00022d80
        /*6d80*/ 	.word	0x0000000d
        /*6d84*/ 	.word	0x000344b0
        /*6d88*/ 	.short	0x010a
        /*6d8a*/ 	.byte	0x3f
	.zero		1


	//   ....[173]....
        /*6d8c*/ 	.word	0x00022de0
        /*6d90*/ 	.word	0x0000000d
        /*6d94*/ 	.word	0x000344b8
        /*6d98*/ 	.short	0x010a
        /*6d9a*/ 	.byte	0x3f
	.zero		1


	//   ....[174]....
        /*6d9c*/ 	.word	0x00022e40
        /*6da0*/ 	.word	0x00000003
        /*6da4*/ 	.word	0x00034400
        /*6da8*/ 	.short	0x010a
        /*6daa*/ 	.byte	0x3f
	.zero		1


	//   ....[175]....
        /*6dac*/ 	.word	0x00022ea0
        /*6db0*/ 	.word	0x00000003
        /*6db4*/ 	.word	0x00034400
        /*6db8*/ 	.short	0x010a
        /*6dba*/ 	.byte	0x3f
	.zero		1


	//   ....[176]....
        /*6dbc*/ 	.word	0x00022f00
        /*6dc0*/ 	.word	0x00000003
        /*6dc4*/ 	.word	0x000344e8
        /*6dc8*/ 	.short	0x010a
        /*6dca*/ 	.byte	0x3f
	.zero		1


	//   ....[177]....
        /*6dcc*/ 	.word	0x00022f60
        /*6dd0*/ 	.word	0x00000006
        /*6dd4*/ 	.word	0x00034400
        /*6dd8*/ 	.short	0x010a
        /*6dda*/ 	.byte	0x3f
	.zero		1


	//   ....[178]....
        /*6ddc*/ 	.word	0x00022fc0
        /*6de0*/ 	.word	0x00000003
        /*6de4*/ 	.word	0x000344c0
        /*6de8*/ 	.short	0x010a
        /*6dea*/ 	.byte	0x3f
	.zero		1


	//   ....[179]....
        /*6dec*/ 	.word	0x00023020
        /*6df0*/ 	.word	0x00000003
        /*6df4*/ 	.word	0x000344c8
        /*6df8*/ 	.short	0x010a
        /*6dfa*/ 	.byte	0x3f
	.zero		1


	//   ....[180]....
        /*6dfc*/ 	.word	0x00023080
        /*6e00*/ 	.word	0x00000003
        /*6e04*/ 	.word	0x000344d0
        /*6e08*/ 	.short	0x010a
        /*6e0a*/ 	.byte	0x3f
	.zero		1


	//   ....[181]....
        /*6e0c*/ 	.word	0x000230e0
        /*6e10*/ 	.word	0x00000003
        /*6e14*/ 	.word	0x000344d8
        /*6e18*/ 	.short	0x010a
        /*6e1a*/ 	.byte	0x3f
	.zero		1


	//   ....[182]....
        /*6e1c*/ 	.word	0x00023140
        /*6e20*/ 	.word	0x00000003
        /*6e24*/ 	.word	0x000344c0
        /*6e28*/ 	.short	0x010a
        /*6e2a*/ 	.byte	0x3f
	.zero		1


	//   ....[183]....
        /*6e2c*/ 	.word	0x000231a0
        /*6e30*/ 	.word	0x00000003
        /*6e34*/ 	.word	0x000344c8
        /*6e38*/ 	.short	0x010a
        /*6e3a*/ 	.byte	0x3f
	.zero		1


	//   ....[184]....
        /*6e3c*/ 	.word	0x00023200
        /*6e40*/ 	.word	0x00000003
        /*6e44*/ 	.word	0x000344d0
        /*6e48*/ 	.short	0x010a
        /*6e4a*/ 	.byte	0x3f
	.zero		1


	//   ....[185]....
        /*6e4c*/ 	.word	0x00023260
        /*6e50*/ 	.word	0x00000003
        /*6e54*/ 	.word	0x000344d8
        /*6e58*/ 	.short	0x010a
        /*6e5a*/ 	.byte	0x3f
	.zero		1


	//   ....[186]....
        /*6e5c*/ 	.word	0x000232c0
        /*6e60*/ 	.word	0x00000003
        /*6e64*/ 	.word	0x000344c0
        /*6e68*/ 	.short	0x010a
        /*6e6a*/ 	.byte	0x3f
	.zero		1


	//   ....[187]....
        /*6e6c*/ 	.word	0x00023320
        /*6e70*/ 	.word	0x00000003
        /*6e74*/ 	.word	0x000344c8
        /*6e78*/ 	.short	0x010a
        /*6e7a*/ 	.byte	0x3f
	.zero		1


	//   ....[188]....
        /*6e7c*/ 	.word	0x00023380
        /*6e80*/ 	.word	0x00000003
        /*6e84*/ 	.word	0x000344d0
        /*6e88*/ 	.short	0x010a
        /*6e8a*/ 	.byte	0x3f
	.zero		1


	//   ....[189]....
        /*6e8c*/ 	.word	0x000233e0
        /*6e90*/ 	.word	0x00000003
        /*6e94*/ 	.word	0x000344d8
        /*6e98*/ 	.short	0x010a
        /*6e9a*/ 	.byte	0x3f
	.zero		1


	//   ....[190]....
        /*6e9c*/ 	.word	0x00023440
        /*6ea0*/ 	.word	0x00000003
        /*6ea4*/ 	.word	0x000344c0
        /*6ea8*/ 	.short	0x010a
        /*6eaa*/ 	.byte	0x3f
	.zero		1


	//   ....[191]....
        /*6eac*/ 	.word	0x000234a0
        /*6eb0*/ 	.word	0x00000003
        /*6eb4*/ 	.word	0x000344c8
        /*6eb8*/ 	.short	0x010a
        /*6eba*/ 	.byte	0x3f
	.zero		1


	//   ....[192]....
        /*6ebc*/ 	.word	0x00023500
        /*6ec0*/ 	.word	0x00000003
        /*6ec4*/ 	.word	0x000344d0
        /*6ec8*/ 	.short	0x010a
        /*6eca*/ 	.byte	0x3f
	.zero		1


	//   ....[193]....
        /*6ecc*/ 	.word	0x00023560
        /*6ed0*/ 	.word	0x00000003
        /*6ed4*/ 	.word	0x000344d8
        /*6ed8*/ 	.short	0x010a
        /*6eda*/ 	.byte	0x3f
	.zero		1


	//   ....[194]....
        /*6edc*/ 	.word	0x000235c0
        /*6ee0*/ 	.word	0x00000003
        /*6ee4*/ 	.word	0x000344c0
        /*6ee8*/ 	.short	0x010a
        /*6eea*/ 	.byte	0x3f
	.zero		1


	//   ....[195]....
        /*6eec*/ 	.word	0x00023620
        /*6ef0*/ 	.word	0x00000003
        /*6ef4*/ 	.word	0x000344c8
        /*6ef8*/ 	.short	0x010a
        /*6efa*/ 	.byte	0x3f
	.zero		1


	//   ....[196]....
        /*6efc*/ 	.word	0x00023680
        /*6f00*/ 	.word	0x00000003
        /*6f04*/ 	.word	0x000344d0
        /*6f08*/ 	.short	0x010a
        /*6f0a*/ 	.byte	0x3f
	.zero		1


	//   ....[197]....
        /*6f0c*/ 	.word	0x00023750
        /*6f10*/ 	.word	0x00000008
        /*6f14*/ 	.word	0x00034490
        /*6f18*/ 	.short	0x010a
        /*6f1a*/ 	.byte	0x3f
	.zero		1


	//   ....[198]....
        /*6f1c*/ 	.word	0x000237a0
        /*6f20*/ 	.word	0x00000003
        /*6f24*/ 	.word	0x00034400
        /*6f28*/ 	.short	0x010a
        /*6f2a*/ 	.byte	0x3f
	.zero		1


	//   ....[199]....
        /*6f2c*/ 	.word	0x000239b0
        /*6f30*/ 	.word	0x00000007
        /*6f34*/ 	.word	0x00000000
        /*6f38*/ 	.short	0x010a
        /*6f3a*/ 	.byte	0x3f
	.zero		1


	//   ....[200]....
        /*6f3c*/ 	.word	0x00023a00
        /*6f40*/ 	.word	0x0000000c
        /*6f44*/ 	.word	0x00034440
        /*6f48*/ 	.short	0x010a
        /*6f4a*/ 	.byte	0x3f
	.zero		1


	//   ....[201]....
        /*6f4c*/ 	.word	0x00023a50
        /*6f50*/ 	.word	0x00000003
        /*6f54*/ 	.word	0x00034440
        /*6f58*/ 	.short	0x010a
        /*6f5a*/ 	.byte	0x3f
	.zero		1


	//   ....[202]....
        /*6f5c*/ 	.word	0x00023aa0
        /*6f60*/ 	.word	0x00000003
        /*6f64*/ 	.word	0x00034440
        /*6f68*/ 	.short	0x010a
        /*6f6a*/ 	.byte	0x3f
	.zero		1


	//   ....[203]....
        /*6f6c*/ 	.word	0x00023af0
        /*6f70*/ 	.word	0x00000003
        /*6f74*/ 	.word	0x00034440
        /*6f78*/ 	.short	0x010a
        /*6f7a*/ 	.byte	0x3f
	.zero		1


	//   ....[204]....
        /*6f7c*/ 	.word	0x00023b40
        /*6f80*/ 	.word	0x00000003
        /*6f84*/ 	.word	0x00034440
        /*6f88*/ 	.short	0x010a
        /*6f8a*/ 	.byte	0x3f
	.zero		1


	//   ....[205]....
        /*6f8c*/ 	.word	0x00023b90
        /*6f90*/ 	.word	0x00000003
        /*6f94*/ 	.word	0x00034440
        /*6f98*/ 	.short	0x010a
        /*6f9a*/ 	.byte	0x3f
	.zero		1


	//   ....[206]....
        /*6f9c*/ 	.word	0x00023be0
        /*6fa0*/ 	.word	0x00000003
        /*6fa4*/ 	.word	0x00034440
        /*6fa8*/ 	.short	0x010a
        /*6faa*/ 	.byte	0x3f
	.zero		1


	//   ....[207]....
        /*6fac*/ 	.word	0x00023c30
        /*6fb0*/ 	.word	0x00000003
        /*6fb4*/ 	.word	0x00034440
        /*6fb8*/ 	.short	0x010a
        /*6fba*/ 	.byte	0x3f
	.zero		1


	//----- nvinfo : EIATTR_NUM_MBARRIERS
	.align		4
.L_39:
        /*6fbc*/ 	.byte	0x03, 0x38
        /*6fbe*/ 	.short	0x0022


	//----- nvinfo : EIATTR_EXIT_INSTR_OFFSETS
	.align		4
        /*6fc0*/ 	.byte	0x04, 0x1c
        /*6fc2*/ 	.short	(.L_41 - .L_40)


	//   ....[0]....
.L_40:
        /*6fc4*/ 	.word	0x00002f90


	//   ....[1]....
        /*6fc8*/ 	.word	0x000031c0


	//   ....[2]....
        /*6fcc*/ 	.word	0x00003330


	//   ....[3]....
        /*6fd0*/ 	.word	0x0001bfe0


	//   ....[4]....
        /*6fd4*/ 	.word	0x0001c080


	//   ....[5]....
        /*6fd8*/ 	.word	0x0001e6f0


	//   ....[6]....
        /*6fdc*/ 	.word	0x00020290


	//   ....[7]....
        /*6fe0*/ 	.word	0x000225b0


	//----- nvinfo : EIATTR_MAX_THREADS
	.align		4
.L_41:
        /*6fe4*/ 	.byte	0x04, 0x05
        /*6fe6*/ 	.short	(.L_43 - .L_42)
.L_42:
        /*6fe8*/ 	.word	0x00000180
        /*6fec*/ 	.word	0x00000001
        /*6ff0*/ 	.word	0x00000001


	//----- nvinfo : EIATTR_CRS_STACK_SIZE
	.align		4
.L_43:
        /*6ff4*/ 	.byte	0x04, 0x1e
        /*6ff6*/ 	.short	(.L_45 - .L_44)
.L_44:
        /*6ff8*/ 	.word	0x00000000


	//----- nvinfo : EIATTR_CBANK_PARAM_SIZE
	.align		4
.L_45:
        /*6ffc*/ 	.byte	0x03, 0x19
        /*6ffe*/ 	.short	0x0770


	//----- nvinfo : EIATTR_PARAM_CBANK
	.align		4
        /*7000*/ 	.byte	0x04, 0x0a
        /*7002*/ 	.short	(.L_47 - .L_46)
	.align		4
.L_46:
        /*7004*/ 	.word	index@(.nv.constant0._ZN7cutlass13device_kernelINS_4gemm6kernel13GemmUniversalINS1_17GroupProblemShapeIN4cute5tupleIJiiiEEEEENS1_10collective13CollectiveMmaINS1_39MainloopSm90ArrayTmaGmmaWarpSpecializedILi2ENS6_IJNS5_1CILi2EEENSC_ILi1EEESE_EEENS1_40KernelPtrArrayTmaWarpSpecializedPingpongEEENS6_IJNSC_ILi128EEENSC_ILi256EEESI_EEENS_6half_tEPNS6_IJlSE_NSC_ILi0EEEEEESL_SO_NS5_8TiledMMAINS5_8MMA_AtomIJNS5_4SM904GMMA26MMA_64x256x16_F32F16F16_SSILNSS_5MajorE0ELSU_0ELNSS_7ScaleInE1ELSV_1EEEEEENS5_6LayoutINS6_IJSE_SE_SE_EEENS6_IJSM_SM_SM_EEEEENS6_IJNS5_10UnderscoreES12_S12_EEEEENS5_13SM90_TMA_LOADENS5_14ComposedLayoutINS5_7SwizzleILi3ELi4ELi3EEENS5_18smem_ptr_flag_bitsILi16EEENSY_INS6_IJNSC_ILi8EEENSC_ILi64EEEEEENS6_IJS1C_SE_EEEEEEEvNS5_8identityENS5_23SM90_TMA_LOAD_MULTICASTES1G_vS1H_EENS_8epilogue10collective18CollectiveEpilogueINS1K_30Sm90PtrArrayTmaWarpSpecializedILi4ELi2ELi16ELb1ELb0ELi2EEEJSK_NS6_IJS1C_NSC_ILi32EEEEEESL_PNS6_IJSE_lSM_EEESL_S1S_NS1K_6fusion15FusionCallbacksIS1O_NS1T_17LinearCombinationISL_fSL_fLNS_15FloatRoundStyleE2EEESK_S1Q_JEEES15_NS16_IS18_S1A_NSY_INS6_IJS1C_S1B_EEENS6_IJSE_S1C_EEEEEEENS5_17SM75_U16x8_LDSM_TENS5_14SM90_TMA_STOREES22_NS5_17SM90_U16x8_STSM_TENS5_9Copy_AtomIJNS5_17SM90_U32x4_STSM_NESL_EEEvEEEvvEEEEvNT_6ParamsE)
        /*7008*/ 	.short	0x0210
        /*700a*/ 	.short	0x0770


	//----- nvinfo : EIATTR_SW_WAR
	.align		4
.L_47:
        /*700c*/ 	.byte	0x04, 0x36
        /*700e*/ 	.short	(.L_49 - .L_48)
.L_48:
        /*7010*/ 	.word	0x00000008
.L_49:


//--------------------- .nv.callgraph             --------------------------
	.section	.nv.callgraph,"",@"SHT_CUDA_CALLGRAPH"
	.align	4
	.sectionentsize	8
	.align		4
        /*0000*/ 	.word	0x00000000
	.align		4
        /*0004*/ 	.word	0xffffffff
	.align		4
        /*0008*/ 	.word	index@(_ZN7cutlass13device_kernelINS_4gemm6kernel13GemmUniversalINS1_17GroupProblemShapeIN4cute5tupleIJiiiEEEEENS1_10collective13CollectiveMmaINS1_39MainloopSm90ArrayTmaGmmaWarpSpecializedILi2ENS6_IJNS5_1CILi2EEENSC_ILi1EEESE_EEENS1_40KernelPtrArrayTmaWarpSpecializedPingpongEEENS6_IJNSC_ILi128EEENSC_ILi256EEESI_EEENS_6half_tEPNS6_IJlSE_NSC_ILi0EEEEEESL_SO_NS5_8TiledMMAINS5_8MMA_AtomIJNS5_4SM904GMMA26MMA_64x256x16_F32F16F16_SSILNSS_5MajorE0ELSU_0ELNSS_7ScaleInE1ELSV_1EEEEEENS5_6LayoutINS6_IJSE_SE_SE_EEENS6_IJSM_SM_SM_EEEEENS6_IJNS5_10UnderscoreES12_S12_EEEEENS5_13SM90_TMA_LOADENS5_14ComposedLayoutINS5_7SwizzleILi3ELi4ELi3EEENS5_18smem_ptr_flag_bitsILi16EEENSY_INS6_IJNSC_ILi8EEENSC_ILi64EEEEEENS6_IJS1C_SE_EEEEEEEvNS5_8identityENS5_23SM90_TMA_LOAD_MULTICASTES1G_vS1H_EENS_8epilogue10collective18CollectiveEpilogueINS1K_30Sm90PtrArrayTmaWarpSpecializedILi4ELi2ELi16ELb1ELb0ELi2EEEJSK_NS6_IJS1C_NSC_ILi32EEEEEESL_PNS6_IJSE_lSM_EEESL_S1S_NS1K_6fusion15FusionCallbacksIS1O_NS1T_17LinearCombinationISL_fSL_fLNS_15FloatRoundStyleE2EEESK_S1Q_JEEES15_NS16_IS18_S1A_NSY_INS6_IJS1C_S1B_EEENS6_IJSE_S1C_EEEEEEENS5_17SM75_U16x8_LDSM_TENS5_14SM90_TMA_STOREES22_NS5_17SM90_U16x8_STSM_TENS5_9Copy_AtomIJNS5_17SM90_U32x4_STSM_NESL_EEEvEEEvvEEEEvNT_6ParamsE)
	.align		4
        /*000c*/ 	.word	index@(__assertfail)
	.align		4
        /*0010*/ 	.word	0x00000000
	.align		4
        /*0014*/ 	.word	0xfffffffe
	.align		4
        /*0018*/ 	.word	0x00000000
	.align		4
        /*001c*/ 	.word	0xfffffffd
	.align		4
        /*0020*/ 	.word	0x00000000
	.align		4
        /*0024*/ 	.word	0xfffffffc


//--------------------- .nv.constant4             --------------------------
	.section	.nv.constant4,"a",@progbits
	.align	8
	.align		8
.nv.constant4:
        /*0000*/ 	.dword	__assertfail
	.align		8
        /*0008*/ 	.dword	__unnamed_1
	.align		8
        /*0010*/ 	.dword	_ZN39_INTERNAL_15c5615f_4_k_cu_7d6f5553_27924cuda3std3__45__cpo5beginE
	.align		8
        /*0018*/ 	.dword	_ZN39_INTERNAL_15c5615f_4_k_cu_7d6f5553_27924cuda3std3__45__cpo3endE
	.align		8
        /*0020*/ 	.dword	_ZN39_INTERNAL_15c5615f_4_k_cu_7d6f5553_27924cuda3std3__45__cpo6cbeginE
	.align		8
        /*0028*/ 	.dword	_ZN39_INTERNAL_15c5615f_4_k_cu_7d6f5553_27924cuda3std3__45__cpo4cendE
	.align		8
        /*0030*/ 	.dword	_ZN39_INTERNAL_15c5615f_4_k_cu_7d6f5553_27924cuda3std3__441_GLOBAL__N__15c5615f_4_k_cu_7d6f5553_27926ignoreE
	.align		8
        /*0038*/ 	.dword	_ZN39_INTERNAL_15c5615f_4_k_cu_7d6f5553_27924cuda3std3__419piecewise_constructE
	.align		8
        /*0040*/ 	.dword	_ZN39_INTERNAL_15c5615f_4_k_cu_7d6f5553_27924cuda3std3__48in_placeE
	.align		8
        /*0048*/ 	.dword	_ZN39_INTERNAL_15c5615f_4_k_cu_7d6f5553_27924cuda3std6ranges3__45__cpo4swapE
	.align		8
        /*0050*/ 	.dword	_ZN39_INTERNAL_15c5615f_4_k_cu_7d6f5553_27924cuda3std6ranges3__45__cpo9iter_moveE
	.align		8
        /*0058*/ 	.dword	_ZN39_INTERNAL_15c5615f_4_k_cu_7d6f5553_27924cute7productE
	.align		8
        /*0060*/ 	.dword	_ZN39_INTERNAL_15c5615f_4_k_cu_7d6f5553_27924cute1_E
	.align		8
        /*0068*/ 	.dword	$str$24
	.align		8
        /*0070*/ 	.dword	$str$25


//--------------------- .text._ZN7cutlass13device_kernelINS_4gemm6kernel13GemmUniversalINS1_17GroupProblemShapeIN4cute5tupleIJiiiEEEEENS1_10collective13CollectiveMmaINS1_39MainloopSm90ArrayTmaGmmaWarpSpecializedILi2ENS6_IJNS5_1CILi2EEENSC_ILi1EEESE_EEENS1_40KernelPtrArrayTmaWarpSpecializedPingpongEEENS6_IJNSC_ILi128EEENSC_ILi256EEESI_EEENS_6half_tEPNS6_IJlSE_NSC_ILi0EEEEEESL_SO_NS5_8TiledMMAINS5_8MMA_AtomIJNS5_4SM904GMMA26MMA_64x256x16_F32F16F16_SSILNSS_5MajorE0ELSU_0ELNSS_7ScaleInE1ELSV_1EEEEEENS5_6LayoutINS6_IJSE_SE_SE_EEENS6_IJSM_SM_SM_EEEEENS6_IJNS5_10UnderscoreES12_S12_EEEEENS5_13SM90_TMA_LOADENS5_14ComposedLayoutINS5_7SwizzleILi3ELi4ELi3EEENS5_18smem_ptr_flag_bitsILi16EEENSY_INS6_IJNSC_ILi8EEENSC_ILi64EEEEEENS6_IJS1C_SE_EEEEEEEvNS5_8identityENS5_23SM90_TMA_LOAD_MULTICASTES1G_vS1H_EENS_8epilogue10collective18CollectiveEpilogueINS1K_30Sm90PtrArrayTmaWarpSpecializedILi4ELi2ELi16ELb1ELb0ELi2EEEJSK_NS6_IJS1C_NSC_ILi32EEEEEESL_PNS6_IJSE_lSM_EEESL_S1S_NS1K_6fusion15FusionCallbacksIS1O_NS1T_17LinearCombinationISL_fSL_fLNS_15FloatRoundStyleE2EEESK_S1Q_JEEES15_NS16_IS18_S1A_NSY_INS6_IJS1C_S1B_EEENS6_IJSE_S1C_EEEEEEENS5_17SM75_U16x8_LDSM_TENS5_14SM90_TMA_STOREES22_NS5_17SM90_U16x8_STSM_TENS5_9Copy_AtomIJNS5_17SM90_U32x4_STSM_NESL_EEEvEEEvvEEEEvNT_6ParamsE --------------------------
	.section	.text._ZN7cutlass13device_kernelINS_4gemm6kernel13GemmUniversalINS1_17GroupProblemShapeIN4cute5tupleIJiiiEEEEENS1_10collective13CollectiveMmaINS1_39MainloopSm90ArrayTmaGmmaWarpSpecializedILi2ENS6_IJNS5_1CILi2EEENSC_ILi1EEESE_EEENS1_40KernelPtrArrayTmaWarpSpecializedPingpongEEENS6_IJNSC_ILi128EEENSC_ILi256EEESI_EEENS_6half_tEPNS6_IJlSE_NSC_ILi0EEEEEESL_SO_NS5_8TiledMMAINS5_8MMA_AtomIJNS5_4SM904GMMA26MMA_64x256x16_F32F16F16_SSILNSS_5MajorE0ELSU_0ELNSS_7ScaleInE1ELSV_1EEEEEENS5_6LayoutINS6_IJSE_SE_SE_EEENS6_IJSM_SM_SM_EEEEENS6_IJNS5_10UnderscoreES12_S12_EEEEENS5_13SM90_TMA_LOADENS5_14ComposedLayoutINS5_7SwizzleILi3ELi4ELi3EEENS5_18smem_ptr_flag_bitsILi16EEENSY_INS6_IJNSC_ILi8EEENSC_ILi64EEEEEENS6_IJS1C_SE_EEEEEEEvNS5_8identityENS5_23SM90_TMA_LOAD_MULTICASTES1G_vS1H_EENS_8epilogue10collective18CollectiveEpilogueINS1K_30Sm90PtrArrayTmaWarpSpecializedILi4ELi2ELi16ELb1ELb0ELi2EEEJSK_NS6_IJS1C_NSC_ILi32EEEEEESL_PNS6_IJSE_lSM_EEESL_S1S_NS1K_6fusion15FusionCallbacksIS1O_NS1T_17LinearCombinationISL_fSL_fLNS_15FloatRoundStyleE2EEESK_S1Q_JEEES15_NS16_IS18_S1A_NSY_INS6_IJS1C_S1B_EEENS6_IJSE_S1C_EEEEEEENS5_17SM75_U16x8_LDSM_TENS5_14SM90_TMA_STOREES22_NS5_17SM90_U16x8_STSM_TENS5_9Copy_AtomIJNS5_17SM90_U32x4_STSM_NESL_EEEvEEEvvEEEEvNT_6ParamsE,"ax",@progbits
	.align	128
.text._ZN7cutlass13device_kernelINS_4gemm6kernel13GemmUniversalINS1_17GroupProblemShapeIN4cute5tupleIJiiiEEEEENS1_10collective13CollectiveMmaINS1_39MainloopSm90ArrayTmaGmmaWarpSpecializedILi2ENS6_IJNS5_1CILi2EEENSC_ILi1EEESE_EEENS1_40KernelPtrArrayTmaWarpSpecializedPingpongEEENS6_IJNSC_ILi128EEENSC_ILi256EEESI_EEENS_6half_tEPNS6_IJlSE_NSC_ILi0EEEEEESL_SO_NS5_8TiledMMAINS5_8MMA_AtomIJNS5_4SM904GMMA26MMA_64x256x16_F32F16F16_SSILNSS_5MajorE0ELSU_0ELNSS_7ScaleInE1ELSV_1EEEEEENS5_6LayoutINS6_IJSE_SE_SE_EEENS6_IJSM_SM_SM_EEEEENS6_IJNS5_10UnderscoreES12_S12_EEEEENS5_13SM90_TMA_LOADENS5_14ComposedLayoutINS5_7SwizzleILi3ELi4ELi3EEENS5_18smem_ptr_flag_bitsILi16EEENSY_INS6_IJNSC_ILi8EEENSC_ILi64EEEEEENS6_IJS1C_SE_EEEEEEEvNS5_8identityENS5_23SM90_TMA_LOAD_MULTICASTES1G_vS1H_EENS_8epilogue10collective18CollectiveEpilogueINS1K_30Sm90PtrArrayTmaWarpSpecializedILi4ELi2ELi16ELb1ELb0ELi2EEEJSK_NS6_IJS1C_NSC_ILi32EEEEEESL_PNS6_IJSE_lSM_EEESL_S1S_NS1K_6fusion15FusionCallbacksIS1O_NS1T_17LinearCombinationISL_fSL_fLNS_15FloatRoundStyleE2EEESK_S1Q_JEEES15_NS16_IS18_S1A_NSY_INS6_IJS1C_S1B_EEENS6_IJSE_S1C_EEEEEEENS5_17SM75_U16x8_LDSM_TENS5_14SM90_TMA_STOREES22_NS5_17SM90_U16x8_STSM_TENS5_9Copy_AtomIJNS5_17SM90_U32x4_STSM_NESL_EEEvEEEvvEEEEvNT_6ParamsE:
        .type           _ZN7cutlass13device_kernelINS_4gemm6kernel13GemmUniversalINS1_17GroupProblemShapeIN4cute5tupleIJiiiEEEEENS1_10collective13CollectiveMmaINS1_39MainloopSm90ArrayTmaGmmaWarpSpecializedILi2ENS6_IJNS5_1CILi2EEENSC_ILi1EEESE_EEENS1_40KernelPtrArrayTmaWarpSpecializedPingpongEEENS6_IJNSC_ILi128EEENSC_ILi256EEESI_EEENS_6half_tEPNS6_IJlSE_NSC_ILi0EEEEEESL_SO_NS5_8TiledMMAINS5_8MMA_AtomIJNS5_4SM904GMMA26MMA_64x256x16_F32F16F16_SSILNSS_5MajorE0ELSU_0ELNSS_7ScaleInE1ELSV_1EEEEEENS5_6LayoutINS6_IJSE_SE_SE_EEENS6_IJSM_SM_SM_EEEEENS6_IJNS5_10UnderscoreES12_S12_EEEEENS5_13SM90_TMA_LOADENS5_14ComposedLayoutINS5_7SwizzleILi3ELi4ELi3EEENS5_18smem_ptr_flag_bitsILi16EEENSY_INS6_IJNSC_ILi8EEENSC_ILi64EEEEEENS6_IJS1C_SE_EEEEEEEvNS5_8identityENS5_23SM90_TMA_LOAD_MULTICASTES1G_vS1H_EENS_8epilogue10collective18CollectiveEpilogueINS1K_30Sm90PtrArrayTmaWarpSpecializedILi4ELi2ELi16ELb1ELb0ELi2EEEJSK_NS6_IJS1C_NSC_ILi32EEEEEESL_PNS6_IJSE_lSM_EEESL_S1S_NS1K_6fusion15FusionCallbacksIS1O_NS1T_17LinearCombinationISL_fSL_fLNS_15FloatRoundStyleE2EEESK_S1Q_JEEES15_NS16_IS18_S1A_NSY_INS6_IJS1C_S1B_EEENS6_IJSE_S1C_EEEEEEENS5_17SM75_U16x8_LDSM_TENS5_14SM90_TMA_STOREES22_NS5_17SM90_U16x8_STSM_TENS5_9Copy_AtomIJNS5_17SM90_U32x4_STSM_NESL_EEEvEEEvvEEEEvNT_6ParamsE,@function
        .size           _ZN7cutlass13device_kernelINS_4gemm6kernel13GemmUniversalINS1_17GroupProblemShapeIN4cute5tupleIJiiiEEEEENS1_10collective13CollectiveMmaINS1_39MainloopSm90ArrayTmaGmmaWarpSpecializedILi2ENS6_IJNS5_1CILi2EEENSC_ILi1EEESE_EEENS1_40KernelPtrArrayTmaWarpSpecializedPingpongEEENS6_IJNSC_ILi128EEENSC_ILi256EEESI_EEENS_6half_tEPNS6_IJlSE_NSC_ILi0EEEEEESL_SO_NS5_8TiledMMAINS5_8MMA_AtomIJNS5_4SM904GMMA26MMA_64x256x16_F32F16F16_SSILNSS_5MajorE0ELSU_0ELNSS_7ScaleInE1ELSV_1EEEEEENS5_6LayoutINS6_IJSE_SE_SE_EEENS6_IJSM_SM_SM_EEEEENS6_IJNS5_10UnderscoreES12_S12_EEEEENS5_13SM90_TMA_LOADENS5_14ComposedLayoutINS5_7SwizzleILi3ELi4ELi3EEENS5_18smem_ptr_flag_bitsILi16EEENSY_INS6_IJNSC_ILi8EEENSC_ILi64EEEEEENS6_IJS1C_SE_EEEEEEEvNS5_8identityENS5_23SM90_TMA_LOAD_MULTICASTES1G_vS1H_EENS_8epilogue10collective18CollectiveEpilogueINS1K_30Sm90PtrArrayTmaWarpSpecializedILi4ELi2ELi16ELb1ELb0ELi2EEEJSK_NS6_IJS1C_NSC_ILi32EEEEEESL_PNS6_IJSE_lSM_EEESL_S1S_NS1K_6fusion15FusionCallbacksIS1O_NS1T_17LinearCombinationISL_fSL_fLNS_15FloatRoundStyleE2EEESK_S1Q_JEEES15_NS16_IS18_S1A_NSY_INS6_IJS1C_S1B_EEENS6_IJSE_S1C_EEEEEEENS5_17SM75_U16x8_LDSM_TENS5_14SM90_TMA_STOREES22_NS5_17SM90_U16x8_STSM_TENS5_9Copy_AtomIJNS5_17SM90_U32x4_STSM_NESL_EEEvEEEvvEEEEvNT_6ParamsE,(.L_x_428 - _ZN7cutlass13device_kernelINS_4gemm6kernel13GemmUniversalINS1_17GroupProblemShapeIN4cute5tupleIJiiiEEEEENS1_10collective13CollectiveMmaINS1_39MainloopSm90ArrayTmaGmmaWarpSpecializedILi2ENS6_IJNS5_1CILi2EEENSC_ILi1EEESE_EEENS1_40KernelPtrArrayTmaWarpSpecializedPingpongEEENS6_IJNSC_ILi128EEENSC_ILi256EEESI_EEENS_6half_tEPNS6_IJlSE_NSC_ILi0EEEEEESL_SO_NS5_8TiledMMAINS5_8MMA_AtomIJNS5_4SM904GMMA26MMA_64x256x16_F32F16F16_SSILNSS_5MajorE0ELSU_0ELNSS_7ScaleInE1ELSV_1EEEEEENS5_6LayoutINS6_IJSE_SE_SE_EEENS6_IJSM_SM_SM_EEEEENS6_IJNS5_10UnderscoreES12_S12_EEEEENS5_13SM90_TMA_LOADENS5_14ComposedLayoutINS5_7SwizzleILi3ELi4ELi3EEENS5_18smem_ptr_flag_bitsILi16EEENSY_INS6_IJNSC_ILi8EEENSC_ILi64EEEEEENS6_IJS1C_SE_EEEEEEEvNS5_8identityENS5_23SM90_TMA_LOAD_MULTICASTES1G_vS1H_EENS_8epilogue10collective18CollectiveEpilogueINS1K_30Sm90PtrArrayTmaWarpSpecializedILi4ELi2ELi16ELb1ELb0ELi2EEEJSK_NS6_IJS1C_NSC_ILi32EEEEEESL_PNS6_IJSE_lSM_EEESL_S1S_NS1K_6fusion15FusionCallbacksIS1O_NS1T_17LinearCombinationISL_fSL_fLNS_15FloatRoundStyleE2EEESK_S1Q_JEEES15_NS16_IS18_S1A_NSY_INS6_IJS1C_S1B_EEENS6_IJSE_S1C_EEEEEEENS5_17SM75_U16x8_LDSM_TENS5_14SM90_TMA_STOREES22_NS5_17SM90_U16x8_STSM_TENS5_9Copy_AtomIJNS5_17SM90_U32x4_STSM_NESL_EEEvEEEvvEEEEvNT_6ParamsE)
        .other          _ZN7cutlass13device_kernelINS_4gemm6kernel13GemmUniversalINS1_17GroupProblemShapeIN4cute5tupleIJiiiEEEEENS1_10collective13CollectiveMmaINS1_39MainloopSm90ArrayTmaGmmaWarpSpecializedILi2ENS6_IJNS5_1CILi2EEENSC_ILi1EEESE_EEENS1_40KernelPtrArrayTmaWarpSpecializedPingpongEEENS6_IJNSC_ILi128EEENSC_ILi256EEESI_EEENS_6half_tEPNS6_IJlSE_NSC_ILi0EEEEEESL_SO_NS5_8TiledMMAINS5_8MMA_AtomIJNS5_4SM904GMMA26MMA_64x256x16_F32F16F16_SSILNSS_5MajorE0ELSU_0ELNSS_7ScaleInE1ELSV_1EEEEEENS5_6LayoutINS6_IJSE_SE_SE_EEENS6_IJSM_SM_SM_EEEEENS6_IJNS5_10UnderscoreES12_S12_EEEEENS5_13SM90_TMA_LOADENS5_14ComposedLayoutINS5_7SwizzleILi3ELi4ELi3EEENS5_18smem_ptr_flag_bitsILi16EEENSY_INS6_IJNSC_ILi8EEENSC_ILi64EEEEEENS6_IJS1C_SE_EEEEEEEvNS5_8identityENS5_23SM90_TMA_LOAD_MULTICASTES1G_vS1H_EENS_8epilogue10collective18CollectiveEpilogueINS1K_30Sm90PtrArrayTmaWarpSpecializedILi4ELi2ELi16ELb1ELb0ELi2EEEJSK_NS6_IJS1C_NSC_ILi32EEEEEESL_PNS6_IJSE_lSM_EEESL_S1S_NS1K_6fusion15FusionCallbacksIS1O_NS1T_17LinearCombinationISL_fSL_fLNS_15FloatRoundStyleE2EEESK_S1Q_JEEES15_NS16_IS18_S1A_NSY_INS6_IJS1C_S1B_EEENS6_IJSE_S1C_EEEEEEENS5_17SM75_U16x8_LDSM_TENS5_14SM90_TMA_STOREES22_NS5_17SM90_U16x8_STSM_TENS5_9Copy_AtomIJNS5_17SM90_U32x4_STSM_NESL_EEEvEEEvvEEEEvNT_6ParamsE,@"STO_CUDA_ENTRY STV_DEFAULT"
_ZN7cutlass13device_kernelINS_4gemm6kernel13GemmUniversalINS1_17GroupProblemShapeIN4cute5tupleIJiiiEEEEENS1_10collective13CollectiveMmaINS1_39MainloopSm90ArrayTmaGmmaWarpSpecializedILi2ENS6_IJNS5_1CILi2EEENSC_ILi1EEESE_EEENS1_40KernelPtrArrayTmaWarpSpecializedPingpongEEENS6_IJNSC_ILi128EEENSC_ILi256EEESI_EEENS_6half_tEPNS6_IJlSE_NSC_ILi0EEEEEESL_SO_NS5_8TiledMMAINS5_8MMA_AtomIJNS5_4SM904GMMA26MMA_64x256x16_F32F16F16_SSILNSS_5MajorE0ELSU_0ELNSS_7ScaleInE1ELSV_1EEEEEENS5_6LayoutINS6_IJSE_SE_SE_EEENS6_IJSM_SM_SM_EEEEENS6_IJNS5_10UnderscoreES12_S12_EEEEENS5_13SM90_TMA_LOADENS5_14ComposedLayoutINS5_7SwizzleILi3ELi4ELi3EEENS5_18smem_ptr_flag_bitsILi16EEENSY_INS6_IJNSC_ILi8EEENSC_ILi64EEEEEENS6_IJS1C_SE_EEEEEEEvNS5_8identityENS5_23SM90_TMA_LOAD_MULTICASTES1G_vS1H_EENS_8epilogue10collective18CollectiveEpilogueINS1K_30Sm90PtrArrayTmaWarpSpecializedILi4ELi2ELi16ELb1ELb0ELi2EEEJSK_NS6_IJS1C_NSC_ILi32EEEEEESL_PNS6_IJSE_lSM_EEESL_S1S_NS1K_6fusion15FusionCallbacksIS1O_NS1T_17LinearCombinationISL_fSL_fLNS_15FloatRoundStyleE2EEESK_S1Q_JEEES15_NS16_IS18_S1A_NSY_INS6_IJS1C_S1B_EEENS6_IJSE_S1C_EEEEEEENS5_17SM75_U16x8_LDSM_TENS5_14SM90_TMA_STOREES22_NS5_17SM90_U16x8_STSM_TENS5_9Copy_AtomIJNS5_17SM90_U32x4_STSM_NESL_EEEvEEEvvEEEEvNT_6ParamsE:
[----:B------:R-:W1:Y:S02]  /*0000*/  LDC R1, c[0x0][0x28] ;  /* 0x00000a00ff017b82 */ /* 0x000e640000000800 */
[----:B-1----:R-:W-:-:S06]  /*0010*/  VIADD R1, R1, 0xfffff228 ;  /* 0xfffff22801017836 */ /* 0x002fcc0000000000 */
[----:B------:R-:W1:Y:S01]  /*0020*/  LDC.64 R4, c[0x0][0x918] ;  /* 0x00024600ff047b82 */ /* 0x000e620000000a00 */
[----:B------:R-:W-:Y:S01]  /*0030*/  ULDC.64 UR38, c[0x0][0x208] ;  /* 0x0000820000267ab9 */ /* 0x000fe20000000a00 */
[----:B------:R-:W2:Y:S01]  /*0040*/  S2R R20, SR_TID.X ;  /* 0x0000000000147919 */ /* 0x000ea20000002100 */
[----:B------:R-:W-:Y:S01]  /*0050*/  ULDC UR4, c[0x0][0x910] ;  /* 0x0002440000047ab9 */ /* 0x000fe20000000800 */
[----:B------:R-:W-:Y:S01]  /*0060*/  ULDC.64 UR20, c[0x0][0x8d0] ;  /* 0x0002340000147ab9 */ /* 0x000fe20000000a00 */
[----:B------:R-:W-:Y:S01]  /*0070*/  ULDC.64 UR14, c[0x0][0x8c8] ;  /* 0x00023200000e7ab9 */ /* 0x000fe20000000a00 */
[----:B------:R-:W-:Y:S01]  /*0080*/  MOV R8, RZ ;  /* 0x000000ff00087202 */ /* 0x000fe20000000f00 */
[----:B------:R-:W-:Y:S01]  /*0090*/  IMAD.MOV.U32 R0, RZ, RZ, RZ ;  /* 0x000000ffff007224 */ /* 0x000fe200078e00ff */
[----:B------:R-:W3:Y:S01]  /*00a0*/  S2UR UR24, SR_CTAID.Y ;  /* 0x00000000001879c3 */ /* 0x000ee20000002600 */
[----:B------:R-:W-:Y:S01]  /*00b0*/  ULDC.64 UR16, c[0x0][0x8e0] ;  /* 0x0002380000107ab9 */ /* 0x000fe20000000a00 */
[----:B------:R-:W-:Y:S01]  /*00c0*/  ULDC.64 UR22, c[0x0][0x8e8] ;  /* 0x00023a0000167ab9 */ /* 0x000fe20000000a00 */
[----:B-1----:R-:W4:Y:S01]  /*00d0*/  LDG.E R7, desc[UR38][R4.64] ;  /* 0x0000002604077981 */ /* 0x002f22000c1e1900 */
[----:B------:R-:W-:-:S03]  /*00e0*/  IMAD.U32 R12, RZ, RZ, UR4 ;  /* 0x00000004ff0c7e24 */ /* 0x000fc6000f8e00ff */
[----:B------:R-:W4:Y:S01]  /*00f0*/  LDG.E R6, desc[UR38][R4.64+0x4] ;  /* 0x0000042604067981 */ /* 0x000f22000c1e1900 */
[----:B--2---:R-:W-:Y:S01]  /*0100*/  LOP3.LUT R21, R20, 0x1f, RZ, 0xc0, !PT ;  /* 0x0000001f14157812 */ /* 0x004fe200078ec0ff */
[----:B------:R-:W-:Y:S01]  /*0110*/  UISETP.NE.U32.AND UP0, UPT, UR20, URZ, UPT ;  /* 0x0000003f1400728c */ /* 0x000fe2000bf05070 */
[----:B------:R-:W1:Y:S01]  /*0120*/  S2UR UR53, SR_CTAID.X ;  /* 0x00000000003579c3 */ /* 0x000e620000002500 */
[----:B------:R-:W-:Y:S01]  /*0130*/  ULDC UR4, c[0x0][0x908] ;  /* 0x0002420000047ab9 */ /* 0x000fe20000000800 */
[----:B------:R-:W-:Y:S01]  /*0140*/  ISETP.GE.AND P0, PT, R21, R12, PT ;  /* 0x0000000c1500720c */ /* 0x000fe20003f06270 */
[----:B------:R-:W-:Y:S02]  /*0150*/  UISETP.NE.AND.EX UP0, UPT, UR21, URZ, UPT, UP0 ;  /* 0x0000003f1500728c */ /* 0x000fe4000bf05300 */
[----:B------:R-:W-:-:S09]  /*0160*/  UISETP.NE.AND UP3, UPT, UR4, 0x1, UPT ;  /* 0x000000010400788c */ /* 0x000fd2000bf65270 */
[----:B------:R-:W-:Y:S01]  /*0170*/  @UP0 ULDC UR26, c[0x0][0x8dc] ;  /* 0x00023700001a0ab9 */ /* 0x000fe20000000800 */
[----:B------:R-:W2:Y:S01]  /*0180*/  @!P0 LDC.64 R2, c[0x0][0x918] ;  /* 0x00024600ff028b82 */ /* 0x000ea20000000a00 */
[----:B---3--:R-:W-:Y:S02]  /*0190*/  @UP3 UMOV UR6, UR24 ;  /* 0x0000001800063c82 */ /* 0x008fe40008000000 */
[----:B------:R-:W-:Y:S01]  /*01a0*/  @UP3 UMOV UR4, UR6 ;  /* 0x0000000600043c82 */ /* 0x000fe20008000000 */
[----:B------:R-:W-:Y:S01]  /*01b0*/  @!UP3 UMOV UR6, UR24 ;  /* 0x000000180006bc82 */ /* 0x000fe20008000000 */
[----:B------:R-:W-:Y:S01]  /*01c0*/  @UP3 ULDC UR8, c[0x0][0x10] ;  /* 0x0000040000083ab9 */ /* 0x000fe20000000800 */
[----:B------:R-:W-:Y:S01]  /*01d0*/  @UP3 UMOV UR5, URZ ;  /* 0x0000003f00053c82 */ /* 0x000fe20008000000 */
[----:B------:R-:W-:Y:S01]  /*01e0*/  @UP3 UMOV UR7, URZ ;  /* 0x0000003f00073c82 */ /* 0x000fe20008000000 */
[----:B-1----:R-:W-:Y:S01]  /*01f0*/  @UP3 UIMAD.WIDE.U32 UR8, UR53, UR8, UR4 ;  /* 0x00000008350832a5 */ /* 0x002fe2000f8e0004 */
[----:B------:R-:W-:Y:S01]  /*0200*/  @!UP3 ULDC UR10, c[0x0][0xc] ;  /* 0x00000300000abab9 */ /* 0x000fe20000000800 */
[----:B--2---:R-:W-:-:S05]  /*0210*/  @!P0 IMAD.WIDE.U32 R2, R21, 0xc, R2 ;  /* 0x0000000c15028825 */ /* 0x004fca00078e0002 */
[----:B------:R1:W5:Y:S04]  /*0220*/  @!P0 LDG.E R8, desc[UR38][R2.64] ;  /* 0x0000002602088981 */ /* 0x000368000c1e1900 */
[----:B------:R1:W5:Y:S01]  /*0230*/  @!P0 LDG.E R0, desc[UR38][R2.64+0x4] ;  /* 0x0000042602008981 */ /* 0x000362000c1e1900 */
[----:B------:R-:W-:Y:S01]  /*0240*/  ISETP.NE.U32.AND P0, PT, RZ, UR22, PT ;  /* 0x00000016ff007c0c */ /* 0x000fe2000bf05070 */
[----:B------:R-:W-:-:S03]  /*0250*/  UMOV UR4, UR53 ;  /* 0x0000003500047c82 */ /* 0x000fc60008000000 */
[----:B------:R-:W-:Y:S01]  /*0260*/  ISETP.NE.AND.EX P0, PT, RZ, UR23, PT, P0 ;  /* 0x00000017ff007c0c */ /* 0x000fe2000bf05300 */
[----:B------:R-:W-:Y:S01]  /*0270*/  UMOV UR5, URZ ;  /* 0x0000003f00057c82 */ /* 0x000fe20008000000 */
[----:B------:R-:W-:Y:S02]  /*0280*/  @UP3 UIADD3 UR7, UR9, UR7, URZ ;  /* 0x0000000709073290 */ /* 0x000fe4000fffe03f */
[----:B------:R-:W-:-:S07]  /*0290*/  @!UP3 UIMAD.WIDE.U32 UR4, UR10, UR6, UR4 ;  /* 0x000000060a04b2a5 */ /* 0x000fce000f8e0004 */
[----:B------:R-:W-:Y:S01]  /*02a0*/  @!UP3 UMOV UR8, UR4 ;  /* 0x000000040008bc82 */ /* 0x000fe20008000000 */
[----:B------:R-:W-:Y:S01]  /*02b0*/  @!UP3 UMOV UR7, UR5 ;  /* 0x000000050007bc82 */ /* 0x000fe20008000000 */
[----:B----4-:R-:W-:Y:S02]  /*02c0*/  R2UR UR12, R7 ;  /* 0x00000000070c72ca */ /* 0x010fe400000e0000 */
[----:B------:R-:W-:-:S11]  /*02d0*/  R2UR UR28, R6 ;  /* 0x00000000061c72ca */ /* 0x000fd600000e0000 */
[----:B------:R-:W-:-:S04]  /*02e0*/  UIADD3 UR11, UP1, UR12, UR14, URZ ;  /* 0x0000000e0c0b7290 */ /* 0x000fc8000ff3e03f */
[----:B------:R-:W-:Y:S02]  /*02f0*/  ULEA.HI.X.SX32 UR12, UR12, UR15, 0x1, UP1 ;  /* 0x0000000f0c0c7291 */ /* 0x000fe400088f0e3f */
[----:B------:R-:W-:-:S04]  /*0300*/  UIADD3 UR11, UP1, UR11, -0x1, URZ ;  /* 0xffffffff0b0b7890 */ /* 0x000fc8000ff3e03f */
[----:B------:R-:W-:Y:S02]  /*0310*/  UIADD3.X UR12, UR12, -0x1, URZ, UP1, !UPT ;  /* 0xffffffff0c0c7890 */ /* 0x000fe40008ffe43f */
[----:B------:R-:W-:-:S04]  /*0320*/  @UP0 UIADD3 UR26, UP1, UR11, UR26, URZ ;  /* 0x0000001a0b1a0290 */ /* 0x000fc8000ff3e03f */
[----:B------:R-:W-:Y:S02]  /*0330*/  @UP0 UIADD3.X UR29, URZ, UR12, URZ, UP1, !UPT ;  /* 0x0000000c3f1d0290 */ /* 0x000fe40008ffe43f */
[----:B------:R-:W-:Y:S02]  /*0340*/  UIADD3 UR13, UP1, UR28, UR16, URZ ;  /* 0x000000101c0d7290 */ /* 0x000fe4000ff3e03f */
[----:B------:R-:W-:Y:S02]  /*0350*/  @UP0 UIMAD.WIDE.U32 UR18, UR29, UR20, URZ ;  /* 0x000000141d1202a5 */ /* 0x000fe4000f8e003f */
[----:B------:R-:W-:Y:S02]  /*0360*/  ULEA.HI.X.SX32 UR28, UR28, UR17, 0x1, UP1 ;  /* 0x000000111c1c7291 */ /* 0x000fe400088f0e3f */
[----:B------:R-:W-:Y:S02]  /*0370*/  @UP0 UIMAD.WIDE.U32 UR24, UP1, UR26, UR21, UR18 ;  /* 0x000000151a1802a5 */ /* 0x000fe4000f820012 */
[----:B------:R-:W-:-:S02]  /*0380*/  @UP0 UIMAD.WIDE.U32 UR18, UR26, UR20, URZ ;  /* 0x000000141a1202a5 */ /* 0x000fc4000f8e003f */
[----:B------:R-:W-:Y:S02]  /*0390*/  @UP0 UIADD3.X UR27, URZ, URZ, URZ, UP1, !UPT ;  /* 0x0000003f3f1b0290 */ /* 0x000fe40008ffe43f */
[----:B------:R-:W-:Y:S01]  /*03a0*/  @UP0 UIADD3 URZ, UP1, UR19, UR24, URZ ;  /* 0x00000018133f0290 */ /* 0x000fe2000ff3e03f */
[----:B------:R-:W-:-:S03]  /*03b0*/  @UP0 UMOV UR26, UR25 ;  /* 0x00000019001a0c82 */ /* 0x000fc60008000000 */
[----:B------:R-:W-:Y:S02]  /*03c0*/  @UP0 UIMAD.WIDE.U32.X UR18, UR29, UR21, UR26, UP1 ;  /* 0x000000151d1202a5 */ /* 0x000fe400088e041a */
[----:B------:R-:W-:-:S04]  /*03d0*/  UIADD3 UR13, UP2, UR13, -0x1, URZ ;  /* 0xffffffff0d0d7890 */ /* 0x000fc8000ff5e03f */
[----:B------:R-:W-:Y:S01]  /*03e0*/  UIADD3.X UR24, UR28, -0x1, URZ, UP2, !UPT ;  /* 0xffffffff1c187890 */ /* 0x000fe200097fe43f */
[----:B------:R-:W-:Y:S01]  /*03f0*/  @UP0 UMOV UR11, UR18 ;  /* 0x00000012000b0c82 */ /* 0x000fe20008000000 */
[----:B------:R-:W-:Y:S01]  /*0400*/  @UP0 UMOV UR12, UR19 ;  /* 0x00000013000c0c82 */ /* 0x000fe20008000000 */
[----:B-1----:R-:W-:Y:S09]  /*0410*/  @!P0 BRA `(.L_x_0) ;  /* 0x0000000000308947 */ /* 0x002ff20003800000 */
[----:B------:R-:W-:Y:S02]  /*0420*/  ULDC UR9, c[0x0][0x8f4] ;  /* 0x00023d0000097ab9 */ /* 0x000fe40000000800 */
[----:B------:R-:W-:-:S04]  /*0430*/  UIADD3 UR9, UP1, UR13, UR9, URZ ;  /* 0x000000090d097290 */ /* 0x000fc8000ff3e03f */
[----:B------:R-:W-:-:S04]  /*0440*/  UIADD3.X UR10, URZ, UR24, URZ, UP1, !UPT ;  /* 0x000000183f0a7290 */ /* 0x000fc80008ffe43f */
[----:B------:R-:W-:-:S04]  /*0450*/  UIMAD.WIDE.U32 UR4, UR10, UR22, URZ ;  /* 0x000000160a0472a5 */ /* 0x000fc8000f8e003f */
[----:B------:R-:W-:Y:S02]  /*0460*/  UIMAD.WIDE.U32 UR18, UP1, UR9, UR23, UR4 ;  /* 0x00000017091272a5 */ /* 0x000fe4000f820004 */
[----:B------:R-:W-:Y:S02]  /*0470*/  UIMAD.WIDE.U32 UR4, UR9, UR22, URZ ;  /* 0x00000016090472a5 */ /* 0x000fe4000f8e003f */
[----:B------:R-:W-:Y:S02]  /*0480*/  UIADD3.X UR25, URZ, URZ, URZ, UP1, !UPT ;  /* 0x0000003f3f197290 */ /* 0x000fe40008ffe43f */
[----:B------:R-:W-:Y:S01]  /*0490*/  UIADD3 URZ, UP1, UR5, UR18, URZ ;  /* 0x00000012053f7290 */ /* 0x000fe2000ff3e03f */
[----:B------:R-:W-:-:S03]  /*04a0*/  UMOV UR24, UR19 ;  /* 0x0000001300187c82 */ /* 0x000fc60008000000 */
[----:B------:R-:W-:-:S07]  /*04b0*/  UIMAD.WIDE.U32.X UR4, UR10, UR23, UR24, UP1 ;  /* 0x000000170a0472a5 */ /* 0x000fce00088e0418 */
[----:B------:R-:W-:Y:S01]  /*04c0*/  UMOV UR13, UR4 ;  /* 0x00000004000d7c82 */ /* 0x000fe20008000000 */
[----:B------:R-:W-:-:S05]  /*04d0*/  UMOV UR24, UR5 ;  /* 0x0000000500187c82 */ /* 0x000fca0008000000 */
.L_x_0:
[----:B------:R-:W-:Y:S01]  /*04e0*/  ULDC UR9, c[0x0][0x934] ;  /* 0x00024d0000097ab9 */ /* 0x000fe20000000800 */
[----:B------:R-:W-:Y:S01]  /*04f0*/  ULDC UR10, c[0x0][0x904] ;  /* 0x00024100000a7ab9 */ /* 0x000fe20000000800 */
[----:B------:R-:W-:Y:S01]  /*0500*/  ULDC UR4, c[0x0][0x938] ;  /* 0x00024e0000047ab9 */ /* 0x000fe20000000800 */
[----:B------:R-:W-:Y:S01]  /*0510*/  USHF.L.U32 UR9, UR9, UR10, URZ ;  /* 0x0000000a09097299 */ /* 0x000fe2000800063f */
[----:B------:R-:W-:Y:S01]  /*0520*/  SHF.R.U32.HI R14, RZ, 0x5, R20 ;  /* 0x00000005ff0e7819 */ /* 0x000fe20000011614 */
[----:B------:R-:W-:Y:S01]  /*0530*/  USHF.L.U32 UR10, UR4, UR10, URZ ;  /* 0x0000000a040a7299 */ /* 0x000fe2000800063f */
[----:B------:R-:W-:Y:S01]  /*0540*/  ULDC UR26, c[0x0][0x8d8] ;  /* 0x00023600001a7ab9 */ /* 0x000fe20000000800 */
[----:B------:R-:W-:Y:S02]  /*0550*/  ULDC UR30, c[0x0][0x8f0] ;  /* 0x00023c00001e7ab9 */ /* 0x000fe40000000800 */
[----:B------:R-:W-:Y:S01]  /*0560*/  IMAD.U32 R10, RZ, RZ, UR9 ;  /* 0x00000009ff0a7e24 */ /* 0x000fe2000f8e00ff */
[----:B------:R-:W-:Y:S01]  /*0570*/  USHF.R.U64 UR18, UR11, UR26, UR12 ;  /* 0x0000001a0b127299 */ /* 0x000fe2000800120c */
[----:B------:R-:W-:Y:S01]  /*0580*/  MOV R9, UR10 ;  /* 0x0000000a00097c02 */ /* 0x000fe20008000f00 */
[----:B------:R-:W-:-:S02]  /*0590*/  USHF.R.U64 UR11, UR13, UR30, UR24 ;  /* 0x0000001e0d0b7299 */ /* 0x000fc40008001218 */
[----:B------:R-:W-:Y:S01]  /*05a0*/  IABS R2, R10 ;  /* 0x0000000a00027213 */ /* 0x000fe20000000000 */
[----:B------:R-:W-:Y:S01]  /*05b0*/  UIADD3 UR18, UR18, -0x1, UR9 ;  /* 0xffffffff12127890 */ /* 0x000fe2000fffe009 */
[----:B------:R-:W-:Y:S01]  /*05c0*/  IABS R3, R9 ;  /* 0x0000000900037213 */ /* 0x000fe20000000000 */
[----:B------:R-:W-:Y:S01]  /*05d0*/  UIADD3 UR11, UR11, -0x1, UR10 ;  /* 0xffffffff0b0b7890 */ /* 0x000fe2000fffe00a */
[----:B------:R-:W-:Y:S01]  /*05e0*/  R2UR UR28, R2 ;  /* 0x00000000021c72ca */ /* 0x000fe200000e0000 */
[----:B------:R-:W-:Y:S01]  /*05f0*/  UMOV UR12, URZ ;  /* 0x0000003f000c7c82 */ /* 0x000fe20008000000 */
[----:B------:R-:W-:Y:S01]  /*0600*/  UISETP.GE.AND UP5, UPT, UR18, URZ, UPT ;  /* 0x0000003f1200728c */ /* 0x000fe2000bfa6270 */
[----:B------:R-:W-:Y:S01]  /*0610*/  IMAD.MOV.U32 R2, RZ, RZ, R3 ;  /* 0x000000ffff027224 */ /* 0x000fe200078e0003 */
[----:B------:R-:W-:Y:S01]  /*0620*/  UISETP.NE.AND UP4, UPT, UR9, URZ, UPT ;  /* 0x0000003f0900728c */ /* 0x000fe2000bf85270 */
[----:B------:R-:W-:-:S03]  /*0630*/  UMOV UR59, 0x1 ;  /* 0x00000001003b7882 */ /* 0x000fc60000000000 */
[----:B------:R-:W-:-:S05]  /*0640*/  R2UR UR27, R2 ;  /* 0x00000000021b72ca */ /* 0x000fca00000e0000 */
[----:B------:R-:W1:Y:S08]  /*0650*/  I2F.RP R2, UR28 ;  /* 0x0000001c00027d06 */ /* 0x000e700008209400 */
[----:B------:R-:W2:Y:S08]  /*0660*/  I2F.RP R4, UR27 ;  /* 0x0000001b00047d06 */ /* 0x000eb00008209400 */
[----:B-1----:R-:W1:Y:S08]  /*0670*/  MUFU.RCP R2, R2 ;  /* 0x0000000200027308 */ /* 0x002e700000001000 */
[----:B--2---:R-:W2:Y:S01]  /*0680*/  MUFU.RCP R4, R4 ;  /* 0x0000000400047308 */ /* 0x004ea20000001000 */
[----:B-1----:R-:W-:-:S02]  /*0690*/  VIADD R3, R2, 0xffffffe ;  /* 0x0ffffffe02037836 */ /* 0x002fc40000000000 */
[----:B------:R-:W-:-:S05]  /*06a0*/  IMAD.U32 R2, RZ, RZ, UR18 ;  /* 0x00000012ff027e24 */ /* 0x000fca000f8e00ff */
[----:B------:R-:W1:Y:S01]  /*06b0*/  F2I.FTZ.U32.TRUNC.NTZ R3, R3 ;  /* 0x0000000300037305 */ /* 0x000e62000021f000 */
[----:B------:R-:W-:Y:S02]  /*06c0*/  IABS R2, R2 ;  /* 0x0000000200027213 */ /* 0x000fe40000000000 */
[----:B--2---:R-:W-:Y:S02]  /*06d0*/  IADD3 R5, R4, 0xffffffe, RZ ;  /* 0x0ffffffe04057810 */ /* 0x004fe40007ffe0ff */
[----:B------:R-:W-:Y:S02]  /*06e0*/  IABS R4, R10 ;  /* 0x0000000a00047213 */ /* 0x000fe40000000000 */
[----:B------:R-:W-:Y:S02]  /*06f0*/  R2UR UR32, R2 ;  /* 0x00000000022072ca */ /* 0x000fe400000e0000 */
[----:B------:R-:W2:Y:S01]  /*0700*/  F2I.FTZ.U32.TRUNC.NTZ R5, R5 ;  /* 0x0000000500057305 */ /* 0x000ea2000021f000 */
[----:B------:R-:W-:-:S02]  /*0710*/  IADD3 R4, RZ, -R4, RZ ;  /* 0x80000004ff047210 */ /* 0x000fc40007ffe0ff */
[----:B-1----:R-:W-:Y:S01]  /*0720*/  R2UR UR13, R3 ;  /* 0x00000000030d72ca */ /* 0x002fe200000e0000 */
[----:B------:R-:W-:Y:S01]  /*0730*/  IMAD.U32 R3, RZ, RZ, UR11 ;  /* 0x0000000bff037e24 */ /* 0x000fe2000f8e00ff */
[----:B--2---:R-:W-:-:S04]  /*0740*/  R2UR UR5, R5 ;  /* 0x00000000050572ca */ /* 0x004fc800000e0000 */
[----:B------:R-:W-:Y:S01]  /*0750*/  IABS R5, R3 ;  /* 0x0000000300057213 */ /* 0x000fe20000000000 */
[----:B------:R-:W-:Y:S01]  /*0760*/  IMAD.MOV.U32 R3, RZ, RZ, R4 ;  /* 0x000000ffff037224 */ /* 0x000fe200078e0004 */
[----:B------:R-:W-:-:S05]  /*0770*/  IABS R4, R9 ;  /* 0x0000000900047213 */ /* 0x000fca0000000000 */
[----:B------:R-:W-:Y:S01]  /*0780*/  UIADD3 UR4, URZ, -UR13, URZ ;  /* 0x8000000d3f047290 */ /* 0x000fe2000fffe03f */
[----:B------:R-:W-:Y:S01]  /*0790*/  IMAD.MOV.U32 R2, RZ, RZ, R5 ;  /* 0x000000ffff027224 */ /* 0x000fe200078e0005 */
[----:B------:R-:W-:Y:S02]  /*07a0*/  IADD3 R4, RZ, -R4, RZ ;  /* 0x80000004ff047210 */ /* 0x000fe40007ffe0ff */
[----:B------:R-:W-:Y:S01]  /*07b0*/  UIMAD UR4, UR4, UR28, URZ ;  /* 0x0000001c040472a4 */ /* 0x000fe2000f8e023f */
[----:B------:R-:W-:Y:S02]  /*07c0*/  R2UR UR29, R3 ;  /* 0x00000000031d72ca */ /* 0x000fe400000e0000 */
[----:B------:R-:W-:Y:S01]  /*07d0*/  R2UR UR33, R2 ;  /* 0x00000000022172ca */ /* 0x000fe200000e0000 */
[----:B------:R-:W-:Y:S01]  /*07e0*/  UIADD3 UR24, URZ, -UR5, URZ ;  /* 0x800000053f187290 */ /* 0x000fe2000fffe03f */
[----:B------:R-:W-:Y:S01]  /*07f0*/  IMAD.MOV.U32 R2, RZ, RZ, R4 ;  /* 0x000000ffff027224 */ /* 0x000fe200078e0004 */
[----:B------:R-:W-:Y:S01]  /*0800*/  UIMAD.WIDE.U32 UR12, UR13, UR4, UR12 ;  /* 0x000000040d0c72a5 */ /* 0x000fe2000f8e000c */
[----:B------:R-:W1:Y:S01]  /*0810*/  SHFL.IDX PT, R3, R14, RZ, 0x1f ;  /* 0x00001fff0e037589 */ /* 0x000e6200000e0000 */
[----:B------:R-:W-:Y:S01]  /*0820*/  UIMAD UR24, UR24, UR27, URZ ;  /* 0x0000001b181872a4 */ /* 0x000fe2000f8e023f */
[----:B------:R-:W-:Y:S01]  /*0830*/  UMOV UR4, URZ ;  /* 0x0000003f00047c82 */ /* 0x000fe20008000000 */
[----:B------:R-:W-:-:S02]  /*0840*/  R2UR UR31, R2 ;  /* 0x00000000021f72ca */ /* 0x000fc400000e0000 */
[----:B------:R-:W-:Y:S01]  /*0850*/  UIMAD.WIDE.U32 UR24, UR5, UR24, UR4 ;  /* 0x00000018051872a5 */ /* 0x000fe2000f8e0004 */
[----:B------:R-:W-:Y:S01]  /*0860*/  SHF.R.U32.HI R2, RZ, 0x7, R20 ;  /* 0x00000007ff027819 */ /* 0x000fe20000011614 */
[----:B------:R-:W-:-:S04]  /*0870*/  UIMAD.WIDE.U32 UR4, UR13, UR32, URZ ;  /* 0x000000200d0472a5 */ /* 0x000fc8000f8e003f */
[----:B------:R-:W-:Y:S01]  /*0880*/  UIMAD UR5, UR5, UR29, UR32 ;  /* 0x0000001d050572a4 */ /* 0x000fe2000f8e0220 */
[----:B------:R-:W2:Y:S01]  /*0890*/  SHFL.IDX PT, R2, R2, RZ, 0x1f ;  /* 0x00001fff02027589 */ /* 0x000ea200000e0000 */
[----:B------:R-:W-:Y:S01]  /*08a0*/  UMOV UR19, UR25 ;  /* 0x0000001900137c82 */ /* 0x000fe20008000000 */
[----:B------:R-:W-:Y:S02]  /*08b0*/  ULOP3.LUT UR32, URZ, UR9, URZ, 0x33, !UPT ;  /* 0x000000093f207292 */ /* 0x000fe4000f8e333f */
[----:B------:R-:W-:Y:S02]  /*08c0*/  UIMAD.WIDE.U32 UR24, UR19, UR33, URZ ;  /* 0x00000021131872a5 */ /* 0x000fe4000f8e003f */
[----:B------:R-:W-:Y:S02]  /*08d0*/  UISETP.GT.U32.AND UP1, UPT, UR28, UR5, UPT ;  /* 0x000000051c00728c */ /* 0x000fe4000bf24070 */
[----:B------:R-:W-:Y:S02]  /*08e0*/  UIMAD UR25, UR25, UR31, UR33 ;  /* 0x0000001f191972a4 */ /* 0x000fe4000f8e0221 */
[----:B------:R-:W-:-:S02]  /*08f0*/  ULOP3.LUT UR33, URZ, UR10, URZ, 0x33, !UPT ;  /* 0x0000000a3f217292 */ /* 0x000fc4000f8e333f */
[----:B------:R-:W-:Y:S01]  /*0900*/  UISETP.GT.U32.AND UP2, UPT, UR27, UR25, UPT ;  /* 0x000000191b00728c */ /* 0x000fe2000bf44070 */
[----:B-1----:R-:W-:-:S04]  /*0910*/  R2UR UR34, R3 ;  /* 0x00000000032272ca */ /* 0x002fc800000e0000 */
[----:B------:R-:W-:-:S04]  /*0920*/  @!UP1 UIADD3 UR5, UR5, -UR28, URZ ;  /* 0x8000001c05059290 */ /* 0x000fc8000fffe03f */
[----:B------:R-:W-:Y:S02]  /*0930*/  UISETP.GT.U32.AND UP6, UPT, UR28, UR5, UPT ;  /* 0x000000051c00728c */ /* 0x000fe4000bfc4070 */
[----:B------:R-:W-:Y:S01]  /*0940*/  @!UP2 UIADD3 UR25, UR25, -UR27, URZ ;  /* 0x8000001b1919a290 */ /* 0x000fe2000fffe03f */
[----:B--2---:R-:W-:Y:S01]  /*0950*/  R2UR UR12, R2 ;  /* 0x00000000020c72ca */ /* 0x004fe200000e0000 */
[----:B------:R-:W-:Y:S01]  /*0960*/  UISETP.NE.AND UP2, UPT, UR10, URZ, UPT ;  /* 0x0000003f0a00728c */ /* 0x000fe2000bf45270 */
[----:B------:R-:W-:Y:S01]  /*0970*/  ISETP.NE.AND P1, PT, RZ, UR34, PT ;  /* 0x00000022ff007c0c */ /* 0x000fe2000bf25270 */
[----:B------:R-:W-:Y:S02]  /*0980*/  UISETP.GT.U32.AND UP1, UPT, UR27, UR25, UPT ;  /* 0x000000191b00728c */ /* 0x000fe4000bf24070 */
[----:B------:R-:W-:-:S03]  /*0990*/  USHF.R.S32.HI UR4, URZ, 0x1f, UR34 ;  /* 0x0000001f3f047899 */ /* 0x000fc60008011422 */
[----:B------:R-:W-:Y:S02]  /*09a0*/  @!UP6 UIADD3 UR5, UR5, -UR28, URZ ;  /* 0x8000001c0505e290 */ /* 0x000fe4000fffe03f */
[----:B------:R-:W-:Y:S02]  /*09b0*/  UISETP.GE.AND UP6, UPT, UR11, URZ, UPT ;  /* 0x0000003f0b00728c */ /* 0x000fe4000bfc6270 */
[----:B------:R-:W-:Y:S02]  /*09c0*/  @!UP5 UIADD3 UR5, -UR5, URZ, URZ ;  /* 0x0000003f0505d290 */ /* 0x000fe4000fffe13f */
[----:B------:R-:W-:Y:S02]  /*09d0*/  @!UP1 UIADD3 UR25, UR25, -UR27, URZ ;  /* 0x8000001b19199290 */ /* 0x000fe4000fffe03f */
[----:B------:R-:W-:Y:S02]  /*09e0*/  ULEA.HI UR4, UR4, UR34, URZ, 0x2 ;  /* 0x0000002204047291 */ /* 0x000fe4000f8f103f */
[----:B------:R-:W-:-:S02]  /*09f0*/  USEL UR5, UR32, UR5, !UP4 ;  /* 0x0000000520057287 */ /* 0x000fc4000e000000 */
[----:B------:R-:W-:Y:S02]  /*0a00*/  ULOP3.LUT UR4, UR4, 0xfffffffc, URZ, 0xc0, !UPT ;  /* 0xfffffffc04047892 */ /* 0x000fe4000f8ec03f */
[----:B------:R-:W-:Y:S02]  /*0a10*/  @!UP6 UIADD3 UR25, -UR25, URZ, URZ ;  /* 0x0000003f1919e290 */ /* 0x000fe4000fffe13f */
[----:B------:R-:W-:Y:S02]  /*0a20*/  UIADD3 UR5, UR18, -UR5, URZ ;  /* 0x8000000512057290 */ /* 0x000fe4000fffe03f */
[----:B------:R-:W-:Y:S02]  /*0a30*/  USEL UR25, UR33, UR25, !UP2 ;  /* 0x0000001921197287 */ /* 0x000fe4000d000000 */
[----:B------:R-:W-:Y:S02]  /*0a40*/  UIADD3 UR52, UR34, -UR4, URZ ;  /* 0x8000000422347290 */ /* 0x000fe4000fffe03f */
[----:B------:R-:W-:-:S02]  /*0a50*/  UIADD3 UR25, UR11, -UR25, URZ ;  /* 0x800000190b197290 */ /* 0x000fc4000fffe03f */
[----:B------:R-:W-:Y:S02]  /*0a60*/  UISETP.NE.AND UP1, UPT, UR12, URZ, UPT ;  /* 0x0000003f0c00728c */ /* 0x000fe4000bf25270 */
[----:B------:R-:W-:Y:S02]  /*0a70*/  UIMAD UR24, UR5, UR25, URZ ;  /* 0x00000019051872a4 */ /* 0x000fe4000f8e023f */
[----:B------:R-:W-:Y:S02]  /*0a80*/  USEL UR4, UR25, UR5, !UP3 ;  /* 0x0000000519047287 */ /* 0x000fe4000d800000 */
[----:B------:R-:W-:Y:S02]  /*0a90*/  USHF.R.S32.HI UR25, URZ, 0x1f, UR24 ;  /* 0x0000001f3f197899 */ /* 0x000fe40008011418 */
[----:B------:R-:W-:Y:S01]  /*0aa0*/  USHF.R.S32.HI UR5, URZ, 0x1f, UR4 ;  /* 0x0000001f3f057899 */ /* 0x000fe20008011404 */
[----:B------:R-:W-:Y:S01]  /*0ab0*/  IMAD.U32 R6, RZ, RZ, UR24 ;  /* 0x00000018ff067e24 */ /* 0x000fe2000f8e00ff */
[----:B------:R-:W-:Y:S01]  /*0ac0*/  UISETP.EQ.AND UP5, UPT, UR52, 0x3, !UP1 ;  /* 0x000000033400788c */ /* 0x000fe2000cfa2270 */
[----:B------:R-:W-:Y:S01]  /*0ad0*/  IMAD.U32 R4, RZ, RZ, UR4 ;  /* 0x00000004ff047e24 */ /* 0x000fe2000f8e00ff */
[----:B------:R-:W-:-:S02]  /*0ae0*/  MOV R7, UR25 ;  /* 0x0000001900077c02 */ /* 0x000fc40008000f00 */
[----:B------:R-:W-:Y:S01]  /*0af0*/  USEL UR59, UR59, 0x2, UP5 ;  /* 0x000000023b3b7887 */ /* 0x000fe2000a800000 */
[----:B------:R-:W-:Y:S01]  /*0b00*/  IMAD.U32 R5, RZ, RZ, UR5 ;  /* 0x00000005ff057e24 */ /* 0x000fe2000f8e00ff */
[----:B------:R-:W-:Y:S10]  /*0b10*/  @P1 BRA `(.L_x_1) ;  /* 0x0000000000841947 */ /* 0x000ff40003800000 */
[----:B------:R-:W-:Y:S01]  /*0b20*/  ELECT P1, URZ, PT ;  /* 0x00000000003f782f */ /* 0x000fe20003820000 */
[----:B------:R-:W-:-:S12]  /*0b30*/  BSSY B0, `(.L_x_1) ;  /* 0x000001f000007945 */ /* 0x000fd80003800000 */
[----:B------:R-:W-:Y:S05]  /*0b40*/  @!P1 BRA `(.L_x_2) ;  /* 0x0000000000749947 */ /* 0x000fea0003800000 */
[----:B------:R-:W1:Y:S01]  /*0b50*/  S2UR UR11, SR_CgaCtaId ;  /* 0x00000000000b79c3 */ /* 0x000e620000008800 */
[----:B------:R-:W-:Y:S01]  /*0b60*/  UMOV UR4, 0x400 ;  /* 0x0000040000047882 */ /* 0x000fe20000000000 */
[----:B------:R-:W-:Y:S01]  /*0b70*/  UMOV UR5, 0x1 ;  /* 0x0000000100057882 */ /* 0x000fe20000000000 */
[----:B------:R-:W-:Y:S02]  /*0b80*/  UMOV UR24, 0x140 ;  /* 0x0000014000187882 */ /* 0x000fe40000000000 */
[----:B------:R-:W-:-:S04]  /*0b90*/  UIADD3 UR24, -UR24, 0x100000, URZ ;  /* 0x0010000018187890 */ /* 0x000fc8000fffe13f */
[----:B------:R-:W-:Y:S02]  /*0ba0*/  USHF.L.U32 UR25, UR24, 0xb, URZ ;  /* 0x0000000b18197899 */ /* 0x000fe4000800063f */
[----:B------:R-:W-:Y:S02]  /*0bb0*/  USHF.L.U32 UR24, UR24, 0x1, URZ ;  /* 0x0000000118187899 */ /* 0x000fe4000800063f */
[----:B-1----:R-:W-:Y:S02]  /*0bc0*/  ULEA UR11, UR11, UR4, 0x18 ;  /* 0x000000040b0b7291 */ /* 0x002fe4000f8ec03f */
[----:B------:R-:W-:-:S04]  /*0bd0*/  UIADD3 UR4, -UR5, 0x100000, URZ ;  /* 0x0010000005047890 */ /* 0x000fc8000fffe13f */
[----:B------:R-:W-:Y:S02]  /*0be0*/  USHF.L.U32 UR5, UR4, 0xb, URZ ;  /* 0x0000000b04057899 */ /* 0x000fe4000800063f */
[----:B------:R-:W-:Y:S01]  /*0bf0*/  USHF.L.U32 UR4, UR4, 0x1, URZ ;  /* 0x0000000104047899 */ /* 0x000fe2000800063f */
[----:B------:R-:W1:Y:S11]  /*0c00*/  FENCE.VIEW.ASYNC.S ;  /* 0x00000000000073c6 */ /* 0x000e760000000000 */
[----:B-1----:R1:W2:Y:S01]  /*0c10*/  SYNCS.EXCH.64 URZ, [UR11+0x34400], UR4 ;  /* 0x034400040b3f75b2 */ /* 0x0022a20008000100 */
[----:B------:R1:W3:Y:S01]  /*0c20*/  SYNCS.EXCH.64 URZ, [UR11+0x34440], UR24 ;  /* 0x034440180b3f75b2 */ /* 0x0002e20008000100 */
[----:B------:R1:W4:Y:S01]  /*0c30*/  SYNCS.EXCH.64 URZ, [UR11+0x34408], UR4 ;  /* 0x034408040b3f75b2 */ /* 0x0003220008000100 */
[----:B------:R1:W1:Y:S01]  /*0c40*/  SYNCS.EXCH.64 URZ, [UR11+0x34448], UR24 ;  /* 0x034448180b3f75b2 */ /* 0x0002620008000100 */
        /* <DEDUP_REMOVED lines=12> */
[----:B------:R-:W-:Y:S01]  /*0d10*/  NOP ;  /* 0x0000000000007918 */ /* 0x000fe20000000000 */
.L_x_2:
[----:B-1----:R-:W-:Y:S05]  /*0d20*/  BSYNC B0 ;  /* 0x0000000000007941 */ /* 0x002fea0003800000 */
.L_x_1:
[----:B------:R-:W1:Y:S01]  /*0d30*/  SHFL.IDX PT, R11, R14, RZ, 0x1f ;  /* 0x00001fff0e0b7589 */ /* 0x000e6200000e0000 */
[----:B------:R-:W-:Y:S01]  /*0d40*/  UIADD3 UR18, UR12, -0x1, URZ ;  /* 0xffffffff0c127890 */ /* 0x000fe2000fffe03f */
[----:B------:R-:W-:Y:S01]  /*0d50*/  I2FP.F32.U32 R2, UR6 ;  /* 0x0000000600027c45 */ /* 0x000fe20008201000 */
[----:B------:R-:W-:Y:S01]  /*0d60*/  UISETP.LT.U32.AND UP6, UPT, UR52, 0x2, !UP1 ;  /* 0x000000023400788c */ /* 0x000fe2000cfc1070 */
[----:B------:R-:W-:Y:S01]  /*0d70*/  NOP ;  /* 0x0000000000007918 */ /* 0x000fe20000000000 */
[----:B------:R-:W-:Y:S02]  /*0d80*/  UISETP.GE.U32.AND UP5, UPT, UR18, 0x2, UPT ;  /* 0x000000021200788c */ /* 0x000fe4000bfa6070 */
[----:B------:R-:W-:-:S04]  /*0d90*/  USEL UR42, URZ, 0x1, !UP6 ;  /* 0x000000013f2a7887 */ /* 0x000fc8000f000000 */
[----:B------:R-:W-:Y:S01]  /*0da0*/  USEL UR42, UR42, 0x2, UP5 ;  /* 0x000000022a2a7887 */ /* 0x000fe2000a800000 */
[----:B-1----:R-:W-:-:S13]  /*0db0*/  ISETP.NE.AND P1, PT, R11, RZ, PT ;  /* 0x000000ff0b00720c */ /* 0x002fda0003f25270 */
[----:B------:R-:W-:Y:S05]  /*0dc0*/  @P1 BRA `(.L_x_3) ;  /* 0x0000000000481947 */ /* 0x000fea0003800000 */
[----:B------:R-:W1:Y:S01]  /*0dd0*/  S2UR UR5, SR_CgaCtaId ;  /* 0x00000000000579c3 */ /* 0x000e620000008800 */
[----:B------:R-:W-:Y:S01]  /*0de0*/  UMOV UR4, 0x400 ;  /* 0x0000040000047882 */ /* 0x000fe20000000000 */
[----:B------:R-:W-:Y:S01]  /*0df0*/  UMOV UR24, 0x1 ;  /* 0x0000000100187882 */ /* 0x000fe20000000000 */
[----:B------:R-:W-:Y:S01]  /*0e00*/  UMOV UR25, 0x2 ;  /* 0x0000000200197882 */ /* 0x000fe20000000000 */
[----:B------:R-:W-:Y:S01]  /*0e10*/  ELECT P1, URZ, PT ;  /* 0x00000000003f782f */ /* 0x000fe20003820000 */
[----:B-1----:R-:W-:Y:S02]  /*0e20*/  ULEA UR11, UR5, UR4, 0x18 ;  /* 0x00000004050b7291 */ /* 0x002fe4000f8ec03f */
[----:B------:R-:W-:-:S04]  /*0e30*/  UIADD3 UR4, -UR24, 0x100000, URZ ;  /* 0x0010000018047890 */ /* 0x000fc8000fffe13f */
[----:B------:R-:W-:Y:S02]  /*0e40*/  USHF.L.U32 UR5, UR4, 0xb, URZ ;  /* 0x0000000b04057899 */ /* 0x000fe4000800063f */
[----:B------:R-:W-:Y:S02]  /*0e50*/  USHF.L.U32 UR4, UR4, 0x1, URZ ;  /* 0x0000000104047899 */ /* 0x000fe4000800063f */
[----:B------:R-:W-:-:S04]  /*0e60*/  UIADD3 UR24, -UR25, 0x100000, URZ ;  /* 0x0010000019187890 */ /* 0x000fc8000fffe13f */
[----:B------:R-:W-:Y:S02]  /*0e70*/  USHF.L.U32 UR25, UR24, 0xb, URZ ;  /* 0x0000000b18197899 */ /* 0x000fe4000800063f */
[----:B------:R-:W-:Y:S01]  /*0e80*/  USHF.L.U32 UR24, UR24, 0x1, URZ ;  /* 0x0000000118187899 */ /* 0x000fe2000800063f */
[----:B------:R-:W1:Y:S03]  /*0e90*/  FENCE.VIEW.ASYNC.S ;  /* 0x00000000000073c6 */ /* 0x000e660000000000 */
[----:B-1----:R1:W1:Y:S08]  /*0ea0*/  SYNCS.EXCH.64 URZ, [UR11+0x34480], UR4 ;  /* 0x034480040b3f75b2 */ /* 0x0022700008000100 */
[----:B------:R1:W1:Y:S01]  /*0eb0*/  SYNCS.EXCH.64 URZ, [UR11+0x34490], UR24 ;  /* 0x034490180b3f75b2 */ /* 0x0002620008000100 */
[----:B------:R1:W1:Y:S01]  /*0ec0*/  SYNCS.EXCH.64 URZ, [UR11+0x34488], UR4 ;  /* 0x034488040b3f75b2 */ /* 0x0002620008000100 */
[----:B------:R1:W1:Y:S01]  /*0ed0*/  SYNCS.EXCH.64 URZ, [UR11+0x34498], UR24 ;  /* 0x034498180b3f75b2 */ /* 0x0002620008000100 */
[----:B------:R-:W-:Y:S01]  /*0ee0*/  NOP ;  /* 0x0000000000007918 */ /* 0x000fe20000000000 */
.L_x_3:
[----:B------:R-:W2:Y:S01]  /*0ef0*/  SHFL.IDX PT, R15, R14, RZ, 0x1f ;  /* 0x00001fff0e0f7589 */ /* 0x000ea200000e0000 */
[----:B-1----:R-:W-:Y:S01]  /*0f00*/  ULDC UR4, c[0x0][0x154] ;  /* 0x0000550000047ab9 */ /* 0x002fe20000000800 */
[----:B------:R-:W1:Y:S01]  /*0f10*/  LDC R13, c[0x0][0x148] ;  /* 0x00005200ff0d7b82 */ /* 0x000e620000000800 */
[----:B------:R-:W-:Y:S01]  /*0f20*/  FMUL R3, R2, UR4 ;  /* 0x0000000402037c20 */ /* 0x000fe20008400000 */
[----:B------:R-:W-:Y:S01]  /*0f30*/  UISETP.EQ.AND UP6, UPT, UR52, 0x2, !UP1 ;  /* 0x000000023400788c */ /* 0x000fe2000cfc2270 */
[----:B------:R-:W-:Y:S01]  /*0f40*/  I2FP.F32.U32 R2, UR53 ;  /* 0x0000003500027c45 */ /* 0x000fe20008201000 */
[----:B------:R-:W-:Y:S01]  /*0f50*/  ULDC UR4, c[0x0][0x150] ;  /* 0x0000540000047ab9 */ /* 0x000fe20000000800 */
[----:B------:R-:W-:Y:S01]  /*0f60*/  NOP ;  /* 0x0000000000007918 */ /* 0x000fe20000000000 */
[----:B------:R-:W-:Y:S01]  /*0f70*/  USEL UR61, URZ, 0x1, !UP6 ;  /* 0x000000013f3d7887 */ /* 0x000fe2000f000000 */
[----:B------:R-:W3:Y:S03]  /*0f80*/  F2I.U32.TRUNC.NTZ R3, R3 ;  /* 0x0000000300037305 */ /* 0x000ee6000020f000 */
[----:B------:R-:W-:Y:S01]  /*0f90*/  USEL UR61, UR61, 0x2, UP5 ;  /* 0x000000023d3d7887 */ /* 0x000fe2000a800000 */
[----:B--2---:R-:W-:Y:S01]  /*0fa0*/  ISETP.NE.AND P1, PT, R15, RZ, PT ;  /* 0x000000ff0f00720c */ /* 0x004fe20003f25270 */
[----:B------:R-:W-:Y:S01]  /*0fb0*/  FMUL R15, R2, UR4 ;  /* 0x00000004020f7c20 */ /* 0x000fe20008400000 */
[----:B---3--:R-:W-:-:S05]  /*0fc0*/  IADD3 R18, -R3, RZ, RZ ;  /* 0x000000ff03127210 */ /* 0x008fca0007ffe1ff */
[----:B-1----:R-:W-:-:S06]  /*0fd0*/  IMAD R18, R13, R18, UR6 ;  /* 0x000000060d127e24 */ /* 0x002fcc000f8e0212 */
[----:B------:R-:W-:Y:S05]  /*0fe0*/  @P1 BRA `(.L_x_4) ;  /* 0x0000000000581947 */ /* 0x000fea0003800000 */
[----:B------:R-:W1:Y:S01]  /*0ff0*/  S2UR UR5, SR_CgaCtaId ;  /* 0x00000000000579c3 */ /* 0x000e620000008800 */
[----:B------:R-:W-:Y:S01]  /*1000*/  UMOV UR4, 0x400 ;  /* 0x0000040000047882 */ /* 0x000fe20000000000 */
[----:B------:R-:W-:Y:S01]  /*1010*/  UMOV UR11, 0x20 ;  /* 0x00000020000b7882 */ /* 0x000fe20000000000 */
[----:B------:R-:W-:Y:S01]  /*1020*/  UMOV UR24, 0x80 ;  /* 0x0000008000187882 */ /* 0x000fe20000000000 */
[----:B------:R-:W-:Y:S01]  /*1030*/  ELECT P1, URZ, PT ;  /* 0x00000000003f782f */ /* 0x000fe20003820000 */
        /* <DEDUP_REMOVED lines=10> */
[----:B------:R1:W1:Y:S01]  /*10e0*/  SYNCS.EXCH.64 URZ, [UR6+0x344a8], UR4 ;  /* 0x0344a804063f75b2 */ /* 0x0002620008000100 */
[----:B------:R1:W1:Y:S01]  /*10f0*/  SYNCS.EXCH.64 URZ, [UR6+0x344c8], UR24 ;  /* 0x0344c818063f75b2 */ /* 0x0002620008000100 */
[----:B------:R1:W1:Y:S01]  /*1100*/  SYNCS.EXCH.64 URZ, [UR6+0x344b0], UR4 ;  /* 0x0344b004063f75b2 */ /* 0x0002620008000100 */
[----:B------:R1:W1:Y:S01]  /*1110*/  SYNCS.EXCH.64 URZ, [UR6+0x344d0], UR24 ;  /* 0x0344d018063f75b2 */ /* 0x0002620008000100 */
[----:B------:R1:W1:Y:S01]  /*1120*/  SYNCS.EXCH.64 URZ, [UR6+0x344b8], UR4 ;  /* 0x0344b804063f75b2 */ /* 0x0002620008000100 */
[----:B------:R1:W1:Y:S01]  /*1130*/  SYNCS.EXCH.64 URZ, [UR6+0x344d8], UR24 ;  /* 0x0344d818063f75b2 */ /* 0x0002620008000100 */
[----:B------:R-:W-:Y:S01]  /*1140*/  NOP ;  /* 0x0000000000007918 */ /* 0x000fe20000000000 */
.L_x_4:
[----:B------:R-:W4:Y:S01]  /*1150*/  SHFL.IDX PT, R13, R14, RZ, 0x1f ;  /* 0x00001fff0e0d7589 */ /* 0x000f2200000e0000 */
[----:B------:R-:W-:Y:S02]  /*1160*/  SHF.R.S32.HI R3, RZ, 0x1f, R20 ;  /* 0x0000001fff037819 */ /* 0x000fe40000011414 */
[----:B------:R-:W-:Y:S02]  /*1170*/  ELECT P1, URZ, PT ;  /* 0x00000000003f782f */ /* 0x000fe40003820000 */
[----:B------:R-:W-:Y:S01]  /*1180*/  SHF.R.S32.HI R16, RZ, 0x1f, R11 ;  /* 0x0000001fff107819 */ /* 0x000fe2000001140b */
[----:B------:R-:W2:Y:S01]  /*1190*/  SHFL.IDX PT, R2, R14, RZ, 0x1f ;  /* 0x00001fff0e027589 */ /* 0x000ea200000e0000 */
[----:B------:R-:W-:Y:S02]  /*11a0*/  LEA.HI R3, R3, R20, RZ, 0x7 ;  /* 0x0000001403037211 */ /* 0x000fe400078f38ff */
[----:B------:R-:W-:Y:S02]  /*11b0*/  ELECT P2, URZ, PT ;  /* 0x00000000003f782f */ /* 0x000fe40003840000 */
[----:B------:R-:W-:Y:S01]  /*11c0*/  LEA.HI R16, R16, R11, RZ, 0x2 ;  /* 0x0000000b10107211 */ /* 0x000fe200078f10ff */
[----:B------:R-:W3:Y:S01]  /*11d0*/  LDC R17, c[0x0][0x144] ;  /* 0x00005100ff117b82 */ /* 0x000ee20000000800 */
[----:B------:R-:W-:Y:S01]  /*11e0*/  LOP3.LUT R3, R3, 0xffffff80, RZ, 0xc0, !PT ;  /* 0xffffff8003037812 */ /* 0x000fe200078ec0ff */
[----:B------:R-:W2:Y:S01]  /*11f0*/  F2I.U32.TRUNC.NTZ R15, R15 ;  /* 0x0000000f000f7305 */ /* 0x000ea2000020f000 */
[----:B------:R-:W-:Y:S01]  /*1200*/  LOP3.LUT R16, R16, 0x3ffffffc, RZ, 0xc0, !PT ;  /* 0x3ffffffc10107812 */ /* 0x000fe200078ec0ff */
[----:B------:R-:W-:Y:S01]  /*1210*/  UMOV UR11, 0x20 ;  /* 0x00000020000b7882 */ /* 0x000fe20000000000 */
[----:B-1----:R-:W-:Y:S01]  /*1220*/  UMOV UR25, 0x80 ;  /* 0x0000008000197882 */ /* 0x002fe20000000000 */
[----:B------:R-:W-:Y:S01]  /*1230*/  IMAD.IADD R158, R20, 0x1, -R3 ;  /* 0x00000001149e7824 */ /* 0x000fe200078e0a03 */
[----:B------:R-:W-:Y:S01]  /*1240*/  NOP ;  /* 0x0000000000007918 */ /* 0x000fe20000000000 */
[----:B------:R-:W-:Y:S01]  /*1250*/  IMAD.IADD R16, R11, 0x1, -R16 ;  /* 0x000000010b107824 */ /* 0x000fe200078e0a10 */
[----:B------:R-:W-:-:S02]  /*1260*/  ULDC UR60, c[0x0][0xc] ;  /* 0x00000300003c7ab9 */ /* 0x000fc40000000800 */
[----:B------:R-:W-:Y:S02]  /*1270*/  SHF.R.S32.HI R3, RZ, 0x1f, R158 ;  /* 0x0000001fff037819 */ /* 0x000fe4000001149e */
[----:B----4-:R-:W-:Y:S01]  /*1280*/  ISETP.NE.OR P1, PT, R13, RZ, !P1 ;  /* 0x000000ff0d00720c */ /* 0x010fe20004f25670 */
[----:B--2---:R-:W-:Y:S01]  /*1290*/  IMAD.MOV R22, RZ, RZ, -R15 ;  /* 0x000000ffff167224 */ /* 0x004fe200078e0a0f */
[----:B------:R-:W-:Y:S02]  /*12a0*/  LEA.HI R13, R3, R158, RZ, 0x3 ;  /* 0x0000009e030d7211 */ /* 0x000fe400078f18ff */
[----:B------:R-:W-:Y:S02]  /*12b0*/  ISETP.NE.OR P2, PT, R2, RZ, !P2 ;  /* 0x000000ff0200720c */ /* 0x000fe40005745670 */
[--C-:B------:R-:W-:Y:S02]  /*12c0*/  SHF.R.S32.HI R2, RZ, 0x3, R13.reuse ;  /* 0x00000003ff027819 */ /* 0x100fe4000001140d */
[----:B------:R-:W-:Y:S01]  /*12d0*/  SHF.R.S32.HI R13, RZ, 0x1f, R13 ;  /* 0x0000001fff0d7819 */ /* 0x000fe2000001140d */
[----:B---3--:R-:W-:-:S02]  /*12e0*/  IMAD R17, R17, R22, UR53 ;  /* 0x0000003511117e24 */ /* 0x008fc4000f8e0216 */
[----:B------:R-:W-:Y:S01]  /*12f0*/  IMAD.MOV.U32 R22, RZ, RZ, 0x1 ;  /* 0x00000001ff167424 */ /* 0x000fe200078e00ff */
[----:B------:R-:W-:Y:S01]  /*1300*/  LEA.HI R13, R13, R2, RZ, 0x2 ;  /* 0x000000020d0d7211 */ /* 0x000fe200078f10ff */
[----:B------:R-:W-:-:S03]  /*1310*/  VOTEU.ALL UP6, P1 ;  /* 0x00000000003f7886 */ /* 0x000fc600008c0000 */
[----:B------:R-:W-:Y:S01]  /*1320*/  LOP3.LUT R13, R13, 0xfffffffc, RZ, 0xc0, !PT ;  /* 0xfffffffc0d0d7812 */ /* 0x000fe200078ec0ff */
[----:B------:R-:W-:Y:S01]  /*1330*/  VOTEU.ALL UP5, P2 ;  /* 0x00000000003f7886 */ /* 0x000fe200010a0000 */
[----:B------:R-:W1:Y:S01]  /*1340*/  @!UP6 S2UR UR5, SR_CgaCtaId ;  /* 0x000000000005e9c3 */ /* 0x000e620000008800 */
[----:B------:R-:W-:Y:S01]  /*1350*/  @!UP6 UMOV UR4, 0x400 ;  /* 0x000004000004e882 */ /* 0x000fe20000000000 */
[----:B------:R-:W-:-:S05]  /*1360*/  IADD3 R13, R2, -R13, RZ ;  /* 0x8000000d020d7210 */ /* 0x000fca0007ffe0ff */
[----:B------:R-:W-:Y:S01]  /*1370*/  IMAD R13, R16, 0x4, R13 ;  /* 0x00000004100d7824 */ /* 0x000fe200078e020d */
[----:B------:R-:W2:Y:S04]  /*1380*/  @!UP5 S2UR UR24, SR_CgaCtaId ;  /* 0x000000000018d9c3 */ /* 0x000ea80000008800 */
[----:B------:R-:W-:-:S04]  /*1390*/  LEA.HI R11, R13, R13, RZ, 0x1 ;  /* 0x0000000d0d0b7211 */ /* 0x000fc800078f08ff */
[----:B------:R-:W-:-:S04]  /*13a0*/  LOP3.LUT R16, R11, 0xfffffffe, RZ, 0xc0, !PT ;  /* 0xfffffffe0b107812 */ /* 0x000fc800078ec0ff */
[----:B------:R-:W-:-:S04]  /*13b0*/  IADD3 R16, R13, -R16, RZ ;  /* 0x800000100d107210 */ /* 0x000fc80007ffe0ff */
[----:B------:R-:W-:Y:S01]  /*13c0*/  ISETP.NE.AND P3, PT, R16, R17, PT ;  /* 0x000000111000720c */ /* 0x000fe20003f65270 */
[----:B------:R-:W-:Y:S01]  /*13d0*/  IMAD.SHL.U32 R16, R13, 0x4, RZ ;  /* 0x000000040d107824 */ /* 0x000fe200078e00ff */
[----:B-1----:R-:W-:Y:S02]  /*13e0*/  @!UP6 ULEA UR6, UR5, UR4, 0x18 ;  /* 0x000000040506e291 */ /* 0x002fe4000f8ec03f */
[----:B------:R-:W-:-:S04]  /*13f0*/  @!UP6 UIADD3 UR4, -UR11, 0x100000, URZ ;  /* 0x001000000b04e890 */ /* 0x000fc8000fffe13f */
[----:B------:R-:W-:Y:S02]  /*1400*/  @!UP6 USHF.L.U32 UR5, UR4, 0xb, URZ ;  /* 0x0000000b0405e899 */ /* 0x000fe4000800063f */
[----:B------:R-:W-:Y:S01]  /*1410*/  @!UP6 USHF.L.U32 UR4, UR4, 0x1, URZ ;  /* 0x000000010404e899 */ /* 0x000fe2000800063f */
[----:B------:R-:W-:Y:S01]  /*1420*/  LOP3.LUT R23, R13, 0xc, R16, 0x78, !PT ;  /* 0x0000000c0d177812 */ /* 0x000fe200078e7810 */
[----:B------:R-:W-:Y:S01]  /*1430*/  @!UP5 UMOV UR11, 0x400 ;  /* 0x00000400000bd882 */ /* 0x000fe20000000000 */
[----:B------:R-:W1:Y:S01]  /*1440*/  LDC R13, c[0x0][0x140] ;  /* 0x00005000ff0d7b82 */ /* 0x000e620000000800 */
[----:B--2---:R-:W-:Y:S01]  /*1450*/  @!UP5 ULEA UR11, UR24, UR11, 0x18 ;  /* 0x0000000b180bd291 */ /* 0x004fe2000f8ec03f */
[----:B------:R-:W-:Y:S01]  /*1460*/  MOV R16, 0xffffffff ;  /* 0xffffffff00107802 */ /* 0x000fe20000000f00 */
[----:B------:R-:W-:-:S04]  /*1470*/  @!UP5 UIADD3 UR24, -UR25, 0x100000, URZ ;  /* 0x001000001918d890 */ /* 0x000fc8000fffe13f */
[----:B------:R-:W-:Y:S02]  /*1480*/  @!UP5 USHF.L.U32 UR25, UR24, 0xb, URZ ;  /* 0x0000000b1819d899 */ /* 0x000fe4000800063f */
[----:B------:R-:W-:Y:S01]  /*1490*/  @!UP5 USHF.L.U32 UR24, UR24, 0x1, URZ ;  /* 0x000000011818d899 */ /* 0x000fe2000800063f */
[----:B------:R-:W-:Y:S01]  /*14a0*/  VOTEU.ALL UP6, P1 ;  /* 0x00000000003f7886 */ /* 0x000fe200008c0000 */
[----:B------:R-:W-:Y:S01]  /*14b0*/  VOTEU.ALL UP5, P1 ;  /* 0x00000000003f7886 */ /* 0x000fe200008a0000 */
[----:B------:R-:W-:Y:S02]  /*14c0*/  @P3 LEA.HI R11, R23, R23, RZ, 0x1 ;  /* 0x00000017170b3211 */ /* 0x000fe400078f08ff */
[----:B------:R-:W-:Y:S01]  /*14d0*/  LOP3.LUT P1, RZ, R158, 0x7, RZ, 0xc0, !PT ;  /* 0x000000079eff7812 */ /* 0x000fe2000782c0ff */
[----:B------:R-:W2:Y:S02]  /*14e0*/  FENCE.VIEW.ASYNC.S ;  /* 0x00000000000073c6 */ /* 0x000ea40000000000 */
[----:B--2---:R-:W2:Y:S01]  /*14f0*/  @!UP6 SYNCS.EXCH.64 URZ, [UR6+0x344e0], UR4 ;  /* 0x0344e004063fe5b2 */ /* 0x004ea20008000100 */
[----:B------:R-:W-:Y:S01]  /*1500*/  VOTEU.ALL UP6, P2 ;  /* 0x00000000003f7886 */ /* 0x000fe200010c0000 */
[----:B------:R-:W-:-:S02]  /*1510*/  @P3 SHF.R.S32.HI R11, RZ, 0x1, R11 ;  /* 0x00000001ff0b3819 */ /* 0x000fc4000001140b */
[----:B------:R-:W-:Y:S01]  /*1520*/  ISETP.LT.U32.AND P1, PT, R23, 0x2, !P1 ;  /* 0x000000021700780c */ /* 0x000fe20004f21070 */
[----:B------:R3:W4:Y:S01]  /*1530*/  @!UP5 SYNCS.EXCH.64 URZ, [UR6+0x344e8], UR4 ;  /* 0x0344e804063fd5b2 */ /* 0x0007220008000100 */
[----:B------:R-:W-:Y:S01]  /*1540*/  VOTEU.ALL UP5, P2 ;  /* 0x00000000003f7886 */ /* 0x000fe200010a0000 */
[----:B------:R-:W-:Y:S01]  /*1550*/  NOP ;  /* 0x0000000000007918 */ /* 0x000fe20000000000 */
[----:B---3--:R-:W-:Y:S01]  /*1560*/  UMOV UR4, URZ ;  /* 0x0000003f00047c82 */ /* 0x008fe20008000000 */
[----:B------:R-:W-:Y:S01]  /*1570*/  ULDC.U8 UR5, c[0x0][0x900] ;  /* 0x0002400000057ab9 */ /* 0x000fe20000000000 */
[----:B------:R3:W2:Y:S01]  /*1580*/  @!UP6 SYNCS.EXCH.64 URZ, [UR11+0x344f0], UR24 ;  /* 0x0344f0180b3fe5b2 */ /* 0x0006a20008000100 */
[----:B------:R-:W-:Y:S01]  /*1590*/  VOTEU.ALL UP6, P2 ;  /* 0x00000000003f7886 */ /* 0x000fe200010c0000 */
[----:B------:R3:W2:Y:S01]  /*15a0*/  @!UP5 SYNCS.EXCH.64 URZ, [UR11+0x344f8], UR24 ;  /* 0x0344f8180b3fd5b2 */ /* 0x0006a20008000100 */
[----:B------:R-:W-:Y:S01]  /*15b0*/  VOTEU.ALL UP5, P2 ;  /* 0x00000000003f7886 */ /* 0x000fe200010a0000 */
[----:B------:R-:W-:-:S02]  /*15c0*/  @P3 ISETP.NE.AND P2, PT, R11, R18, PT ;  /* 0x000000120b00320c */ /* 0x000fc40003f45270 */
[----:B------:R-:W-:Y:S02]  /*15d0*/  SEL R11, RZ, 0x1, !P1 ;  /* 0x00000001ff0b7807 */ /* 0x000fe40004800000 */
[----:B-1----:R-:W-:Y:S02]  /*15e0*/  ISETP.EQ.U32.AND P1, PT, R13, 0x1, PT ;  /* 0x000000010d00780c */ /* 0x002fe40003f22070 */
[----:B------:R-:W-:-:S04]  /*15f0*/  @P3 SEL R22, RZ, 0x1, P2 ;  /* 0x00000001ff163807 */ /* 0x000fc80001000000 */
[----:B------:R-:W-:Y:S01]  /*1600*/  LOP3.LUT R22, R22, R11, RZ, 0xc0, !PT ;  /* 0x0000000b16167212 */ /* 0x000fe200078ec0ff */
[----:B------:R3:W1:Y:S01]  /*1610*/  @!UP6 SYNCS.EXCH.64 URZ, [UR11+0x34500], UR24 ;  /* 0x034500180b3fe5b2 */ /* 0x0006620008000100 */
[----:B------:R3:W1:Y:S01]  /*1620*/  @!UP5 SYNCS.EXCH.64 URZ, [UR11+0x34508], UR24 ;  /* 0x034508180b3fd5b2 */ /* 0x0006620008000100 */
[----:B------:R-:W-:-:S04]  /*1630*/  NOP ;  /* 0x0000000000007918 */ /* 0x000fc80000000000 */
[----:B--234-:R-:W-:Y:S05]  /*1640*/  @!P1 BRA `(.L_x_5) ;  /* 0x0000000000089947 */ /* 0x01cfea0003800000 */
[----:B-1----:R-:W-:Y:S01]  /*1650*/  UCGABAR_ARV ;  /* 0x00000000000079c7 */ /* 0x002fe20008000000 */
[----:B------:R-:W-:Y:S05]  /*1660*/  BRA `(.L_x_6) ;  /* 0x0000000000047947 */ /* 0x000fea0003800000 */
.L_x_5:
[----:B-1----:R-:W-:Y:S01]  /*1670*/  NOP ;  /* 0x0000000000007918 */ /* 0x002fe20000000000 */
.L_x_6:
[----:B------:R-:W-:Y:S05]  /*1680*/  @!P1 BRA `(.L_x_7) ;  /* 0x00000000000c9947 */ /* 0x000fea0003800000 */
[----:B------:R-:W-:Y:S01]  /*1690*/  UCGABAR_WAIT ;  /* 0x0000000000007dc7 */ /* 0x000fe20008000000 */
[----:B------:R-:W-:Y:S01]  /*16a0*/  CCTL.IVALL ;  /* 0x00000000ff00798f */ /* 0x000fe20002000000 */
[----:B------:R-:W-:Y:S05]  /*16b0*/  BRA `(.L_x_8) ;  /* 0x0000000000047947 */ /* 0x000fea0003800000 */
.L_x_7:
[----:B------:R-:W-:Y:S06]  /*16c0*/  BAR.SYNC.DEFER_BLOCKING 0x0 ;  /* 0x0000000000007b1d */ /* 0x000fec0000010000 */
.L_x_8:
[----:B------:R-:W1:Y:S01]  /*16d0*/  LDC.64 R24, c[0x0][0x8f8] ;  /* 0x00023e00ff187b82 */ /* 0x000e620000000a00 */
[----:B------:R-:W-:Y:S01]  /*16e0*/  IMAD.U32 R18, RZ, RZ, UR7 ;  /* 0x00000007ff127e24 */ /* 0x000fe2000f8e00ff */
[----:B------:R-:W-:Y:S01]  /*16f0*/  ISETP.NE.AND P2, PT, RZ, UR5, PT ;  /* 0x00000005ff007c0c */ /* 0x000fe2000bf45270 */
[----:B------:R-:W-:Y:S01]  /*1700*/  UMOV UR5, URZ ;  /* 0x0000003f00057c82 */ /* 0x000fe20008000000 */
[----:B------:R-:W-:Y:S01]  /*1710*/  UMOV UR6, URZ ;  /* 0x0000003f00067c82 */ /* 0x000fe20008000000 */
[----:B------:R-:W-:Y:S01]  /*1720*/  UMOV UR11, URZ ;  /* 0x0000003f000b7c82 */ /* 0x000fe20008000000 */
[----:B------:R-:W-:Y:S01]  /*1730*/  IMAD.MOV.U32 R17, RZ, RZ, -0x1 ;  /* 0xffffffffff117424 */ /* 0x000fe200078e00ff */
[----:B------:R-:W-:Y:S02]  /*1740*/  P2R R15, PR, RZ, 0x4 ;  /* 0x00000004ff0f7803 */ /* 0x000fe40000000000 */
[----:B-1----:R-:W-:-:S04]  /*1750*/  ISETP.LE.U32.AND P1, PT, R24, UR8, PT ;  /* 0x0000000818007c0c */ /* 0x002fc8000bf23070 */
[----:B------:R-:W-:Y:S02]  /*1760*/  ISETP.GE.U32.AND.EX P1, PT, R18, R25, PT, P1 ;  /* 0x000000191200720c */ /* 0x000fe40003f26110 */
[----:B------:R-:W-:-:S11]  /*1770*/  MOV R18, 0xffffffff ;  /* 0xffffffff00127802 */ /* 0x000fd60000000f00 */
[----:B------:R-:W-:Y:S05]  /*1780*/  @P2 BRA P1, `(.L_x_9) ;  /* 0x0000001400fc2947 */ /* 0x000fea0000800000 */
[----:B------:R-:W-:Y:S01]  /*1790*/  IMAD.U32 R11, RZ, RZ, UR7 ;  /* 0x00000007ff0b7e24 */ /* 0x000fe2000f8e00ff */
[----:B------:R-:W-:Y:S01]  /*17a0*/  ISETP.LE.U32.AND P1, PT, R6, UR8, PT ;  /* 0x0000000806007c0c */ /* 0x000fe2000bf23070 */
[----:B------:R-:W-:Y:S01]  /*17b0*/  UMOV UR5, URZ ;  /* 0x0000003f00057c82 */ /* 0x000fe20008000000 */
[----:B------:R-:W-:Y:S01]  /*17c0*/  UMOV UR6, URZ ;  /* 0x0000003f00067c82 */ /* 0x000fe20008000000 */
[----:B------:R-:W-:Y:S01]  /*17d0*/  UMOV UR11, URZ ;  /* 0x0000003f000b7c82 */ /* 0x000fe20008000000 */
[----:B------:R-:W-:Y:S01]  /*17e0*/  ISETP.GE.U32.AND.EX P1, PT, R11, R7, PT, P1 ;  /* 0x000000070b00720c */ /* 0x000fe20003f26110 */
[----:B------:R-:W-:-:S12]  /*17f0*/  UMOV UR4, URZ ;  /* 0x0000003f00047c82 */ /* 0x000fd80008000000 */
[----:B------:R-:W-:Y:S05]  /*1800*/  @!P1 BRA `(.L_x_10) ;  /* 0x0000001000c89947 */ /* 0x000fea0003800000 */
[----:B------:R-:W-:Y:S01]  /*1810*/  VIADD R11, R21, 0x20 ;  /* 0x00000020150b7836 */ /* 0x000fe20000000000 */
[----:B------:R-:W-:Y:S01]  /*1820*/  MOV R7, R21 ;  /* 0x0000001500077202 */ /* 0x000fe20000000f00 */
[----:B-----5:R-:W-:Y:S01]  /*1830*/  IMAD.MOV.U32 R17, RZ, RZ, R8 ;  /* 0x000000ffff117224 */ /* 0x020fe200078e0008 */
[----:B------:R-:W-:Y:S02]  /*1840*/  MOV R24, R0 ;  /* 0x0000000000187202 */ /* 0x000fe40000000f00 */
[----:B------:R-:W-:-:S13]  /*1850*/  ISETP.GE.AND P1, PT, R11, R12, PT ;  /* 0x0000000c0b00720c */ /* 0x000fda0003f26270 */
[----:B------:R-:W1:Y:S01]  /*1860*/  @!P1 LDC.64 R18, c[0x0][0x918] ;  /* 0x00024600ff129b82 */ /* 0x000e620000000a00 */
[----:B------:R-:W-:Y:S01]  /*1870*/  @!P1 VIADD R13, R7, 0x20 ;  /* 0x00000020070d9836 */ /* 0x000fe20000000000 */
[----:B------:R-:W-:Y:S02]  /*1880*/  UIADD3 UR16, UP5, UR16, -0x1, URZ ;  /* 0xffffffff10107890 */ /* 0x000fe4000ffbe03f */
[----:B------:R-:W-:Y:S01]  /*1890*/  UIADD3 UR14, UP6, UR14, -0x1, URZ ;  /* 0xffffffff0e0e7890 */ /* 0x000fe2000ffde03f */
[----:B------:R-:W-:Y:S01]  /*18a0*/  BSSY B0, `(.L_x_11) ;  /* 0x0000050000007945 */ /* 0x000fe20003800000 */
[----:B------:R-:W-:Y:S01]  /*18b0*/  UIADD3.X UR17, UR17, -0x1, URZ, UP5, !UPT ;  /* 0xffffffff11117890 */ /* 0x000fe2000affe43f */
[----:B-1----:R-:W-:-:S05]  /*18c0*/  @!P1 IMAD.WIDE R18, R13, 0xc, R18 ;  /* 0x0000000c0d129825 */ /* 0x002fca00078e0212 */
[----:B------:R1:W5:Y:S04]  /*18d0*/  @!P1 LDG.E R8, desc[UR38][R18.64] ;  /* 0x0000002612089981 */ /* 0x000368000c1e1900 */
[----:B------:R1:W5:Y:S01]  /*18e0*/  @!P1 LDG.E R0, desc[UR38][R18.64+0x4] ;  /* 0x0000042612009981 */ /* 0x000362000c1e1900 */
[----:B------:R-:W-:Y:S01]  /*18f0*/  ISETP.GE.AND P1, PT, R7, R12, PT ;  /* 0x0000000c0700720c */ /* 0x000fe20003f26270 */
[----:B------:R-:W-:Y:S01]  /*1900*/  UIADD3.X UR15, UR15, -0x1, URZ, UP6, !UPT ;  /* 0xffffffff0f0f7890 */ /* 0x000fe2000b7fe43f */
[----:B------:R-:W-:Y:S01]  /*1910*/  IMAD.MOV.U32 R13, RZ, RZ, RZ ;  /* 0x000000ffff0d7224 */ /* 0x000fe200078e00ff */
[----:B------:R-:W-:Y:S01]  /*1920*/  UIADD3 UR4, UR9, -0x1, URZ ;  /* 0xffffffff09047890 */ /* 0x000fe2000fffe03f */
[----:B------:R-:W-:Y:S01]  /*1930*/  IMAD.MOV.U32 R6, RZ, RZ, RZ ;  /* 0x000000ffff067224 */ /* 0x000fe200078e00ff */
[----:B------:R-:W-:Y:S01]  /*1940*/  UIADD3 UR5, UR10, -0x1, URZ ;  /* 0xffffffff0a057890 */ /* 0x000fe2000fffe03f */
[----:B------:R-:W-:Y:S01]  /*1950*/  MOV R29, 0x7fffffff ;  /* 0x7fffffff001d7802 */ /* 0x000fe20000000f00 */
[----:B------:R-:W-:-:S06]  /*1960*/  IMAD.MOV.U32 R30, RZ, RZ, RZ ;  /* 0x000000ffff1e7224 */ /* 0x000fcc00078e00ff */
[----:B-1----:R-:W-:Y:S05]  /*1970*/  @P1 BRA `(.L_x_12) ;  /* 0x0000000400081947 */ /* 0x002fea0003800000 */
[----:B------:R-:W-:Y:S02]  /*1980*/  PLOP3.LUT P3, PT, PT, PT, UP0, 0x80, 0x0 ;  /* 0x000000000000781c */ /* 0x000fe40003f6f008 */
[C---:B------:R-:W-:Y:S02]  /*1990*/  IADD3 R26, P2, R24.reuse, UR16, RZ ;  /* 0x00000010181a7c10 */ /* 0x040fe4000ff5e0ff */
[C---:B------:R-:W-:Y:S02]  /*19a0*/  IADD3 R28, P1, R17.reuse, UR14, RZ ;  /* 0x0000000e111c7c10 */ /* 0x040fe4000ff3e0ff */
[----:B------:R-:W-:Y:S02]  /*19b0*/  LEA.HI.X.SX32 R27, R24, UR17, 0x1, P2 ;  /* 0x00000011181b7c11 */ /* 0x000fe400090f0eff */
[----:B------:R-:W-:-:S05]  /*19c0*/  LEA.HI.X.SX32 R29, R17, UR15, 0x1, P1 ;  /* 0x0000000f111d7c11 */ /* 0x000fca00088f0eff */
[----:B------:R-:W-:Y:S05]  /*19d0*/  @!P3 BRA `(.L_x_13) ;  /* 0x000000000030b947 */ /* 0x000fea0003800000 */
[----:B------:R-:W-:Y:S02]  /*19e0*/  ULDC UR6, c[0x0][0x8dc] ;  /* 0x0002370000067ab9 */ /* 0x000fe40000000800 */
[----:B------:R-:W-:-:S05]  /*19f0*/  IADD3 R17, P1, R28, UR6, RZ ;  /* 0x000000061c117c10 */ /* 0x000fca000ff3e0ff */
[----:B------:R-:W-:-:S04]  /*1a00*/  IMAD.X R29, RZ, RZ, R29, P1 ;  /* 0x000000ffff1d7224 */ /* 0x000fc800008e061d */
[----:B------:R-:W-:-:S04]  /*1a10*/  IMAD.WIDE.U32 R4, R29, UR20, RZ ;  /* 0x000000141d047c25 */ /* 0x000fc8000f8e00ff */
[----:B------:R-:W-:-:S04]  /*1a20*/  IMAD.WIDE.U32 R18, P1, R17, UR21, R4 ;  /* 0x0000001511127c25 */ /* 0x000fc8000f820004 */
[----:B------:R-:W-:Y:S01]  /*1a30*/  IMAD.WIDE.U32 R4, R17, UR20, RZ ;  /* 0x0000001411047c25 */ /* 0x000fe2000f8e00ff */
[----:B------:R-:W-:-:S03]  /*1a40*/  IADD3.X R25, RZ, RZ, RZ, P1, !PT ;  /* 0x000000ffff197210 */ /* 0x000fc60000ffe4ff */
[----:B------:R-:W-:Y:S01]  /*1a50*/  IMAD.MOV.U32 R24, RZ, RZ, R19 ;  /* 0x000000ffff187224 */ /* 0x000fe200078e0013 */
[----:B------:R-:W-:-:S05]  /*1a60*/  IADD3 RZ, P1, R5, R18, RZ ;  /* 0x0000001205ff7210 */ /* 0x000fca0007f3e0ff */
[----:B------:R-:W-:-:S04]  /*1a70*/  IMAD.WIDE.U32.X R4, R29, UR21, R24, P1 ;  /* 0x000000151d047c25 */ /* 0x000fc800088e0418 */
[----:B------:R-:W-:Y:S01]  /*1a80*/  IMAD.MOV.U32 R28, RZ, RZ, R4 ;  /* 0x000000ffff1c7224 */ /* 0x000fe200078e0004 */
[----:B------:R-:W-:-:S07]  /*1a90*/  MOV R29, R5 ;  /* 0x00000005001d7202 */ /* 0x000fce0000000f00 */
.L_x_13:
[----:B------:R-:W-:Y:S05]  /*1aa0*/  @!P0 BRA `(.L_x_14) ;  /* 0x0000000000308947 */ /* 0x000fea0003800000 */
[----:B------:R-:W-:Y:S02]  /*1ab0*/  ULDC UR6, c[0x0][0x8f4] ;  /* 0x00023d0000067ab9 */ /* 0x000fe40000000800 */
[----:B------:R-:W-:-:S05]  /*1ac0*/  IADD3 R17, P1, R26, UR6, RZ ;  /* 0x000000061a117c10 */ /* 0x000fca000ff3e0ff */
[----:B------:R-:W-:-:S04]  /*1ad0*/  IMAD.X R27, RZ, RZ, R27, P1 ;  /* 0x000000ffff1b7224 */ /* 0x000fc800008e061b */
[----:B------:R-:W-:-:S04]  /*1ae0*/  IMAD.WIDE.U32 R4, R27, UR22, RZ ;  /* 0x000000161b047c25 */ /* 0x000fc8000f8e00ff */
[----:B------:R-:W-:-:S04]  /*1af0*/  IMAD.WIDE.U32 R18, P1, R17, UR23, R4 ;  /* 0x0000001711127c25 */ /* 0x000fc8000f820004 */
[----:B------:R-:W-:Y:S01]  /*1b00*/  IMAD.WIDE.U32 R4, R17, UR22, RZ ;  /* 0x0000001611047c25 */ /* 0x000fe2000f8e00ff */
[----:B------:R-:W-:-:S03]  /*1b10*/  MOV R24, R19 ;  /* 0x0000001300187202 */ /* 0x000fc60000000f00 */
[----:B------:R-:W-:Y:S01]  /*1b20*/  IMAD.X R25, RZ, RZ, RZ, P1 ;  /* 0x000000ffff197224 */ /* 0x000fe200008e06ff */
[----:B------:R-:W-:-:S05]  /*1b30*/  IADD3 RZ, P1, R5, R18, RZ ;  /* 0x0000001205ff7210 */ /* 0x000fca0007f3e0ff */
[----:B------:R-:W-:-:S04]  /*1b40*/  IMAD.WIDE.U32.X R4, R27, UR23, R24, P1 ;  /* 0x000000171b047c25 */ /* 0x000fc800088e0418 */
[----:B------:R-:W-:Y:S02]  /*1b50*/  IMAD.MOV.U32 R26, RZ, RZ, R4 ;  /* 0x000000ffff1a7224 */ /* 0x000fe400078e0004 */
[----:B------:R-:W-:-:S07]  /*1b60*/  IMAD.MOV.U32 R27, RZ, RZ, R5 ;  /* 0x000000ffff1b7224 */ /* 0x000fce00078e0005 */
.L_x_14:
[----:B------:R-:W-:Y:S02]  /*1b70*/  SHF.R.U64 R4, R26, UR30, R27 ;  /* 0x0000001e1a047c19 */ /* 0x000fe4000800121b */
[----:B------:R-:W-:-:S03]  /*1b80*/  SHF.R.U64 R5, R28, UR26, R29 ;  /* 0x0000001a1c057c19 */ /* 0x000fc6000800121d */
[----:B------:R-:W-:Y:S01]  /*1b90*/  VIADD R24, R4, UR5 ;  /* 0x0000000504187c36 */ /* 0x000fe20008000000 */
[----:B------:R-:W-:-:S04]  /*1ba0*/  IADD3 R19, R5, UR4, RZ ;  /* 0x0000000405137c10 */ /* 0x000fc8000fffe0ff */
[----:B------:R-:W-:Y:S02]  /*1bb0*/  IABS R17, R19 ;  /* 0x0000001300117213 */ /* 0x000fe40000000000 */
[----:B------:R-:W-:-:S03]  /*1bc0*/  IABS R18, R24 ;  /* 0x0000001800127213 */ /* 0x000fc60000000000 */
[----:B------:R-:W-:-:S04]  /*1bd0*/  IMAD.HI.U32 R4, R17, UR13, RZ ;  /* 0x0000000d11047c27 */ /* 0x000fc8000f8e00ff */
[----:B------:R-:W-:-:S04]  /*1be0*/  IMAD.HI.U32 R5, R18, UR19, RZ ;  /* 0x0000001312057c27 */ /* 0x000fc8000f8e00ff */
[----:B------:R-:W-:Y:S01]  /*1bf0*/  IMAD R4, R4, UR29, R17 ;  /* 0x0000001d04047c24 */ /* 0x000fe2000f8e0211 */
[----:B------:R-:W-:Y:S01]  /*1c00*/  MOV R17, UR32 ;  /* 0x0000002000117c02 */ /* 0x000fe20008000f00 */
[----:B------:R-:W-:Y:S02]  /*1c10*/  IMAD R5, R5, UR31, R18 ;  /* 0x0000001f05057c24 */ /* 0x000fe4000f8e0212 */
[----:B------:R-:W-:Y:S01]  /*1c20*/  IMAD.U32 R18, RZ, RZ, UR33 ;  /* 0x00000021ff127e24 */ /* 0x000fe2000f8e00ff */
[----:B------:R-:W-:Y:S02]  /*1c30*/  ISETP.LT.U32.AND P1, PT, R4, UR28, PT ;  /* 0x0000001c04007c0c */ /* 0x000fe4000bf21070 */
[----:B------:R-:W-:-:S11]  /*1c40*/  ISETP.LT.U32.AND P2, PT, R5, UR27, PT ;  /* 0x0000001b05007c0c */ /* 0x000fd6000bf41070 */
[----:B------:R-:W-:Y:S01]  /*1c50*/  @!P1 VIADD R4, R4, -UR28 ;  /* 0x8000001c04049c36 */ /* 0x000fe20008000000 */
[----:B------:R-:W-:Y:S02]  /*1c60*/  ISETP.GE.AND P1, PT, R24, RZ, PT ;  /* 0x000000ff1800720c */ /* 0x000fe40003f26270 */
[----:B------:R-:W-:Y:S02]  /*1c70*/  @!P2 IADD3 R5, R5, -UR27, RZ ;  /* 0x8000001b0505ac10 */ /* 0x000fe4000fffe0ff */
[----:B------:R-:W-:Y:S02]  /*1c80*/  ISETP.LT.U32.AND P3, PT, R4, UR28, PT ;  /* 0x0000001c04007c0c */ /* 0x000fe4000bf61070 */
[----:B------:R-:W-:Y:S02]  /*1c90*/  ISETP.LT.U32.AND P4, PT, R5, UR27, PT ;  /* 0x0000001b05007c0c */ /* 0x000fe4000bf81070 */
[----:B------:R-:W-:-:S09]  /*1ca0*/  ISETP.GE.AND P2, PT, R19, RZ, PT ;  /* 0x000000ff1300720c */ /* 0x000fd20003f46270 */
[----:B------:R-:W-:Y:S01]  /*1cb0*/  @!P3 VIADD R4, R4, -UR28 ;  /* 0x8000001c0404bc36 */ /* 0x000fe20008000000 */
[----:B------:R-:W-:Y:S01]  /*1cc0*/  PLOP3.LUT P3, PT, PT, PT, UP4, 0x80, 0x0 ;  /* 0x000000000000781c */ /* 0x000fe20003f6f048 */
[----:B------:R-:W-:Y:S01]  /*1cd0*/  @!P4 VIADD R5, R5, -UR27 ;  /* 0x8000001b0505cc36 */ /* 0x000fe20008000000 */
[----:B------:R-:W-:Y:S01]  /*1ce0*/  PLOP3.LUT P4, PT, PT, PT, UP2, 0x80, 0x0 ;  /* 0x000000000000781c */ /* 0x000fe20003f8f028 */
[----:B------:R-:W-:-:S03]  /*1cf0*/  @!P2 IMAD.MOV R4, RZ, RZ, -R4 ;  /* 0x000000ffff04a224 */ /* 0x000fc600078e0a04 */
[----:B------:R-:W-:Y:S02]  /*1d00*/  @!P1 IADD3 R5, -R5, RZ, RZ ;  /* 0x000000ff05059210 */ /* 0x000fe40007ffe1ff */
[----:B------:R-:W-:Y:S02]  /*1d10*/  SEL R4, R17, R4, !P3 ;  /* 0x0000000411047207 */ /* 0x000fe40005800000 */
[----:B------:R-:W-:Y:S02]  /*1d20*/  SEL R5, R18, R5, !P4 ;  /* 0x0000000512057207 */ /* 0x000fe40006000000 */
[----:B------:R-:W-:Y:S01]  /*1d30*/  PLOP3.LUT P1, PT, PT, PT, UP3, 0x80, 0x0 ;  /* 0x000000000000781c */ /* 0x000fe20003f2f038 */
[----:B------:R-:W-:Y:S02]  /*1d40*/  IMAD.IADD R18, R19, 0x1, -R4 ;  /* 0x0000000113127824 */ /* 0x000fe400078e0a04 */
[----:B------:R-:W-:-:S04]  /*1d50*/  IMAD.IADD R5, R24, 0x1, -R5 ;  /* 0x0000000118057824 */ /* 0x000fc800078e0a05 */
[----:B------:R-:W-:Y:S01]  /*1d60*/  IMAD R29, R18, R5, RZ ;  /* 0x00000005121d7224 */ /* 0x000fe200078e02ff */
[----:B------:R-:W-:-:S04]  /*1d70*/  SEL R4, R5, R18, !P1 ;  /* 0x0000001205047207 */ /* 0x000fc80004800000 */
[----:B------:R-:W-:Y:S02]  /*1d80*/  SHF.R.S32.HI R5, RZ, 0x1f, R4 ;  /* 0x0000001fff057819 */ /* 0x000fe40000011404 */
[----:B------:R-:W-:-:S07]  /*1d90*/  SHF.R.S32.HI R30, RZ, 0x1f, R29 ;  /* 0x0000001fff1e7819 */ /* 0x000fce000001141d */
.L_x_12:
[----:B------:R-:W-:Y:S05]  /*1da0*/  BSYNC B0 ;  /* 0x0000000000007941 */ /* 0x000fea0003800000 */
.L_x_11:
[----:B------:R-:W1:Y:S01]  /*1db0*/  SHFL.UP PT, R18, R29, 0x1, RZ ;  /* 0x042000001d127989 */ /* 0x000e6200000e00ff */
[C---:B------:R-:W-:Y:S02]  /*1dc0*/  ISETP.NE.AND P2, PT, R21.reuse, RZ, PT ;  /* 0x000000ff1500720c */ /* 0x040fe40003f45270 */
[C---:B------:R-:W-:Y:S01]  /*1dd0*/  ISETP.GE.U32.AND P3, PT, R21.reuse, 0x2, PT ;  /* 0x000000021500780c */ /* 0x040fe20003f66070 */
[----:B------:R-:W2:Y:S01]  /*1de0*/  SHFL.UP PT, R17, R30, 0x1, RZ ;  /* 0x042000001e117989 */ /* 0x000ea200000e00ff */
[C---:B------:R-:W-:Y:S02]  /*1df0*/  ISETP.GE.U32.AND P4, PT, R21.reuse, 0x4, PT ;  /* 0x000000041500780c */ /* 0x040fe40003f86070 */
[C---:B------:R-:W-:Y:S02]  /*1e00*/  ISETP.GE.U32.AND P5, PT, R21.reuse, 0x8, PT ;  /* 0x000000081500780c */ /* 0x040fe40003fa6070 */
[----:B------:R-:W-:Y:S02]  /*1e10*/  ISETP.GE.U32.AND P6, PT, R21, 0x10, PT ;  /* 0x000000101500780c */ /* 0x000fe40003fc6070 */
[----:B-1----:R-:W-:-:S02]  /*1e20*/  SEL R18, R18, RZ, P2 ;  /* 0x000000ff12127207 */ /* 0x002fc40001000000 */
[----:B--2---:R-:W-:Y:S02]  /*1e30*/  SEL R17, R17, RZ, P2 ;  /* 0x000000ff11117207 */ /* 0x004fe40001000000 */
[----:B------:R-:W-:-:S04]  /*1e40*/  IADD3 R25, P1, R18, R29, RZ ;  /* 0x0000001d12197210 */ /* 0x000fc80007f3e0ff */
[----:B------:R-:W-:Y:S01]  /*1e50*/  IADD3.X R24, R17, R30, RZ, P1, !PT ;  /* 0x0000001e11187210 */ /* 0x000fe20000ffe4ff */
[----:B------:R-:W1:Y:S04]  /*1e60*/  SHFL.UP PT, R18, R25, 0x2, RZ ;  /* 0x0440000019127989 */ /* 0x000e6800000e00ff */
[----:B------:R-:W2:Y:S01]  /*1e70*/  SHFL.UP PT, R17, R24, 0x2, RZ ;  /* 0x0440000018117989 */ /* 0x000ea200000e00ff */
[----:B-1----:R-:W-:-:S04]  /*1e80*/  SEL R18, R18, RZ, P3 ;  /* 0x000000ff12127207 */ /* 0x002fc80001800000 */
[----:B------:R-:W-:Y:S02]  /*1e90*/  IADD3 R19, P1, R18, R25, RZ ;  /* 0x0000001912137210 */ /* 0x000fe40007f3e0ff */
[----:B--2---:R-:W-:-:S03]  /*1ea0*/  SEL R17, R17, RZ, P3 ;  /* 0x000000ff11117207 */ /* 0x004fc60001800000 */
[----:B------:R-:W1:Y:S02]  /*1eb0*/  SHFL.UP PT, R18, R19, 0x4, RZ ;  /* 0x0480000013127989 */ /* 0x000e6400000e00ff */
[----:B------:R-:W-:-:S05]  /*1ec0*/  IMAD.X R26, R17, 0x1, R24, P1 ;  /* 0x00000001111a7824 */ /* 0x000fca00008e0618 */
        /* <DEDUP_REMOVED lines=10> */
[----:B------:R-:W1:Y:S01]  /*1f70*/  SHFL.UP PT, R18, R19, 0x10, RZ ;  /* 0x0600000013127989 */ /* 0x000e6200000e00ff */
[----:B------:R-:W-:-:S05]  /*1f80*/  IADD3.X R26, R17, R24, RZ, P1, !PT ;  /* 0x00000018111a7210 */ /* 0x000fca0000ffe4ff */
[----:B------:R-:W2:Y:S01]  /*1f90*/  SHFL.UP PT, R17, R26, 0x10, RZ ;  /* 0x060000001a117989 */ /* 0x000ea200000e00ff */
[----:B-1----:R-:W-:-:S04]  /*1fa0*/  SEL R18, R18, RZ, P6 ;  /* 0x000000ff12127207 */ /* 0x002fc80003000000 */
[----:B------:R-:W-:Y:S02]  /*1fb0*/  IADD3 R24, P1, R18, R19, RZ ;  /* 0x0000001312187210 */ /* 0x000fe40007f3e0ff */
[----:B--2---:R-:W-:-:S05]  /*1fc0*/  SEL R17, R17, RZ, P6 ;  /* 0x000000ff11117207 */ /* 0x004fca0003000000 */
[----:B------:R-:W-:Y:S01]  /*1fd0*/  IMAD.X R25, R17, 0x1, R26, P1 ;  /* 0x0000000111197824 */ /* 0x000fe200008e061a */
[----:B------:R-:W-:-:S04]  /*1fe0*/  ISETP.GT.U32.AND P1, PT, R24, UR8, PT ;  /* 0x0000000818007c0c */ /* 0x000fc8000bf24070 */
[----:B------:R-:W-:-:S13]  /*1ff0*/  ISETP.GT.U32.AND.EX P1, PT, R25, UR7, PT, P1 ;  /* 0x0000000719007c0c */ /* 0x000fda000bf24110 */
[----:B------:R-:W-:-:S04]  /*2000*/  VOTE.ANY R17, PT, P1 ;  /* 0x0000000000117806 */ /* 0x000fc800008e0100 */
[----:B------:R-:W-:-:S13]  /*2010*/  ISETP.NE.AND P1, PT, R17, RZ, PT ;  /* 0x000000ff1100720c */ /* 0x000fda0003f25270 */
[----:B------:R-:W-:Y:S05]  /*2020*/  @P1 BRA `(.L_x_15) ;  /* 0x0000000800701947 */ /* 0x000fea0003800000 */
[----:B------:R-:W1:Y:S01]  /*2030*/  LDC R12, c[0x0][0x910] ;  /* 0x00024400ff0c7b82 */ /* 0x000e620000000800 */
[----:B------:R-:W-:Y:S01]  /*2040*/  IMAD.MOV.U32 R26, RZ, RZ, R24 ;  /* 0x000000ffff1a7224 */ /* 0x000fe200078e0018 */
[----:B------:R-:W-:Y:S01]  /*2050*/  ULDC UR13, c[0x0][0x8f4] ;  /* 0x00023d00000d7ab9 */ /* 0x000fe20000000800 */
[----:B------:R-:W-:Y:S01]  /*2060*/  ULDC UR6, c[0x0][0x8dc] ;  /* 0x0002370000067ab9 */ /* 0x000fe20000000800 */
[----:B------:R-:W-:Y:S01]  /*2070*/  ULDC UR19, c[0x0][0x8d8] ;  /* 0x0002360000137ab9 */ /* 0x000fe20000000800 */
[----:B------:R-:W-:Y:S01]  /*2080*/  ULDC UR24, c[0x0][0x8f0] ;  /* 0x00023c0000187ab9 */ /* 0x000fe20000000800 */
[----:B------:R-:W-:Y:S01]  /*2090*/  ULDC.64 UR20, c[0x0][0x8d0] ;  /* 0x0002340000147ab9 */ /* 0x000fe20000000a00 */
[----:B------:R-:W-:-:S05]  /*20a0*/  ULDC.64 UR22, c[0x0][0x8e8] ;  /* 0x00023a0000167ab9 */ /* 0x000fca0000000a00 */
.L_x_20:
[----:B------:R-:W-:Y:S01]  /*20b0*/  MOV R7, R11 ;  /* 0x0000000b00077202 */ /* 0x000fe20000000f00 */
[----:B------:R-:W-:Y:S01]  /*20c0*/  VIADD R11, R11, 0x20 ;  /* 0x000000200b0b7836 */ /* 0x000fe20000000000 */
[----:B-----5:R-:W-:Y:S01]  /*20d0*/  MOV R17, R8 ;  /* 0x0000000800117202 */ /* 0x020fe20000000f00 */
[----:B------:R-:W-:-:S03]  /*20e0*/  IMAD.MOV.U32 R24, RZ, RZ, R0 ;  /* 0x000000ffff187224 */ /* 0x000fc600078e0000 */
[----:B-1----:R-:W-:-:S13]  /*20f0*/  ISETP.GE.AND P1, PT, R11, R12, PT ;  /* 0x0000000c0b00720c */ /* 0x002fda0003f26270 */
[----:B------:R-:W1:Y:S01]  /*2100*/  @!P1 LDC.64 R18, c[0x0][0x918] ;  /* 0x00024600ff129b82 */ /* 0x000e620000000a00 */
[----:B------:R-:W-:Y:S01]  /*2110*/  @!P1 VIADD R13, R7, 0x20 ;  /* 0x00000020070d9836 */ /* 0x000fe20000000000 */
[----:B------:R2:W3:Y:S01]  /*2120*/  SHFL.IDX PT, R6, R25, 0x1f, 0x1f ;  /* 0x03e01f0019067f89 */ /* 0x0004e200000e0000 */
[----:B------:R-:W-:Y:S02]  /*2130*/  BSSY B0, `(.L_x_16) ;  /* 0x0000064000007945 */ /* 0x000fe40003800000 */
[----:B-1----:R-:W-:-:S05]  /*2140*/  @!P1 IMAD.WIDE R18, R13, 0xc, R18 ;  /* 0x0000000c0d129825 */ /* 0x002fca00078e0212 */
[----:B------:R2:W5:Y:S04]  /*2150*/  @!P1 LDG.E R8, desc[UR38][R18.64] ;  /* 0x0000002612089981 */ /* 0x000568000c1e1900 */
[----:B------:R2:W5:Y:S01]  /*2160*/  @!P1 LDG.E R0, desc[UR38][R18.64+0x4] ;  /* 0x0000042612009981 */ /* 0x000562000c1e1900 */
[----:B------:R-:W-:Y:S01]  /*2170*/  ISETP.GE.AND P1, PT, R7, R12, PT ;  /* 0x0000000c0700720c */ /* 0x000fe20003f26270 */
[----:B------:R-:W-:Y:S01]  /*2180*/  IMAD.MOV.U32 R29, RZ, RZ, 0x7fffffff ;  /* 0x7fffffffff1d7424 */ /* 0x000fe200078e00ff */
[----:B------:R-:W-:Y:S01]  /*2190*/  MOV R30, RZ ;  /* 0x000000ff001e7202 */ /* 0x000fe20000000f00 */
[----:B------:R2:W1:Y:S10]  /*21a0*/  SHFL.IDX PT, R13, R26, 0x1f, 0x1f ;  /* 0x03e01f001a0d7f89 */ /* 0x00047400000e0000 */
[----:B--23--:R-:W-:Y:S05]  /*21b0*/  @P1 BRA `(.L_x_17) ;  /* 0x00000004006c1947 */ /* 0x00cfea0003800000 */
[----:B------:R-:W-:Y:S02]  /*21c0*/  IABS R30, R9 ;  /* 0x00000009001e7213 */ /* 0x000fe40000000000 */
[C---:B------:R-:W-:Y:S02]  /*21d0*/  IADD3 R27, P1, R17.reuse, UR14, RZ ;  /* 0x0000000e111b7c10 */ /* 0x040fe4000ff3e0ff */
[----:B------:R-:W2:Y:S02]  /*21e0*/  I2F.RP R4, R30 ;  /* 0x0000001e00047306 */ /* 0x000ea40000209400 */
[----:B------:R-:W-:Y:S02]  /*21f0*/  LEA.HI.X.SX32 R28, R17, UR15, 0x1, P1 ;  /* 0x0000000f111c7c11 */ /* 0x000fe400088f0eff */
[----:B------:R-:W-:-:S04]  /*2200*/  IADD3 R17, P1, R24, UR16, RZ ;  /* 0x0000001018117c10 */ /* 0x000fc8000ff3e0ff */
[----:B------:R-:W-:Y:S02]  /*2210*/  LEA.HI.X.SX32 R26, R24, UR17, 0x1, P1 ;  /* 0x00000011181a7c11 */ /* 0x000fe400088f0eff */
[----:B------:R-:W-:Y:S01]  /*2220*/  PLOP3.LUT P1, PT, PT, PT, UP0, 0x80, 0x0 ;  /* 0x000000000000781c */ /* 0x000fe20003f2f008 */
[----:B--2---:R-:W2:Y:S02]  /*2230*/  MUFU.RCP R4, R4 ;  /* 0x0000000400047308 */ /* 0x004ea40000001000 */
[----:B--2---:R-:W-:-:S06]  /*2240*/  VIADD R5, R4, 0xffffffe ;  /* 0x0ffffffe04057836 */ /* 0x004fcc0000000000 */
[----:B------:R-:W2:Y:S02]  /*2250*/  F2I.FTZ.U32.TRUNC.NTZ R31, R5 ;  /* 0x00000005001f7305 */ /* 0x000ea4000021f000 */
[----:B--2---:R-:W-:Y:S02]  /*2260*/  IMAD.MOV R32, RZ, RZ, -R31 ;  /* 0x000000ffff207224 */ /* 0x004fe400078e0a1f */
[----:B------:R-:W-:Y:S05]  /*2270*/  @!P1 BRA `(.L_x_18) ;  /* 0x00000000002c9947 */ /* 0x000fea0003800000 */
[----:B------:R-:W-:-:S04]  /*2280*/  IADD3 R27, P1, R27, UR6, RZ ;  /* 0x000000061b1b7c10 */ /* 0x000fc8000ff3e0ff */
[----:B------:R-:W-:-:S05]  /*2290*/  IADD3.X R29, RZ, R28, RZ, P1, !PT ;  /* 0x0000001cff1d7210 */ /* 0x000fca0000ffe4ff */
[----:B------:R-:W-:-:S04]  /*22a0*/  IMAD.WIDE.U32 R4, R29, UR20, RZ ;  /* 0x000000141d047c25 */ /* 0x000fc8000f8e00ff */
[----:B------:R-:W-:-:S04]  /*22b0*/  IMAD.WIDE.U32 R18, P1, R27, UR21, R4 ;  /* 0x000000151b127c25 */ /* 0x000fc8000f820004 */
[----:B------:R-:W-:-:S04]  /*22c0*/  IMAD.WIDE.U32 R4, R27, UR20, RZ ;  /* 0x000000141b047c25 */ /* 0x000fc8000f8e00ff */
[----:B------:R-:W-:Y:S01]  /*22d0*/  IMAD.X R25, RZ, RZ, RZ, P1 ;  /* 0x000000ffff197224 */ /* 0x000fe200008e06ff */
[----:B------:R-:W-:Y:S01]  /*22e0*/  IADD3 RZ, P1, R5, R18, RZ ;  /* 0x0000001205ff7210 */ /* 0x000fe20007f3e0ff */
[----:B------:R-:W-:-:S04]  /*22f0*/  IMAD.MOV.U32 R24, RZ, RZ, R19 ;  /* 0x000000ffff187224 */ /* 0x000fc800078e0013 */
[----:B------:R-:W-:-:S04]  /*2300*/  IMAD.WIDE.U32.X R4, R29, UR21, R24, P1 ;  /* 0x000000151d047c25 */ /* 0x000fc800088e0418 */
[----:B------:R-:W-:Y:S01]  /*2310*/  IMAD.MOV.U32 R28, RZ, RZ, R5 ;  /* 0x000000ffff1c7224 */ /* 0x000fe200078e0005 */
[----:B------:R-:W-:-:S07]  /*2320*/  MOV R27, R4 ;  /* 0x00000004001b7202 */ /* 0x000fce0000000f00 */
.L_x_18:
[----:B------:R-:W-:Y:S05]  /*2330*/  @!P0 BRA `(.L_x_19) ;  /* 0x00000000002c8947 */ /* 0x000fea0003800000 */
        /* <DEDUP_REMOVED lines=11> */
.L_x_19:
[----:B------:R-:W-:Y:S01]  /*23f0*/  SHF.R.U64 R17, R17, UR24, R26 ;  /* 0x0000001811117c19 */ /* 0x000fe2000800121a */
[----:B------:R-:W-:Y:S01]  /*2400*/  IMAD.MOV.U32 R5, RZ, RZ, R32 ;  /* 0x000000ffff057224 */ /* 0x000fe200078e0020 */
[----:B------:R-:W-:Y:S02]  /*2410*/  IABS R4, R9 ;  /* 0x0000000900047213 */ /* 0x000fe40000000000 */
[----:B------:R-:W-:Y:S01]  /*2420*/  SHF.R.U64 R27, R27, UR19, R28 ;  /* 0x000000131b1b7c19 */ /* 0x000fe2000800121c */
[----:B------:R-:W-:Y:S01]  /*2430*/  VIADD R19, R17, UR5 ;  /* 0x0000000511137c36 */ /* 0x000fe20008000000 */
[----:B------:R-:W-:Y:S01]  /*2440*/  IADD3 R24, RZ, -R4, RZ ;  /* 0x80000004ff187210 */ /* 0x000fe20007ffe0ff */
[----:B------:R-:W-:Y:S02]  /*2450*/  IMAD R17, R5, R30, RZ ;  /* 0x0000001e05117224 */ /* 0x000fe400078e02ff */
[----:B------:R-:W-:Y:S01]  /*2460*/  IMAD.MOV.U32 R4, RZ, RZ, RZ ;  /* 0x000000ffff047224 */ /* 0x000fe200078e00ff */
[----:B------:R-:W-:Y:S01]  /*2470*/  IABS R18, R19 ;  /* 0x0000001300127213 */ /* 0x000fe20000000000 */
[----:B------:R-:W-:-:S02]  /*2480*/  IMAD.MOV.U32 R5, RZ, RZ, R31 ;  /* 0x000000ffff057224 */ /* 0x000fc400078e001f */
[----:B------:R-:W-:Y:S01]  /*2490*/  IMAD.HI.U32 R4, R31, R17, R4 ;  /* 0x000000111f047227 */ /* 0x000fe200078e0004 */
[----:B------:R-:W-:-:S03]  /*24a0*/  MOV R17, R18 ;  /* 0x0000001200117202 */ /* 0x000fc60000000f00 */
[----:B------:R-:W-:Y:S01]  /*24b0*/  IMAD.MOV.U32 R5, RZ, RZ, R24 ;  /* 0x000000ffff057224 */ /* 0x000fe200078e0018 */
[----:B------:R-:W-:Y:S01]  /*24c0*/  IABS R24, R10 ;  /* 0x0000000a00187213 */ /* 0x000fe20000000000 */
[----:B------:R-:W-:-:S03]  /*24d0*/  IMAD.HI.U32 R4, R4, R17, RZ ;  /* 0x0000001104047227 */ /* 0x000fc600078e00ff */
[----:B------:R-:W2:Y:S01]  /*24e0*/  I2F.RP R25, R24 ;  /* 0x0000001800197306 */ /* 0x000ea20000209400 */
[----:B------:R-:W-:Y:S02]  /*24f0*/  IMAD R17, R4, R5, R17 ;  /* 0x0000000504117224 */ /* 0x000fe400078e0211 */
[----:B------:R-:W-:-:S03]  /*2500*/  VIADD R18, R27, UR4 ;  /* 0x000000041b127c36 */ /* 0x000fc60008000000 */
[----:B------:R-:W-:Y:S02]  /*2510*/  ISETP.GT.U32.AND P1, PT, R30, R17, PT ;  /* 0x000000111e00720c */ /* 0x000fe40003f24070 */
[----:B------:R-:W-:Y:S01]  /*2520*/  IABS R28, R18 ;  /* 0x00000012001c7213 */ /* 0x000fe20000000000 */
[----:B--2---:R-:W2:Y:S10]  /*2530*/  MUFU.RCP R25, R25 ;  /* 0x0000001900197308 */ /* 0x004eb40000001000 */
[----:B------:R-:W-:Y:S01]  /*2540*/  @!P1 IMAD.IADD R17, R17, 0x1, -R30 ;  /* 0x0000000111119824 */ /* 0x000fe200078e0a1e */
[----:B--2---:R-:W-:-:S04]  /*2550*/  IADD3 R4, R25, 0xffffffe, RZ ;  /* 0x0ffffffe19047810 */ /* 0x004fc80007ffe0ff */
[----:B------:R2:W3:Y:S02]  /*2560*/  F2I.FTZ.U32.TRUNC.NTZ R5, R4 ;  /* 0x0000000400057305 */ /* 0x0004e4000021f000 */
[----:B--2---:R-:W-:Y:S01]  /*2570*/  MOV R4, RZ ;  /* 0x000000ff00047202 */ /* 0x004fe20000000f00 */
[----:B---3--:R-:W-:-:S04]  /*2580*/  IMAD.MOV R29, RZ, RZ, -R5 ;  /* 0x000000ffff1d7224 */ /* 0x008fc800078e0a05 */
[----:B------:R-:W-:Y:S01]  /*2590*/  IMAD R27, R29, R24, RZ ;  /* 0x000000181d1b7224 */ /* 0x000fe200078e02ff */
[----:B------:R-:W-:-:S03]  /*25a0*/  IABS R29, R10 ;  /* 0x0000000a001d7213 */ /* 0x000fc60000000000 */
[----:B------:R-:W-:-:S04]  /*25b0*/  IMAD.HI.U32 R26, R5, R27, R4 ;  /* 0x0000001b051a7227 */ /* 0x000fc800078e0004 */
[----:B------:R-:W-:Y:S02]  /*25c0*/  IMAD.MOV.U32 R5, RZ, RZ, R28 ;  /* 0x000000ffff057224 */ /* 0x000fe400078e001c */
[----:B------:R-:W-:Y:S02]  /*25d0*/  IMAD.MOV R25, RZ, RZ, -R29 ;  /* 0x000000ffff197224 */ /* 0x000fe400078e0a1d */
[----:B------:R-:W-:-:S04]  /*25e0*/  IMAD.HI.U32 R4, R26, R5, RZ ;  /* 0x000000051a047227 */ /* 0x000fc800078e00ff */
[----:B------:R-:W-:-:S05]  /*25f0*/  IMAD R5, R4, R25, R5 ;  /* 0x0000001904057224 */ /* 0x000fca00078e0205 */
[----:B------:R-:W-:-:S13]  /*2600*/  ISETP.GT.U32.AND P1, PT, R24, R5, PT ;  /* 0x000000051800720c */ /* 0x000fda0003f24070 */
[----:B------:R-:W-:Y:S02]  /*2610*/  @!P1 IADD3 R5, R5, -R24, RZ ;  /* 0x8000001805059210 */ /* 0x000fe40007ffe0ff */
[----:B------:R-:W-:-:S13]  /*2620*/  ISETP.GT.U32.AND P1, PT, R30, R17, PT ;  /* 0x000000111e00720c */ /* 0x000fda0003f24070 */
[----:B------:R-:W-:Y:S01]  /*2630*/  @!P1 IMAD.IADD R17, R17, 0x1, -R30 ;  /* 0x0000000111119824 */ /* 0x000fe200078e0a1e */
[----:B------:R-:W-:-:S04]  /*2640*/  ISETP.GT.U32.AND P1, PT, R24, R5, PT ;  /* 0x000000051800720c */ /* 0x000fc80003f24070 */
[----:B------:R-:W-:-:S09]  /*2650*/  MOV R4, R17 ;  /* 0x0000001100047202 */ /* 0x000fd20000000f00 */
[----:B------:R-:W-:Y:S01]  /*2660*/  @!P1 IMAD.IADD R5, R5, 0x1, -R24 ;  /* 0x0000000105059824 */ /* 0x000fe200078e0a18 */
[----:B------:R-:W-:-:S13]  /*2670*/  ISETP.GE.AND P1, PT, R19, RZ, PT ;  /* 0x000000ff1300720c */ /* 0x000fda0003f26270 */
[----:B------:R-:W-:Y:S01]  /*2680*/  @!P1 IMAD.MOV R4, RZ, RZ, -R4 ;  /* 0x000000ffff049224 */ /* 0x000fe200078e0a04 */
[----:B------:R-:W-:-:S13]  /*2690*/  ISETP.GE.AND P1, PT, R18, RZ, PT ;  /* 0x000000ff1200720c */ /* 0x000fda0003f26270 */
[----:B------:R-:W-:Y:S01]  /*26a0*/  @!P1 IMAD.MOV R5, RZ, RZ, -R5 ;  /* 0x000000ffff059224 */ /* 0x000fe200078e0a05 */
[----:B------:R-:W-:-:S13]  /*26b0*/  ISETP.NE.AND P1, PT, RZ, UR10, PT ;  /* 0x0000000aff007c0c */ /* 0x000fda000bf25270 */
[----:B------:R-:W-:Y:S02]  /*26c0*/  @!P1 LOP3.LUT R4, RZ, UR10, RZ, 0x33, !PT ;  /* 0x0000000aff049c12 */ /* 0x000fe4000f8e33ff */
[----:B------:R-:W-:Y:S02]  /*26d0*/  ISETP.NE.AND P1, PT, RZ, UR9, PT ;  /* 0x00000009ff007c0c */ /* 0x000fe4000bf25270 */
[----:B------:R-:W-:-:S11]  /*26e0*/  IADD3 R4, -R4, R19, RZ ;  /* 0x0000001304047210 */ /* 0x000fd60007ffe1ff */
[----:B------:R-:W-:Y:S02]  /*26f0*/  @!P1 LOP3.LUT R5, RZ, UR9, RZ, 0x33, !PT ;  /* 0x00000009ff059c12 */ /* 0x000fe4000f8e33ff */
[----:B------:R-:W-:-:S03]  /*2700*/  PLOP3.LUT P1, PT, PT, PT, UP3, 0x80, 0x0 ;  /* 0x000000000000781c */ /* 0x000fc60003f2f038 */
[----:B------:R-:W-:-:S04]  /*2710*/  IMAD.IADD R5, R18, 0x1, -R5 ;  /* 0x0000000112057824 */ /* 0x000fc800078e0a05 */
[CC--:B------:R-:W-:Y:S01]  /*2720*/  IMAD R29, R4.reuse, R5.reuse, RZ ;  /* 0x00000005041d7224 */ /* 0x0c0fe200078e02ff */
[----:B------:R-:W-:-:S04]  /*2730*/  SEL R17, R4, R5, !P1 ;  /* 0x0000000504117207 */ /* 0x000fc80004800000 */
[--C-:B------:R-:W-:Y:S01]  /*2740*/  SHF.R.S32.HI R5, RZ, 0x1f, R17.reuse ;  /* 0x0000001fff057819 */ /* 0x100fe20000011411 */
[----:B------:R-:W-:Y:S01]  /*2750*/  IMAD.MOV.U32 R4, RZ, RZ, R17 ;  /* 0x000000ffff047224 */ /* 0x000fe200078e0011 */
[----:B------:R-:W-:-:S07]  /*2760*/  SHF.R.S32.HI R30, RZ, 0x1f, R29 ;  /* 0x0000001fff1e7819 */ /* 0x000fce000001141d */
.L_x_17:
[----:B------:R-:W-:Y:S05]  /*2770*/  BSYNC B0 ;  /* 0x0000000000007941 */ /* 0x000fea0003800000 */
.L_x_16:
[----:B------:R-:W2:Y:S04]  /*2780*/  SHFL.UP PT, R18, R29, 0x1, RZ ;  /* 0x042000001d127989 */ /* 0x000ea800000e00ff */
[----:B------:R-:W3:Y:S01]  /*2790*/  SHFL.UP PT, R17, R30, 0x1, RZ ;  /* 0x042000001e117989 */ /* 0x000ee200000e00ff */
[----:B--2---:R-:W-:Y:S02]  /*27a0*/  SEL R18, R18, RZ, P2 ;  /* 0x000000ff12127207 */ /* 0x004fe40001000000 */
[----:B---3--:R-:W-:Y:S02]  /*27b0*/  SEL R17, R17, RZ, P2 ;  /* 0x000000ff11117207 */ /* 0x008fe40001000000 */
[----:B------:R-:W-:-:S04]  /*27c0*/  IADD3 R25, P1, R18, R29, RZ ;  /* 0x0000001d12197210 */ /* 0x000fc80007f3e0ff */
[----:B------:R-:W-:Y:S01]  /*27d0*/  IADD3.X R24, R17, R30, RZ, P1, !PT ;  /* 0x0000001e11187210 */ /* 0x000fe20000ffe4ff */
[----:B------:R-:W2:Y:S04]  /*27e0*/  SHFL.UP PT, R18, R25, 0x2, RZ ;  /* 0x0440000019127989 */ /* 0x000ea800000e00ff */
[----:B------:R-:W3:Y:S01]  /*27f0*/  SHFL.UP PT, R17, R24, 0x2, RZ ;  /* 0x0440000018117989 */ /* 0x000ee200000e00ff */
[----:B--2---:R-:W-:Y:S02]  /*2800*/  SEL R18, R18, RZ, P3 ;  /* 0x000000ff12127207 */ /* 0x004fe40001800000 */
[----:B---3--:R-:W-:Y:S02]  /*2810*/  SEL R17, R17, RZ, P3 ;  /* 0x000000ff11117207 */ /* 0x008fe40001800000 */
[----:B------:R-:W-:-:S05]  /*2820*/  IADD3 R27, P1, R18, R25, RZ ;  /* 0x00000019121b7210 */ /* 0x000fca0007f3e0ff */
[----:B------:R-:W-:Y:S01]  /*2830*/  IMAD.X R28, R17, 0x1, R24, P1 ;  /* 0x00000001111c7824 */ /* 0x000fe200008e0618 */
        /* <DEDUP_REMOVED lines=17> */
[----:B------:R-:W-:Y:S02]  /*2950*/  IADD3.X R19, R17, R24, RZ, P1, !PT ;  /* 0x0000001811137210 */ /* 0x000fe40000ffe4ff */
[----:B-1----:R-:W-:-:S05]  /*2960*/  IADD3 R26, P1, R18, R13, RZ ;  /* 0x0000000d121a7210 */ /* 0x002fca0007f3e0ff */
[----:B------:R-:W-:Y:S01]  /*2970*/  IMAD.X R25, R19, 0x1, R6, P1 ;  /* 0x0000000113197824 */ /* 0x000fe200008e0606 */
[----:B------:R-:W-:-:S04]  /*2980*/  ISETP.GT.U32.AND P1, PT, R26, UR8, PT ;  /* 0x000000081a007c0c */ /* 0x000fc8000bf24070 */
[----:B------:R-:W-:-:S13]  /*2990*/  ISETP.GT.U32.AND.EX P1, PT, R25, UR7, PT, P1 ;  /* 0x0000000719007c0c */ /* 0x000fda000bf24110 */
[----:B------:R-:W-:-:S04]  /*29a0*/  VOTE.ANY R17, PT, P1 ;  /* 0x0000000000117806 */ /* 0x000fc800008e0100 */
[----:B------:R-:W-:-:S13]  /*29b0*/  ISETP.NE.AND P1, PT, R17, RZ, PT ;  /* 0x000000ff1100720c */ /* 0x000fda0003f25270 */
[----:B------:R-:W-:Y:S05]  /*29c0*/  @!P1 BRA `(.L_x_20) ;  /* 0xfffffff400b89947 */ /* 0x000fea000383ffff */
[----:B------:R-:W-:Y:S01]  /*29d0*/  MOV R24, R18 ;  /* 0x0000001200187202 */ /* 0x000fe20000000f00 */
[----:B------:R-:W-:-:S07]  /*29e0*/  IMAD.MOV.U32 R25, RZ, RZ, R19 ;  /* 0x000000ffff197224 */ /* 0x000fce00078e0013 */
.L_x_15:
[----:B------:R-:W1:Y:S08]  /*29f0*/  BREV R17, R17 ;  /* 0x0000001100117301 */ /* 0x000e700000000000 */
[----:B-1----:R-:W1:Y:S02]  /*2a00*/  FLO.U32.SH R11, R17 ;  /* 0x00000011000b7300 */ /* 0x002e6400000e0400 */
[----:B-1----:R-:W1:Y:S02]  /*2a10*/  SHFL.IDX PT, R7, R7, R11, 0x1f ;  /* 0x00001f0b07077589 */ /* 0x002e6400000e0000 */
[----:B-1----:R-:W-:-:S13]  /*2a20*/  R2UR UR4, R7 ;  /* 0x00000000070472ca */ /* 0x002fda00000e0000 */
[----:B------:R-:W-:-:S04]  /*2a30*/  IADD3 R27, R21, UR4, RZ ;  /* 0x00000004151b7c10 */ /* 0x000fc8000fffe0ff */
[----:B------:R-:W-:-:S13]  /*2a40*/  ISETP.GE.AND P1, PT, R27, R12, PT ;  /* 0x0000000c1b00720c */ /* 0x000fda0003f26270 */
[----:B------:R-:W1:Y:S02]  /*2a50*/  @!P1 LDC.64 R18, c[0x0][0x918] ;  /* 0x00024600ff129b82 */ /* 0x000e640000000a00 */
[----:B-1----:R-:W-:-:S05]  /*2a60*/  @!P1 IMAD.WIDE R18, R27, 0xc, R18 ;  /* 0x0000000c1b129825 */ /* 0x002fca00078e0212 */
[----:B-----5:R1:W5:Y:S04]  /*2a70*/  @!P1 LDG.E R8, desc[UR38][R18.64] ;  /* 0x0000002612089981 */ /* 0x020368000c1e1900 */
[----:B------:R1:W5:Y:S01]  /*2a80*/  @!P1 LDG.E R0, desc[UR38][R18.64+0x4] ;  /* 0x0000042612009981 */ /* 0x000362000c1e1900 */
[----:B------:R-:W-:-:S03]  /*2a90*/  IADD3 R24, P1, P2, R24, R13, -R29 ;  /* 0x0000000d18187210 */ /* 0x000fc60007a3e81d */
[----:B------:R-:W-:Y:S01]  /*2aa0*/  SHFL.IDX PT, R7, R30, R11, 0x1f ;  /* 0x00001f0b1e077589 */ /* 0x000fe200000e0000 */
[----:B------:R-:W-:-:S03]  /*2ab0*/  IADD3.X R26, R25, R6, ~R30, P1, P2 ;  /* 0x00000006191a7210 */ /* 0x000fc60000fe4c1e */
[----:B------:R-:W2:Y:S04]  /*2ac0*/  SHFL.IDX PT, R24, R24, R11, 0x1f ;  /* 0x00001f0b18187589 */ /* 0x000ea800000e0000 */
[----:B------:R-:W3:Y:S04]  /*2ad0*/  SHFL.IDX PT, R26, R26, R11, 0x1f ;  /* 0x00001f0b1a1a7589 */ /* 0x000ee800000e0000 */
[----:B------:R1:W4:Y:S04]  /*2ae0*/  SHFL.IDX PT, R6, R29, R11, 0x1f ;  /* 0x00001f0b1d067589 */ /* 0x00032800000e0000 */
[----:B------:R1:W1:Y:S04]  /*2af0*/  SHFL.IDX PT, R5, R5, R11, 0x1f ;  /* 0x00001f0b05057589 */ /* 0x00026800000e0000 */
[----:B------:R1:W1:Y:S01]  /*2b00*/  SHFL.IDX PT, R4, R4, R11, 0x1f ;  /* 0x00001f0b04047589 */ /* 0x00026200000e0000 */
[----:B--2---:R-:W-:-:S02]  /*2b10*/  R2UR UR5, R24 ;  /* 0x00000000180572ca */ /* 0x004fc400000e0000 */
[----:B---3--:R-:W-:-:S15]  /*2b20*/  R2UR UR6, R26 ;  /* 0x000000001a0672ca */ /* 0x008fde00000e0000 */
.L_x_10:
[----:B------:R-:W-:Y:S01]  /*2b30*/  ISETP.LE.AND P1, PT, R12, UR4, PT ;  /* 0x000000040c007c0c */ /* 0x000fe2000bf23270 */
[----:B------:R-:W-:Y:S01]  /*2b40*/  IMAD.MOV.U32 R17, RZ, RZ, -0x1 ;  /* 0xffffffffff117424 */ /* 0x000fe200078e00ff */
[----:B-1----:R-:W-:-:S11]  /*2b50*/  MOV R18, 0xffffffff ;  /* 0xffffffff00127802 */ /* 0x002fd60000000f00 */
[----:B------:R-:W-:Y:S05]  /*2b60*/  @P1 BRA `(.L_x_9) ;  /* 0x0000000400041947 */ /* 0x000fea0003800000 */
[----:B------:R-:W-:Y:S01]  /*2b70*/  UIADD3 UR15, UP2, -UR5, UR8, URZ ;  /* 0x00000008050f7290 */ /* 0x000fe2000ff5e13f */
[----:B------:R-:W1:Y:S01]  /*2b80*/  S2UR UR19, SR_CTAID.Y ;  /* 0x00000000001379c3 */ /* 0x000e620000002600 */
[----:B------:R-:W-:Y:S01]  /*2b90*/  ULDC UR17, c[0x0][0x8c0] ;  /* 0x0002300000117ab9 */ /* 0x000fe20000000800 */
[----:B------:R-:W-:Y:S01]  /*2ba0*/  ULDC UR21, c[0x0][0x8b0] ;  /* 0x00022c0000157ab9 */ /* 0x000fe20000000800 */
[----:B------:R-:W-:Y:S01]  /*2bb0*/  UIADD3.X UR11, ~UR6, UR7, URZ, UP2, !UPT ;  /* 0x00000007060b7290 */ /* 0x000fe200097fe53f */
[--C-:B------:R-:W-:Y:S01]  /*2bc0*/  SHF.R.U32.HI R25, RZ, UR21, R5.reuse ;  /* 0x00000015ff197c19 */ /* 0x100fe20008011605 */
[----:B------:R-:W-:Y:S01]  /*2bd0*/  ULDC UR20, c[0x0][0x904] ;  /* 0x0002410000147ab9 */ /* 0x000fe20000000800 */
[----:B------:R-:W-:Y:S01]  /*2be0*/  ULDC UR13, c[0x0][0x8a8] ;  /* 0x00022a00000d7ab9 */ /* 0x000fe20000000800 */
[----:B------:R-:W-:Y:S01]  /*2bf0*/  USHF.R.U32.HI UR16, URZ, UR17, UR11 ;  /* 0x000000113f107299 */ /* 0x000fe2000801160b */
[----:B------:R-:W-:Y:S01]  /*2c00*/  SHF.R.U64 R26, R4, UR21, R5 ;  /* 0x00000015041a7c19 */ /* 0x000fe20008001205 */
[----:B------:R-:W-:-:S02]  /*2c10*/  USHF.R.U64 UR15, UR15, UR17, UR11 ;  /* 0x000000110f0f7299 */ /* 0x000fc4000800120b */
[----:B------:R-:W-:Y:S02]  /*2c20*/  USHF.R.U32.HI UR14, URZ, UR21, UR16 ;  /* 0x000000153f0e7299 */ /* 0x000fe40008011610 */
[----:B------:R-:W-:Y:S02]  /*2c30*/  UIADD3 UR13, UR13, -0x1, URZ ;  /* 0xffffffff0d0d7890 */ /* 0x000fe4000fffe03f */
[----:B------:R-:W-:Y:S02]  /*2c40*/  USHF.R.U32.HI UR22, URZ, UR20, UR14 ;  /* 0x000000143f167299 */ /* 0x000fe4000801160e */
[----:B------:R-:W-:Y:S02]  /*2c50*/  USHF.R.U64 UR16, UR15, UR21, UR16 ;  /* 0x000000150f107299 */ /* 0x000fe40008001210 */
[----:B------:R-:W-:Y:S02]  /*2c60*/  ULOP3.LUT UR15, UR15, UR13, URZ, 0xc0, !UPT ;  /* 0x0000000d0f0f7292 */ /* 0x000fe4000f8ec03f */
[----:B------:R-:W-:Y:S01]  /*2c70*/  LOP3.LUT R11, R25, UR22, RZ, 0xfc, !PT ;  /* 0x00000016190b7c12 */ /* 0x000fe2000f8efcff */
[----:B------:R-:W-:-:S02]  /*2c80*/  USHF.R.U64 UR14, UR16, UR20, UR14 ;  /* 0x00000014100e7299 */ /* 0x000fc4000800120e */
[----:B-1----:R-:W-:Y:S01]  /*2c90*/  USEL UR11, UR53, UR19, !UP3 ;  /* 0x00000013350b7287 */ /* 0x002fe2000d800000 */
[----:B------:R-:W-:-:S13]  /*2ca0*/  ISETP.NE.U32.AND P1, PT, R11, RZ, PT ;  /* 0x000000ff0b00720c */ /* 0x000fda0003f25070 */
[----:B------:R-:W-:Y:S05]  /*2cb0*/  @!P1 BRA `(.L_x_21) ;  /* 0x0000000000149947 */ /* 0x000fea0003800000 */
[----:B------:R-:W-:-:S07]  /*2cc0*/  MOV R12, 0x2ce0 ;  /* 0x00002ce0000c7802 */ /* 0x000fce0000000f00 */
[----:B----45:R-:W-:Y:S05]  /*2cd0*/  CALL.REL.NOINC `($__internal_0_$__cuda_sm20_div_u64) ;  /* 0x0000020c00e87944 */ /* 0x030fea0003c00000 */
[----:B------:R-:W-:-:S04]  /*2ce0*/  IMAD.MOV R13, RZ, RZ, -R11 ;  /* 0x000000ffff0d7224 */ /* 0x000fc800078e0a0b */
[----:B------:R-:W-:Y:S01]  /*2cf0*/  IMAD R13, R26, R13, UR14 ;  /* 0x0000000e1a0d7e24 */ /* 0x000fe2000f8e020d */
[----:B------:R-:W-:Y:S06]  /*2d00*/  BRA `(.L_x_22) ;  /* 0x0000000000507947 */ /* 0x000fec0003800000 */
.L_x_21:
[----:B------:R-:W1:Y:S01]  /*2d10*/  I2F.U32.RP R11, R26 ;  /* 0x0000001a000b7306 */ /* 0x000e620000209000 */
[----:B------:R-:W-:-:S07]  /*2d20*/  ISETP.NE.U32.AND P3, PT, R26, RZ, PT ;  /* 0x000000ff1a00720c */ /* 0x000fce0003f65070 */
[----:B-1----:R-:W1:Y:S02]  /*2d30*/  MUFU.RCP R11, R11 ;  /* 0x0000000b000b7308 */ /* 0x002e640000001000 */
[----:B-1----:R-:W-:-:S06]  /*2d40*/  IADD3 R12, R11, 0xffffffe, RZ ;  /* 0x0ffffffe0b0c7810 */ /* 0x002fcc0007ffe0ff */
[----:B------:R1:W2:Y:S02]  /*2d50*/  F2I.FTZ.U32.TRUNC.NTZ R13, R12 ;  /* 0x0000000c000d7305 */ /* 0x0002a4000021f000 */
[----:B-1----:R-:W-:Y:S01]  /*2d60*/  MOV R12, RZ ;  /* 0x000000ff000c7202 */ /* 0x002fe20000000f00 */
[----:B--2---:R-:W-:-:S04]  /*2d70*/  IMAD.MOV R17, RZ, RZ, -R13 ;  /* 0x000000ffff117224 */ /* 0x004fc800078e0a0d */
[----:B------:R-:W-:-:S04]  /*2d80*/  IMAD R17, R17, R26, RZ ;  /* 0x0000001a11117224 */ /* 0x000fc800078e02ff */
[----:B------:R-:W-:-:S06]  /*2d90*/  IMAD.HI.U32 R13, R13, R17, R12 ;  /* 0x000000110d0d7227 */ /* 0x000fcc00078e000c */
[----:B------:R-:W-:-:S04]  /*2da0*/  IMAD.HI.U32 R11, R13, UR14, RZ ;  /* 0x0000000e0d0b7c27 */ /* 0x000fc8000f8e00ff */
[----:B------:R-:W-:-:S04]  /*2db0*/  IMAD.MOV R13, RZ, RZ, -R11 ;  /* 0x000000ffff0d7224 */ /* 0x000fc800078e0a0b */
[----:B------:R-:W-:-:S05]  /*2dc0*/  IMAD R13, R26, R13, UR14 ;  /* 0x0000000e1a0d7e24 */ /* 0x000fca000f8e020d */
[----:B------:R-:W-:-:S13]  /*2dd0*/  ISETP.GE.U32.AND P1, PT, R13, R26, PT ;  /* 0x0000001a0d00720c */ /* 0x000fda0003f26070 */
[----:B------:R-:W-:Y:S01]  /*2de0*/  @P1 IADD3 R13, R13, -R26, RZ ;  /* 0x8000001a0d0d1210 */ /* 0x000fe20007ffe0ff */
[----:B------:R-:W-:-:S03]  /*2df0*/  @P1 VIADD R11, R11, 0x1 ;  /* 0x000000010b0b1836 */ /* 0x000fc60000000000 */
[----:B------:R-:W-:-:S13]  /*2e00*/  ISETP.GE.U32.AND P2, PT, R13, R26, PT ;  /* 0x0000001a0d00720c */ /* 0x000fda0003f46070 */
[----:B------:R-:W-:Y:S02]  /*2e10*/  @P2 IADD3 R11, R11, 0x1, RZ ;  /* 0x000000010b0b2810 */ /* 0x000fe40007ffe0ff */
[----:B------:R-:W-:-:S05]  /*2e20*/  @!P3 LOP3.LUT R11, RZ, R26, RZ, 0x33, !PT ;  /* 0x0000001aff0bb212 */ /* 0x000fca00078e33ff */
[----:B------:R-:W-:-:S04]  /*2e30*/  IMAD.MOV R13, RZ, RZ, -R11 ;  /* 0x000000ffff0d7224 */ /* 0x000fc800078e0a0b */
[----:B------:R-:W-:-:S07]  /*2e40*/  IMAD R13, R26, R13, UR14 ;  /* 0x0000000e1a0d7e24 */ /* 0x000fce000f8e020d */
.L_x_22:
[----:B------:R-:W1:Y:S01]  /*2e50*/  LDC R18, c[0x0][0x8a8] ;  /* 0x00022a00ff127b82 */ /* 0x000e620000000800 */
[----:B------:R-:W-:Y:S01]  /*2e60*/  ULDC UR14, c[0x0][0x904] ;  /* 0x00024100000e7ab9 */ /* 0x000fe20000000800 */
[----:B------:R-:W-:Y:S01]  /*2e70*/  UMOV UR13, 0xffffffff ;  /* 0xffffffff000d7882 */ /* 0x000fe20000000000 */
[----:B------:R-:W-:Y:S01]  /*2e80*/  PLOP3.LUT P1, PT, PT, PT, UP3, 0x80, 0x0 ;  /* 0x000000000000781c */ /* 0x000fe20003f2f038 */
[----:B------:R-:W-:-:S04]  /*2e90*/  USHF.L.U32 UR13, UR13, UR14, URZ ;  /* 0x0000000e0d0d7299 */ /* 0x000fc8000800063f */
[----:B------:R-:W2:Y:S02]  /*2ea0*/  LDC R16, c[0x0][0x8b8] ;  /* 0x00022e00ff107b82 */ /* 0x000ea40000000800 */
[----:B------:R-:W-:Y:S01]  /*2eb0*/  LOP3.LUT R12, RZ, UR13, RZ, 0x33, !PT ;  /* 0x0000000dff0c7c12 */ /* 0x000fe2000f8e33ff */
[----:B------:R-:W-:Y:S02]  /*2ec0*/  UMOV UR13, 0x1 ;  /* 0x00000001000d7882 */ /* 0x000fe40000000000 */
[----:B------:R-:W-:Y:S01]  /*2ed0*/  USHF.L.U32 UR13, UR13, UR14, URZ ;  /* 0x0000000e0d0d7299 */ /* 0x000fe2000800063f */
[----:B------:R-:W-:-:S05]  /*2ee0*/  LOP3.LUT R12, R12, UR16, RZ, 0xc0, !PT ;  /* 0x000000100c0c7c12 */ /* 0x000fca000f8ec0ff */
[----:B------:R-:W-:Y:S02]  /*2ef0*/  IMAD R11, R11, UR13, R12 ;  /* 0x0000000d0b0b7c24 */ /* 0x000fe4000f8e020c */
[----:B-1----:R-:W-:Y:S01]  /*2f00*/  IMAD R13, R13, R18, UR15 ;  /* 0x0000000f0d0d7e24 */ /* 0x002fe2000f8e0212 */
[----:B------:R-:W-:Y:S02]  /*2f10*/  @P1 MOV R18, UR4 ;  /* 0x0000000400121c02 */ /* 0x000fe40008000f00 */
[----:B------:R-:W-:Y:S01]  /*2f20*/  @!P1 MOV R18, UR4 ;  /* 0x0000000400129c02 */ /* 0x000fe20008000f00 */
[----:B--2---:R-:W-:Y:S01]  /*2f30*/  IMAD R17, R11, R16, UR11 ;  /* 0x0000000b0b117e24 */ /* 0x004fe2000f8e0210 */
[----:B------:R-:W-:Y:S01]  /*2f40*/  UMOV UR11, 0x1 ;  /* 0x00000001000b7882 */ /* 0x000fe20000000000 */
[----:B------:R-:W-:Y:S02]  /*2f50*/  @P1 IMAD.MOV.U32 R16, RZ, RZ, R13 ;  /* 0x000000ffff101224 */ /* 0x000fe400078e000d */
[----:B------:R-:W-:Y:S01]  /*2f60*/  @!P1 IMAD.MOV.U32 R16, RZ, RZ, R17 ;  /* 0x000000ffff109224 */ /* 0x000fe200078e0011 */
[----:B------:R-:W-:-:S07]  /*2f70*/  @!P1 MOV R17, R13 ;  /* 0x0000000d00119202 */ /* 0x000fce0000000f00 */
.L_x_9:
[----:B------:R-:W-:-:S13]  /*2f80*/  ISETP.NE.AND P1, PT, RZ, UR11, PT ;  /* 0x0000000bff007c0c */ /* 0x000fda000bf25270 */
[----:B------:R-:W-:Y:S05]  /*2f90*/  @!P1 EXIT ;  /* 0x000000000000994d */ /* 0x000fea0003800000 */
[----:B------:R-:W1:Y:S02]  /*2fa0*/  LDC.64 R24, c[0x0][0x290] ;  /* 0x0000a400ff187b82 */ /* 0x000e640000000a00 */
[----:B-1----:R-:W-:-:S05]  /*2fb0*/  IMAD.WIDE R12, R18, 0xc, R24 ;  /* 0x0000000c120c7825 */ /* 0x002fca00078e0218 */
[----:B------:R1:W5:Y:S01]  /*2fc0*/  LDG.E R11, desc[UR38][R12.64+0x8] ;  /* 0x000008260c0b7981 */ /* 0x000362000c1e1900 */
[----:B------:R-:W-:Y:S01]  /*2fd0*/  UISETP.NE.AND UP2, UPT, UR12, 0x2, UPT ;  /* 0x000000020c00788c */ /* 0x000fe2000bf45270 */
[----:B------:R-:W2:Y:S01]  /*2fe0*/  S2UR UR43, SR_CgaCtaId ;  /* 0x00000000002b79c3 */ /* 0x000ea20000008800 */
[----:B------:R-:W-:Y:S01]  /*2ff0*/  UMOV UR40, URZ ;  /* 0x0000003f00287c82 */ /* 0x000fe20008000000 */
[----:B------:R1:W-:Y:S01]  /*3000*/  STL [R1+0x200], RZ ;  /* 0x000200ff01007387 */ /* 0x0003e20000100800 */
[----:B------:R-:W-:Y:S01]  /*3010*/  UMOV UR41, URZ ;  /* 0x0000003f00297c82 */ /* 0x000fe20008000000 */
[----:B------:R-:W-:Y:S02]  /*3020*/  SHF.R.S32.HI R19, RZ, 0x1f, R18 ;  /* 0x0000001fff137819 */ /* 0x000fe40000011412 */
[----:B------:R-:W-:-:S13]  /*3030*/  PLOP3.LUT P1, PT, PT, PT, UP2, 0x80, 0x0 ;  /* 0x000000000000781c */ /* 0x000fda0003f2f028 */
[----:B-1----:R-:W-:Y:S05]  /*3040*/  @P1 BRA `(.L_x_23) ;  /* 0x0000000000941947 */ /* 0x002fea0003800000 */
[----:B------:R-:W-:-:S04]  /*3050*/  ULOP3.LUT UR11, UR59, 0x1, URZ, 0xfc, !UPT ;  /* 0x000000013b0b7892 */ /* 0x000fc8000f8efc3f */
[----:B------:R-:W-:-:S06]  /*3060*/  UISETP.NE.AND UP2, UPT, UR11, 0x3, UPT ;  /* 0x000000030b00788c */ /* 0x000fcc000bf45270 */
[----:B------:R-:W-:-:S13]  /*3070*/  PLOP3.LUT P2, PT, PT, PT, UP2, 0x80, 0x0 ;  /* 0x000000000000781c */ /* 0x000fda0003f4f028 */
[----:B------:R-:W-:Y:S05]  /*3080*/  @!P2 BRA `(.L_x_24) ;  /* 0x000000000004a947 */ /* 0x000fea0003800000 */
[----:B--2---:R-:W-:Y:S01]  /*3090*/  BPT.TRAP 0x1 ;  /* 0x000000040000795c */ /* 0x004fe20000300000 */
.L_x_24:
[----:B------:R-:W-:Y:S01]  /*30a0*/  UMOV UR11, 0x400 ;  /* 0x00000400000b7882 */ /* 0x000fe20000000000 */
[----:B------:R-:W-:Y:S01]  /*30b0*/  SHF.L.U32 R12, RZ, 0x1f, RZ ;  /* 0x0000001fff0c7819 */ /* 0x000fe200000006ff */
[----:B--2---:R-:W-:-:S09]  /*30c0*/  ULEA UR11, UR43, UR11, 0x18 ;  /* 0x0000000b2b0b7291 */ /* 0x004fd2000f8ec03f */
[----:B------:R-:W1:Y:S02]  /*30d0*/  SYNCS.PHASECHK.TRANS64.TRYWAIT P1, [UR11+0x34400], R12 ;  /* 0x0344000cff0075a7 */ /* 0x000e64000802014b */
[----:B-1----:R-:W-:Y:S05]  /*30e0*/  @!P1 BRA `(.L_x_25) ;  /* 0x000001f400389947 */ /* 0x002fea0003800000 */
.L_x_359:
[----:B------:R-:W2:Y:S01]  /*30f0*/  LDS.128 R16, [UR11+0x34510] ;  /* 0x0345100bff107984 */ /* 0x000ea20008000c00 */
[----:B------:R-:W-:Y:S01]  /*3100*/  @!PT LDS RZ, [RZ] ;  /* 0x00000000fffff984 */ /* 0x000fe20000000800 */
[----:B------:R-:W-:Y:S01]  /*3110*/  @!PT LDS RZ, [RZ] ;  /* 0x00000000fffff984 */ /* 0x000fe20000000800 */
[----:B------:R-:W-:Y:S01]  /*3120*/  @!PT LDS RZ, [RZ] ;  /* 0x00000000fffff984 */ /* 0x000fe20000000800 */
[----:B------:R-:W-:Y:S01]  /*3130*/  @!PT LDS RZ, [RZ] ;  /* 0x00000000fffff984 */ /* 0x000fe20000000800 */
[----:B------:R3:W-:Y:S06]  /*3140*/  MEMBAR.ALL.CTA ;  /* 0x0000000000007992 */ /* 0x0007ec0000008000 */
[----:B---3--:R-:W3:Y:S01]  /*3150*/  FENCE.VIEW.ASYNC.S ;  /* 0x00000000000073c6 */ /* 0x008ee20000000000 */
[----:B------:R-:W-:Y:S05]  /*3160*/  @!P2 BRA `(.L_x_26) ;  /* 0x000000000004a947 */ /* 0x000fea0003800000 */
[----:B------:R-:W-:Y:S01]  /*3170*/  BPT.TRAP 0x1 ;  /* 0x000000040000795c */ /* 0x000fe20000300000 */
.L_x_26:
[----:B------:R-:W-:Y:S01]  /*3180*/  UIADD3 UR11, UR11, 0x34440, URZ ;  /* 0x000344400b0b7890 */ /* 0x000fe2000fffe03f */
[----:B--2---:R-:W-:-:S03]  /*3190*/  ISETP.NE.AND P1, PT, R19, RZ, PT ;  /* 0x000000ff1300720c */ /* 0x004fc60003f25270 */
[----:B------:R-:W-:-:S09]  /*31a0*/  UPRMT UR11, UR43, 0x654, UR11 ;  /* 0x000006542b0b7896 */ /* 0x000fd2000800000b */
[----:B---3--:R-:W-:Y:S01]  /*31b0*/  SYNCS.ARRIVE.TRANS64.RED.A1T0 RZ, [UR11], RZ ;  /* 0x000000ffffff79a7 */ /* 0x008fe2000810040b */
[----:B------:R-:W-:Y:S05]  /*31c0*/  @!P1 EXIT ;  /* 0x000000000000994d */ /* 0x000fea0003800000 */
[----:B-1----:R-:W-:Y:S01]  /*31d0*/  IMAD.WIDE R12, R18, 0xc, R24 ;  /* 0x0000000c120c7825 */ /* 0x002fe200078e0218 */
[----:B-----5:R-:W-:-:S04]  /*31e0*/  R2UR UR11, R11 ;  /* 0x000000000b0b72ca */ /* 0x020fc800000e0000 */
[----:B------:R1:W5:Y:S01]  /*31f0*/  LDG.E R11, desc[UR38][R12.64+0x8] ;  /* 0x000008260c0b7981 */ /* 0x000362000c1e1900 */
[----:B------:R-:W-:-:S08]  /*3200*/  SHF.R.S32.HI R19, RZ, 0x1f, R18 ;  /* 0x0000001fff137819 */ /* 0x000fd00000011412 */
[----:B------:R-:W-:Y:S01]  /*3210*/  UIADD3 UR11, UR11, 0x7f, URZ ;  /* 0x0000007f0b0b7890 */ /* 0x000fe2000fffe03f */
[----:B-1----:R-:W-:-:S03]  /*3220*/  IMAD.MOV.U32 R12, RZ, RZ, 0x1 ;  /* 0x00000001ff0c7424 */ /* 0x002fc600078e00ff */
[----:B------:R-:W-:Y:S02]  /*3230*/  USHF.R.S32.HI UR13, URZ, 0x1f, UR11 ;  /* 0x0000001f3f0d7899 */ /* 0x000fe4000801140b */
[----:B------:R1:W-:Y:S02]  /*3240*/  STL [R1+0x200], R12 ;  /* 0x0002000c01007387 */ /* 0x0003e40000100800 */
[----:B------:R-:W-:-:S04]  /*3250*/  ULEA.HI UR13, UR13, UR11, URZ, 0x7 ;  /* 0x0000000b0d0d7291 */ /* 0x000fc8000f8f383f */
[----:B------:R-:W-:-:S04]  /*3260*/  USHF.R.S32.HI UR13, URZ, 0x7, UR13 ;  /* 0x000000073f0d7899 */ /* 0x000fc8000801140d */
[----:B------:R-:W-:Y:S02]  /*3270*/  USHF.R.U32.HI UR41, URZ, 0x1, UR13 ;  /* 0x000000013f297899 */ /* 0x000fe4000801160d */
[----:B------:R-:W-:Y:S02]  /*3280*/  ULOP3.LUT UR40, UR13, 0x1, URZ, 0xc0, !UPT ;  /* 0x000000010d287892 */ /* 0x000fe4000f8ec03f */
[----:B-1----:R-:W-:-:S12]  /*3290*/  ULOP3.LUT UR41, UR41, 0x1, URZ, 0xc0, !UPT ;  /* 0x0000000129297892 */ /* 0x002fd8000f8ec03f */
.L_x_23:
[----:B------:R-:W-:-:S04]  /*32a0*/  IMAD.WIDE.U32 R24, R18, 0xc, R24 ;  /* 0x0000000c12187825 */ /* 0x000fc800078e0018 */
[----:B------:R-:W-:-:S05]  /*32b0*/  IMAD R13, R19, 0xc, RZ ;  /* 0x0000000c130d7824 */ /* 0x000fca00078e02ff */
[----:B------:R-:W-:-:S05]  /*32c0*/  IADD3 R25, R25, R13, RZ ;  /* 0x0000000d19197210 */ /* 0x000fca0007ffe0ff */
[----:B------:R1:W5:Y:S04]  /*32d0*/  LDG.E R19, desc[UR38][R24.64+0x4] ;  /* 0x0000042618137981 */ /* 0x000368000c1e1900 */
[----:B------:R1:W5:Y:S01]  /*32e0*/  LDG.E R13, desc[UR38][R24.64] ;  /* 0x00000026180d7981 */ /* 0x000362000c1e1900 */
[----:B------:R-:W-:-:S13]  /*32f0*/  PLOP3.LUT P1, PT, PT, PT, UP1, 0x80, 0x0 ;  /* 0x000000000000781c */ /* 0x000fda0003f2f018 */
[----:B-1----:R-:W-:Y:S05]  /*3300*/  @!P1 BRA `(.L_x_27) ;  /* 0x0000018c00389947 */ /* 0x002fea0003800000 */
[----:B------:R-:W-:-:S06]  /*3310*/  UISETP.GT.U32.AND UP0, UPT, UR18, 0x1, UPT ;  /* 0x000000011200788c */ /* 0x000fcc000bf04070 */
[----:B------:R-:W-:-:S13]  /*3320*/  PLOP3.LUT P0, PT, PT, PT, UP0, 0x80, 0x0 ;  /* 0x000000000000781c */ /* 0x000fda0003f0f008 */
[----:B--2---:R-:W-:Y:S05]  /*3330*/  @P0 EXIT ;  /* 0x000000000000094d */ /* 0x004fea0003800000 */
.L_x_28:
[----:B------:R-:W-:-:S08]  /*3340*/  NOP ;  /* 0x0000000000007918 */ /* 0x000fd00000000000 */
[----:B------:R-:W1:Y:S02]  /*3350*/  USETMAXREG.TRY_ALLOC.CTAPOOL UP0, 0xe8 ;  /* 0x000000e8000079c8 */ /* 0x000e640008000600 */
[----:B-1----:R-:W-:-:S13]  /*3360*/  PLOP3.LUT P0, PT, PT, PT, UP0, 0x80, 0x0 ;  /* 0x000000000000781c */ /* 0x002fda0003f0f008 */
[----:B------:R-:W-:Y:S05]  /*3370*/  @!P0 BRA `(.L_x_28) ;  /* 0xfffffffc00f08947 */ /* 0x000fea000383ffff */
[----:B------:R-:W1:Y:S01]  /*3380*/  SHFL.IDX PT, R14, R14, RZ, 0x1f ;  /* 0x00001fff0e0e7589 */ /* 0x000e6200000e0000 */
[----:B------:R-:W2:Y:S01]  /*3390*/  S2UR UR4, SR_CTAID.Y ;  /* 0x00000000000479c3 */ /* 0x000ea20000002600 */
[----:B------:R-:W-:Y:S01]  /*33a0*/  UMOV UR36, URZ ;  /* 0x0000003f00247c82 */ /* 0x000fe20008000000 */
[----:B------:R-:W-:Y:S01]  /*33b0*/  UMOV UR37, URZ ;  /* 0x0000003f00257c82 */ /* 0x000fe20008000000 */
[----:B-1----:R-:W-:Y:S01]  /*33c0*/  LOP3.LUT P0, RZ, R14, 0x3, RZ, 0xc0, !PT ;  /* 0x000000030eff7812 */ /* 0x002fe2000780c0ff */
[----:B--2---:R-:W-:-:S12]  /*33d0*/  UIMAD UR4, UR4, UR60, UR53 ;  /* 0x0000003c040472a4 */ /* 0x004fd8000f8e0235 */
[----:B------:R-:W-:Y:S05]  /*33e0*/  @P0 BRA `(.L_x_29) ;  /* 0x0000000000a40947 */ /* 0x000fea0003800000 */
[----:B------:R-:W-:Y:S01]  /*33f0*/  ELECT P0, URZ, PT ;  /* 0x00000000003f782f */ /* 0x000fe20003800000 */
[----:B------:R-:W-:-:S12]  /*3400*/  BSSY B0, `(.L_x_30) ;  /* 0x0000020000007945 */ /* 0x000fd80003800000 */
[----:B------:R-:W-:Y:S05]  /*3410*/  @!P0 BRA `(.L_x_31) ;  /* 0x0000000000788947 */ /* 0x000fea0003800000 */
[----:B------:R-:W1:Y:S01]  /*3420*/  S2UR UR6, SR_CgaCtaId ;  /* 0x00000000000679c3 */ /* 0x000e620000008800 */
[----:B------:R-:W-:Y:S01]  /*3430*/  UISETP.NE.AND UP0, UPT, UR12, 0x1, UPT ;  /* 0x000000010c00788c */ /* 0x000fe2000bf05270 */
[----:B------:R-:W-:-:S06]  /*3440*/  UMOV UR5, 0x400 ;  /* 0x0000040000057882 */ /* 0x000fcc0000000000 */
[----:B------:R-:W2:Y:S08]  /*3450*/  LDC.64 R4, c[0x0][0x700] ;  /* 0x0001c000ff047b82 */ /* 0x000eb00000000a00 */
[----:B----4-:R-:W2:Y:S08]  /*3460*/  LDC.64 R6, c[0x0][0x708] ;  /* 0x0001c200ff067b82 */ /* 0x010eb00000000a00 */
[----:B-----5:R-:W3:Y:S01]  /*3470*/  LDC.64 R8, c[0x0][0x710] ;  /* 0x0001c400ff087b82 */ /* 0x020ee20000000a00 */
[----:B-1----:R-:W-:-:S04]  /*3480*/  ULEA UR5, UR6, UR5, 0x18 ;  /* 0x0000000506057291 */ /* 0x002fc8000f8ec03f */
[----:B------:R-:W-:Y:S02]  /*3490*/  UIADD3 UR6, UR5, 0x80, URZ ;  /* 0x0000008005067890 */ /* 0x000fe4000fffe03f */
[----:B------:R-:W-:Y:S01]  /*34a0*/  @!UP0 UIADD3 UR6, UR5, URZ, URZ ;  /* 0x0000003f05068290 */ /* 0x000fe2000fffe03f */
[----:B------:R-:W3:Y:S08]  /*34b0*/  LDC.64 R10, c[0x0][0x718] ;  /* 0x0001c600ff0a7b82 */ /* 0x000ef00000000a00 */
[----:B------:R-:W1:Y:S01]  /*34c0*/  LDC.64 R24, c[0x0][0x720] ;  /* 0x0001c800ff187b82 */ /* 0x000e620000000a00 */
[----:B--2---:R2:W-:Y:S07]  /*34d0*/  STS.128 [UR6+0x34780], R4 ;  /* 0x03478004ff007988 */ /* 0x0045ee0008000c06 */
[----:B------:R-:W1:Y:S08]  /*34e0*/  LDC.64 R26, c[0x0][0x728] ;  /* 0x0001ca00ff1a7b82 */ /* 0x000e700000000a00 */
[----:B------:R-:W4:Y:S01]  /*34f0*/  LDC.64 R28, c[0x0][0x730] ;  /* 0x0001cc00ff1c7b82 */ /* 0x000f220000000a00 */
[----:B---3--:R2:W-:Y:S07]  /*3500*/  STS.128 [UR6+0x34790], R8 ;  /* 0x03479008ff007988 */ /* 0x0085ee0008000c06 */
[----:B------:R-:W4:Y:S08]  /*3510*/  LDC.64 R30, c[0x0][0x738] ;  /* 0x0001ce00ff1e7b82 */ /* 0x000f300000000a00 */
[----:B------:R-:W3:Y:S01]  /*3520*/  LDC.64 R32, c[0x0][0x740] ;  /* 0x0001d000ff207b82 */ /* 0x000ee20000000a00 */
[----:B-1----:R2:W-:Y:S07]  /*3530*/  STS.128 [UR6+0x347a0], R24 ;  /* 0x0347a018ff007988 */ /* 0x0025ee0008000c06 */
[----:B------:R-:W3:Y:S08]  /*3540*/  LDC.64 R34, c[0x0][0x748] ;  /* 0x0001d200ff227b82 */ /* 0x000ef00000000a00 */
[----:B------:R-:W1:Y:S01]  /*3550*/  LDC.64 R36, c[0x0][0x750] ;  /* 0x0001d400ff247b82 */ /* 0x000e620000000a00 */
[----:B----4-:R2:W-:Y:S07]  /*3560*/  STS.128 [UR6+0x347b0], R28 ;  /* 0x0347b01cff007988 */ /* 0x0105ee0008000c06 */
[----:B------:R-:W1:Y:S08]  /*3570*/  LDC.64 R38, c[0x0][0x758] ;  /* 0x0001d600ff267b82 */ /* 0x000e700000000a00 */
[----:B------:R-:W4:Y:S01]  /*3580*/  LDC.64 R40, c[0x0][0x760] ;  /* 0x0001d800ff287b82 */ /* 0x000f220000000a00 */
[----:B---3--:R2:W-:Y:S07]  /*3590*/  STS.128 [UR6+0x347c0], R32 ;  /* 0x0347c020ff007988 */ /* 0x0085ee0008000c06 */
[----:B------:R-:W4:Y:S08]  /*35a0*/  LDC.64 R42, c[0x0][0x768] ;  /* 0x0001da00ff2a7b82 */ /* 0x000f300000000a00 */
[----:B------:R-:W3:Y:S01]  /*35b0*/  LDC.64 R44, c[0x0][0x770] ;  /* 0x0001dc00ff2c7b82 */ /* 0x000ee20000000a00 */
[----:B-1----:R2:W-:Y:S07]  /*35c0*/  STS.128 [UR6+0x347d0], R36 ;  /* 0x0347d024ff007988 */ /* 0x0025ee0008000c06 */
[----:B------:R-:W3:Y:S01]  /*35d0*/  LDC.64 R46, c[0x0][0x778] ;  /* 0x0001de00ff2e7b82 */ /* 0x000ee20000000a00 */
[----:B----4-:R2:W-:Y:S04]  /*35e0*/  STS.128 [UR6+0x347e0], R40 ;  /* 0x0347e028ff007988 */ /* 0x0105e80008000c06 */
[----:B---3--:R2:W-:Y:S02]  /*35f0*/  STS.128 [UR6+0x347f0], R44 ;  /* 0x0347f02cff007988 */ /* 0x0085e40008000c06 */
.L_x_31:
[----:B------:R-:W-:Y:S05]  /*3600*/  BSYNC B0 ;  /* 0x0000000000007941 */ /* 0x000fea0003800000 */
.L_x_30:
[----:B------:R-:W-:Y:S01]  /*3610*/  UISETP.NE.AND UP0, UPT, UR12, 0x1, UPT ;  /* 0x000000010c00788c */ /* 0x000fe2000bf05270 */
[----:B------:R-:W-:Y:S01]  /*3620*/  NOP ;  /* 0x0000000000007918 */ /* 0x000fe20000000000 */
[----:B------:R-:W-:Y:S01]  /*3630*/  ULDC UR5, c[0x0][0x884] ;  /* 0x0002210000057ab9 */ /* 0x000fe20000000800 */
[----:B------:R-:W-:Y:S01]  /*3640*/  ULDC.64 UR36, c[0x0][0x800] ;  /* 0x0002000000247ab9 */ /* 0x000fe20000000a00 */
[----:B------:R-:W-:-:S04]  /*3650*/  USEL UR5, UR5, URZ, UP0 ;  /* 0x0000003f05057287 */ /* 0x000fc80008000000 */
[----:B------:R-:W-:-:S04]  /*3660*/  UIADD3 UR5, UR4, UR5, URZ ;  /* 0x0000000504057290 */ /* 0x000fc8000fffe03f */
[----:B------:R-:W-:-:S12]  /*3670*/  UIMAD.WIDE UR36, UR5, 0x80, UR36 ;  /* 0x00000080052478a5 */ /* 0x000fd8000f8e0224 */
.L_x_29:
[----:B------:R-:W-:-:S13]  /*3680*/  ISETP.NE.AND P0, PT, RZ, UR52, PT ;  /* 0x00000034ff007c0c */ /* 0x000fda000bf05270 */
[----:B------:R-:W-:Y:S05]  /*3690*/  @P0 BRA `(.L_x_32) ;  /* 0x00000004000c0947 */ /* 0x000fea0003800000 */
[----:B------:R-:W-:Y:S01]  /*36a0*/  ELECT P0, URZ, PT ;  /* 0x00000000003f782f */ /* 0x000fe20003800000 */
[----:B------:R-:W-:-:S12]  /*36b0*/  BSSY B0, `(.L_x_33) ;  /* 0x000002c000007945 */ /* 0x000fd80003800000 */
[----:B------:R-:W-:Y:S05]  /*36c0*/  @!P0 BRA `(.L_x_34) ;  /* 0x0000000000a88947 */ /* 0x000fea0003800000 */
[----:B--2-4-:R-:W1:Y:S08]  /*36d0*/  LDC.64 R6, c[0x0][0x820] ;  /* 0x00020800ff067b82 */ /* 0x014e700000000a00 */
[----:B------:R-:W2:Y:S01]  /*36e0*/  LDC.64 R4, c[0x0][0x818] ;  /* 0x00020600ff047b82 */ /* 0x000ea20000000a00 */
[----:B-1----:R-:W-:-:S06]  /*36f0*/  IMAD.WIDE R6, R18, 0x8, R6 ;  /* 0x0000000812067825 */ /* 0x002fcc00078e0206 */
[----:B------:R-:W3:Y:S01]  /*3700*/  LDG.E.64 R6, desc[UR38][R6.64] ;  /* 0x0000002606067981 */ /* 0x000ee2000c1e1b00 */
[----:B--2---:R-:W-:-:S06]  /*3710*/  IMAD.WIDE R4, R18, 0x8, R4 ;  /* 0x0000000812047825 */ /* 0x004fcc00078e0204 */
[----:B------:R-:W2:Y:S01]  /*3720*/  LDG.E.64 R4, desc[UR38][R4.64] ;  /* 0x0000002604047981 */ /* 0x000ea2000c1e1b00 */
[----:B------:R-:W1:Y:S01]  /*3730*/  S2UR UR5, SR_CgaCtaId ;  /* 0x00000000000579c3 */ /* 0x000e620000008800 */
[----:B------:R-:W-:Y:S01]  /*3740*/  UISETP.NE.AND UP0, UPT, UR12, 0x1, UPT ;  /* 0x000000010c00788c */ /* 0x000fe2000bf05270 */
[----:B-----5:R-:W-:Y:S01]  /*3750*/  IADD3 R9, R19, -0x1, RZ ;  /* 0xffffffff13097810 */ /* 0x020fe20007ffe0ff */
[----:B------:R-:W-:Y:S01]  /*3760*/  UMOV UR4, 0x400 ;  /* 0x0000040000047882 */ /* 0x000fe20000000000 */
[----:B------:R-:W-:Y:S01]  /*3770*/  CS2R R10, SRZ ;  /* 0x00000000000a7805 */ /* 0x000fe2000001ff00 */
[----:B-1----:R-:W-:-:S04]  /*3780*/  ULEA UR4, UR5, UR4, 0x18 ;  /* 0x0000000405047291 */ /* 0x002fc8000f8ec03f */
[----:B------:R-:W-:-:S03]  /*3790*/  UIADD3 UR5, UR4, 0x80, URZ ;  /* 0x0000008004057890 */ /* 0x000fc6000fffe03f */
[----:B------:R-:W-:-:S04]  /*37a0*/  @!UP0 UIADD3 UR5, UR4, URZ, URZ ;  /* 0x0000003f04058290 */ /* 0x000fc8000fffe03f */
[----:B------:R-:W-:-:S05]  /*37b0*/  UIADD3 UR4, UR5, 0x34780, URZ ;  /* 0x0003478005047890 */ /* 0x000fca000fffe03f */
[----:B------:R-:W1:Y:S01]  /*37c0*/  LDS R0, [UR5+0x3479c] ;  /* 0x03479c05ff007984 */ /* 0x000e620008000800 */
[----:B------:R-:W-:-:S03]  /*37d0*/  IMAD.U32 R14, RZ, RZ, UR4 ;  /* 0x00000004ff0e7e24 */ /* 0x000fc6000f8e00ff */
[----:B------:R-:W-:Y:S02]  /*37e0*/  STS [UR5+0x347b0], RZ ;  /* 0x0347b0ffff007988 */ /* 0x000fe40008000805 */
[----:B------:R-:W-:-:S05]  /*37f0*/  SHF.R.U64 R14, R14, 0x4, RZ ;  /* 0x000000040e0e7819 */ /* 0x000fca00000012ff */
[----:B------:R-:W-:Y:S04]  /*3800*/  STS [UR5+0x34790], R14 ;  /* 0x0347900eff007988 */ /* 0x000fe80008000805 */
[----:B------:R-:W-:Y:S01]  /*3810*/  STS [UR5+0x34794], R14 ;  /* 0x0347940eff007988 */ /* 0x000fe20008000805 */
[----:B---3--:R-:W-:-:S04]  /*3820*/  SHF.L.U64.HI R21, R6, 0x1, R7 ;  /* 0x0000000106157819 */ /* 0x008fc80000010207 */
[----:B------:R-:W-:-:S04]  /*3830*/  LOP3.LUT R21, R21, 0x1fffffff, RZ, 0xc0, !PT ;  /* 0x1fffffff15157812 */ /* 0x000fc800078ec0ff */
[----:B------:R-:W-:Y:S01]  /*3840*/  SHF.R.U32.HI R7, RZ, 0x4, R21 ;  /* 0x00000004ff077819 */ /* 0x000fe20000011615 */
[----:B--2---:R-:W-:Y:S03]  /*3850*/  STS.64 [UR5+0x34780], R4 ;  /* 0x03478004ff007988 */ /* 0x004fe60008000a05 */
[----:B-1----:R-:W-:-:S05]  /*3860*/  LOP3.LUT R0, R0, 0xf, R7, 0xb8, !PT ;  /* 0x0000000f00007812 */ /* 0x002fca00078eb807 */
[----:B------:R1:W-:Y:S04]  /*3870*/  STS [UR5+0x3479c], R0 ;  /* 0x03479c00ff007988 */ /* 0x0003e80008000805 */
[----:B------:R-:W2:Y:S01]  /*3880*/  LDS R7, [UR5+0x3479c] ;  /* 0x03479c05ff077984 */ /* 0x000ea20008000800 */
[----:B-1----:R-:W-:-:S04]  /*3890*/  SHF.L.U32 R0, R6, 0x1, RZ ;  /* 0x0000000106007819 */ /* 0x002fc800000006ff */
[----:B------:R-:W-:-:S04]  /*38a0*/  LOP3.LUT R0, R0, 0xfffffffe, RZ, 0xc0, !PT ;  /* 0xfffffffe00007812 */ /* 0x000fc800078ec0ff */
[----:B------:R-:W-:-:S05]  /*38b0*/  SHF.R.U64 R0, R0, 0x4, R21 ;  /* 0x0000000400007819 */ /* 0x000fca0000001215 */
[----:B------:R-:W-:Y:S01]  /*38c0*/  STS [UR5+0x3478c], R0 ;  /* 0x03478c00ff007988 */ /* 0x000fe20008000805 */
[----:B--2---:R-:W-:-:S05]  /*38d0*/  LOP3.LUT R7, R7, 0xf0, RZ, 0xb8, !PT ;  /* 0x000000f007077812 */ /* 0x004fca00078eb8ff */
[----:B------:R-:W-:Y:S04]  /*38e0*/  STS [UR5+0x3479c], R7 ;  /* 0x03479c07ff007988 */ /* 0x000fe80008000805 */
[----:B------:R-:W1:Y:S02]  /*38f0*/  LDS R8, [UR5+0x3479c] ;  /* 0x03479c05ff087984 */ /* 0x000e640008000800 */
[----:B-1----:R-:W-:Y:S01]  /*3900*/  LOP3.LUT R15, R8, 0xf00, RZ, 0xb8, !PT ;  /* 0x00000f00080f7812 */ /* 0x002fe200078eb8ff */
[----:B------:R-:W-:-:S04]  /*3910*/  VIADD R8, R13, 0xffffffff ;  /* 0xffffffff0d087836 */ /* 0x000fc80000000000 */
[----:B------:R-:W-:Y:S04]  /*3920*/  STS.64 [UR5+0x34798], R14 ;  /* 0x0347980eff007988 */ /* 0x000fe80008000a05 */
[----:B------:R-:W1:Y:S04]  /*3930*/  LDS R12, [UR5+0x3479c] ;  /* 0x03479c05ff0c7984 */ /* 0x000e680008000800 */
[----:B------:R3:W-:Y:S01]  /*3940*/  STS.128 [UR5+0x347a0], R8 ;  /* 0x0347a008ff007988 */ /* 0x0007e20008000c05 */
[----:B-1----:R-:W-:-:S05]  /*3950*/  LOP3.LUT R12, R12, 0xf000, RZ, 0xb8, !PT ;  /* 0x0000f0000c0c7812 */ /* 0x002fca00078eb8ff */
[----:B------:R3:W-:Y:S02]  /*3960*/  STS [UR5+0x3479c], R12 ;  /* 0x03479c0cff007988 */ /* 0x0007e40008000805 */
.L_x_34:
[----:B------:R-:W-:Y:S05]  /*3970*/  BSYNC B0 ;  /* 0x0000000000007941 */ /* 0x000fea0003800000 */
.L_x_33:
[----:B------:R-:W-:Y:S01]  /*3980*/  ELECT P0, URZ, PT ;  /* 0x00000000003f782f */ /* 0x000fe20003800000 */
[----:B------:R-:W-:Y:S01]  /*3990*/  NOP ;  /* 0x0000000000007918 */ /* 0x000fe20000000000 */
[----:B------:R-:W-:Y:S11]  /*39a0*/  BSSY B0, `(.L_x_35) ;  /* 0x0000004000007945 */ /* 0x000ff60003800000 */
[----:B------:R-:W-:Y:S05]  /*39b0*/  @!P0 BRA `(.L_x_36) ;  /* 0x0000000000088947 */ /* 0x000fea0003800000 */
[----:B------:R0:W-:Y:S01]  /*39c0*/  UTMACMDFLUSH ;  /* 0x00000000000079b7 */ /* 0x0001e20000000000 */
[----:B------:R-:W-:-:S04]  /*39d0*/  DEPBAR.LE SB0, 0x0 ;  /* 0x000080000000791a */ /* 0x000fc80000000000 */
.L_x_36:
[----:B------:R-:W-:Y:S05]  /*39e0*/  BSYNC B0 ;  /* 0x0000000000007941 */ /* 0x000fea0003800000 */
.L_x_35:
[----:B------:R-:W1:Y:S01]  /*39f0*/  S2UR UR5, SR_CgaCtaId ;  /* 0x00000000000579c3 */ /* 0x000e620000008800 */
[----:B-----5:R-:W2:Y:S01]  /*3a00*/  S2R R0, SR_LANEID ;  /* 0x0000000000007919 */ /* 0x020ea20000000000 */
[----:B------:R-:W-:Y:S01]  /*3a10*/  UISETP.NE.AND UP0, UPT, UR12, 0x1, UPT ;  /* 0x000000010c00788c */ /* 0x000fe2000bf05270 */
[----:B------:R-:W-:Y:S02]  /*3a20*/  UMOV UR4, 0x400 ;  /* 0x0000040000047882 */ /* 0x000fe40000000000 */
[----:B-1----:R-:W-:-:S04]  /*3a30*/  ULEA UR4, UR5, UR4, 0x18 ;  /* 0x0000000405047291 */ /* 0x002fc8000f8ec03f */
[----:B------:R-:W-:-:S04]  /*3a40*/  UIADD3 UR5, UR4, 0x80, URZ ;  /* 0x0000008004057890 */ /* 0x000fc8000fffe03f */
[----:B------:R-:W-:Y:S01]  /*3a50*/  @!UP0 UIADD3 UR5, UR4, URZ, URZ ;  /* 0x0000003f04058290 */ /* 0x000fe2000fffe03f */
[----:B--2---:R-:W-:-:S05]  /*3a60*/  IMAD.SHL.U32 R0, R0, 0x4, RZ ;  /* 0x0000000400007824 */ /* 0x004fca00078e00ff */
[----:B------:R-:W-:Y:S02]  /*3a70*/  MOV R5, UR5 ;  /* 0x0000000500057c02 */ /* 0x000fe40008000f00 */
[C---:B------:R-:W-:Y:S02]  /*3a80*/  IADD3 R4, P0, R0.reuse, UR36, RZ ;  /* 0x0000002400047c10 */ /* 0x040fe4000ff1e0ff */
[----:B----4-:R-:W-:-:S03]  /*3a90*/  IADD3 R6, R0, 0x34780, R5 ;  /* 0x0003478000067810 */ /* 0x010fc60007ffe005 */
[----:B------:R-:W-:Y:S02]  /*3aa0*/  IMAD.X R5, RZ, RZ, UR37, P0 ;  /* 0x00000025ff057e24 */ /* 0x000fe400080e06ff */
[----:B------:R-:W1:Y:S04]  /*3ab0*/  LDS R7, [R6] ;  /* 0x0000000006077984 */ /* 0x000e680000000800 */
[----:B-1----:R1:W5:Y:S02]  /*3ac0*/  ATOMG.E.EXCH.STRONG.GPU PT, RZ, [R4], R7 ;  /* 0x0000000704ff73a8 */ /* 0x00236400041ee100 */
.L_x_32:
[----:B-----5:R-:W-:Y:S01]  /*3ad0*/  SHF.L.U32 R0, R158, 0x6, RZ ;  /* 0x000000069e007819 */ /* 0x020fe200000006ff */
[----:B------:R-:W3:Y:S01]  /*3ae0*/  S2UR UR58, SR_CgaCtaId ;  /* 0x00000000003a79c3 */ /* 0x000ee20000008800 */
[-C--:B-12---:R-:W-:Y:S01]  /*3af0*/  LEA.HI R5, R3, R158.reuse, RZ, 0x5 ;  /* 0x0000009e03057211 */ /* 0x086fe200078f28ff */
[----:B------:R-:W-:Y:S01]  /*3b00*/  IMAD.SHL.U32 R2, R2, 0x8, RZ ;  /* 0x0000000802027824 */ /* 0x000fe200078e00ff */
[----:B------:R-:W-:Y:S01]  /*3b10*/  LOP3.LUT R4, R0, 0x40, RZ, 0xc0, !PT ;  /* 0x0000004000047812 */ /* 0x000fe200078ec0ff */
[----:B------:R-:W-:Y:S01]  /*3b20*/  UISETP.NE.AND UP1, UPT, UR12, 0x1, UPT ;  /* 0x000000010c00788c */ /* 0x000fe2000bf25270 */
[----:B------:R-:W-:Y:S01]  /*3b30*/  SHF.R.U32.HI R5, RZ, 0x1, R5 ;  /* 0x00000001ff057819 */ /* 0x000fe20000011605 */
[----:B------:R-:W-:Y:S01]  /*3b40*/  UISETP.NE.AND UP0, UPT, UR18, URZ, UPT ;  /* 0x0000003f1200728c */ /* 0x000fe2000bf05270 */
[-C--:B------:R-:W-:Y:S01]  /*3b50*/  LEA.HI R0, R158, R158.reuse, RZ, 0x1 ;  /* 0x0000009e9e007211 */ /* 0x080fe200078f08ff */
[----:B------:R-:W-:Y:S01]  /*3b60*/  UMOV UR48, 0x400 ;  /* 0x0000040000307882 */ /* 0x000fe20000000000 */
[----:B------:R-:W-:Y:S01]  /*3b70*/  LOP3.LUT R5, R4, 0x30, R5, 0xf8, !PT ;  /* 0x0000003004057812 */ /* 0x000fe200078ef805 */
[----:B------:R-:W-:Y:S01]  /*3b80*/  USEL UR4, URZ, 0x1, UP0 ;  /* 0x000000013f047887 */ /* 0x000fe20008000000 */
[----:B------:R-:W-:Y:S01]  /*3b90*/  SHF.R.S32.HI R0, RZ, 0x1, R0 ;  /* 0x00000001ff007819 */ /* 0x000fe20000011400 */
[----:B------:R-:W-:Y:S01]  /*3ba0*/  USHF.L.U32 UR51, UR18, 0x3, URZ ;  /* 0x0000000312337899 */ /* 0x000fe2000800063f */
[----:B------:R-:W-:Y:S01]  /*3bb0*/  LOP3.LUT R2, R5, 0x8, R2, 0xf8, !PT ;  /* 0x0000000805027812 */ /* 0x000fe200078ef802 */
[----:B------:R-:W-:Y:S01]  /*3bc0*/  IMAD.MOV.U32 R152, RZ, RZ, RZ ;  /* 0x000000ffff987224 */ /* 0x000fe200078e00ff */
[----:B------:R-:W-:Y:S01]  /*3bd0*/  LEA.HI R5, R3, R158, RZ, 0x4 ;  /* 0x0000009e03057211 */ /* 0x000fe200078f20ff */
[----:B------:R-:W-:Y:S01]  /*3be0*/  ULOP3.LUT UR55, UR51, 0x8, URZ, 0xc0, !UPT ;  /* 0x0000000833377892 */ /* 0x000fe2000f8ec03f */
[----:B------:R-:W-:Y:S01]  /*3bf0*/  SHF.L.U32 R0, R0, 0x7, RZ ;  /* 0x0000000700007819 */ /* 0x000fe200000006ff */
[----:B------:R-:W-:Y:S01]  /*3c00*/  ULOP3.LUT UR47, UR42, 0x1, URZ, 0xfc, !UPT ;  /* 0x000000012a2f7892 */ /* 0x000fe2000f8efc3f */
[----:B----4-:R-:W-:Y:S01]  /*3c10*/  SHF.R.S32.HI R6, RZ, 0x4, R5 ;  /* 0x00000004ff067819 */ /* 0x010fe20000011405 */
[----:B------:R-:W-:Y:S01]  /*3c20*/  ULOP3.LUT UR54, UR59, 0x1, URZ, 0xfc, !UPT ;  /* 0x000000013b367892 */ /* 0x000fe2000f8efc3f */
[----:B------:R-:W-:Y:S01]  /*3c30*/  LOP3.LUT R3, R0, 0x180, RZ, 0xc0, !PT ;  /* 0x0000018000037812 */ /* 0x000fe200078ec0ff */
[----:B------:R-:W-:Y:S01]  /*3c40*/  ULOP3.LUT UR56, UR61, 0x1, URZ, 0xfc, !UPT ;  /* 0x000000013d387892 */ /* 0x000fe2000f8efc3f */
[----:B------:R-:W-:Y:S01]  /*3c50*/  LEA.HI R5, R5, R6, RZ, 0x1 ;  /* 0x0000000605057211 */ /* 0x000fe200078f08ff */
[----:B---3--:R-:W-:Y:S01]  /*3c60*/  ULEA UR48, UR58, UR48, 0x18 ;  /* 0x000000303a307291 */ /* 0x008fe2000f8ec03f */
[----:B------:R-:W-:Y:S01]  /*3c70*/  LOP3.LUT R4, R3, R4, RZ, 0xfc, !PT ;  /* 0x0000000403047212 */ /* 0x000fe200078efcff */
[----:B------:R-:W-:Y:S01]  /*3c80*/  ULOP3.LUT UR57, UR51, 0x8, URZ, 0xc, !UPT ;  /* 0x0000000833397892 */ /* 0x000fe2000f8e0c3f */
[----:B------:R-:W-:Y:S01]  /*3c90*/  LOP3.LUT R5, R5, 0x7ffffe, RZ, 0xc0, !PT ;  /* 0x007ffffe05057812 */ /* 0x000fe200078ec0ff */
[----:B------:R-:W-:Y:S01]  /*3ca0*/  UIADD3 UR49, UR48, 0x80, URZ ;  /* 0x0000008030317890 */ /* 0x000fe2000fffe03f */
[----:B------:R-:W-:Y:S01]  /*3cb0*/  SHF.R.U32.HI R4, RZ, 0x3, R4 ;  /* 0x00000003ff047819 */ /* 0x000fe20000011604 */
[----:B------:R-:W-:Y:S01]  /*3cc0*/  UIADD3 UR50, UR48, 0x344f0, URZ ;  /* 0x000344f030327890 */ /* 0x000fe2000fffe03f */
[----:B------:R-:W-:Y:S01]  /*3cd0*/  MOV R7, 0x1 ;  /* 0x0000000100077802 */ /* 0x000fe20000000f00 */
[----:B------:R-:W-:Y:S01]  /*3ce0*/  IMAD.IADD R5, R6, 0x1, -R5 ;  /* 0x0000000106057824 */ /* 0x000fe200078e0a05 */
[----:B------:R-:W-:Y:S01]  /*3cf0*/  LOP3.LUT R2, R4, R2, R3, 0x1e, !PT ;  /* 0x0000000204027212 */ /* 0x000fe200078e1e03 */
[----:B------:R-:W-:Y:S01]  /*3d00*/  @!UP1 UIADD3 UR49, UR48, URZ, URZ ;  /* 0x0000003f30319290 */ /* 0x000fe2000fffe03f */
[----:B------:R-:W-:Y:S01]  /*3d10*/  IADD3 R158, R158, 0x1f, RZ ;  /* 0x0000001f9e9e7810 */ /* 0x000fe20007ffe0ff */
[----:B------:R-:W-:Y:S01]  /*3d20*/  ULOP3.LUT UR55, UR55, 0x18, URZ, 0x3c, !UPT ;  /* 0x0000001837377892 */ /* 0x000fe2000f8e3c3f */
[----:B------:R-:W-:Y:S01]  /*3d30*/  MOV R153, UR4 ;  /* 0x0000000400997c02 */ /* 0x000fe20008000f00 */
[----:B------:R-:W-:Y:S01]  /*3d40*/  IMAD R157, R5, 0x200, R2 ;  /* 0x00000200059d7824 */ /* 0x000fe200078e0202 */
[----:B------:R-:W-:-:S02]  /*3d50*/  UIADD3 UR5, UR51, UR50, URZ ;  /* 0x0000003233057290 */ /* 0x000fc4000fffe03f */
[----:B------:R-:W-:-:S12]  /*3d60*/  UIADD3 UR49, UR49, 0x34780, URZ ;  /* 0x0003478031317890 */ /* 0x000fd8000fffe03f */
.L_x_160:
[----:B-1-3--:R-:W1:Y:S02]  /*3d70*/  LDC.64 R2, c[0x0][0x290] ;  /* 0x0000a400ff027b82 */ /* 0x00ae640000000a00 */
[----:B-1----:R-:W-:-:S05]  /*3d80*/  IMAD.WIDE R2, R18, 0xc, R2 ;  /* 0x0000000c12027825 */ /* 0x002fca00078e0202 */
[----:B--2---:R-:W2:Y:S01]  /*3d90*/  LDG.E R5, desc[UR38][R2.64+0x8] ;  /* 0x0000082602057981 */ /* 0x004ea2000c1e1900 */
[----:B------:R-:W-:Y:S01]  /*3da0*/  SHF.L.U32 R11, R153, 0x1f, RZ ;  /* 0x0000001f990b7819 */ /* 0x000fe200000006ff */
[----:B------:R-:W-:Y:S01]  /*3db0*/  IMAD.U32 R8, RZ, RZ, UR50 ;  /* 0x00000032ff087e24 */ /* 0x000fe2000f8e00ff */
[----:B------:R-:W-:-:S03]  /*3dc0*/  UMOV UR5, UR40 ;  /* 0x0000002800057c82 */ /* 0x000fc60008000000 */
[----:B------:R-:W1:Y:S01]  /*3dd0*/  SYNCS.PHASECHK.TRANS64.TRYWAIT P0, [R8+UR51], R11 ;  /* 0x0000000b080075a7 */ /* 0x000e620008000173 */
[----:B--2---:R-:W-:-:S04]  /*3de0*/  IADD3 R6, R5, 0x7f, RZ ;  /* 0x0000007f05067810 */ /* 0x004fc80007ffe0ff */
[----:B------:R-:W-:-:S04]  /*3df0*/  SHF.R.S32.HI R9, RZ, 0x1f, R6 ;  /* 0x0000001fff097819 */ /* 0x000fc80000011406 */
[----:B------:R-:W-:Y:S01]  /*3e00*/  LEA.HI R6, R9, R6, RZ, 0x7 ;  /* 0x0000000609067211 */ /* 0x000fe200078f38ff */
[----:B-1----:R-:W-:Y:S06]  /*3e10*/  @!P0 BRA `(.L_x_37) ;  /* 0x000001e800048947 */ /* 0x002fec0003800000 */
.L_x_360:
[----:B------:R2:W-:Y:S01]  /*3e20*/  STL [R1], RZ ;  /* 0x000000ff01007387 */ /* 0x0005e20000100800 */
[----:B------:R-:W-:Y:S01]  /*3e30*/  ISETP.GE.AND P0, PT, R5, 0x1, PT ;  /* 0x000000010500780c */ /* 0x000fe20003f06270 */
[----:B------:R-:W-:Y:S01]  /*3e40*/  UMOV UR4, URZ ;  /* 0x0000003f00047c82 */ /* 0x000fe20008000000 */
[--C-:B------:R-:W-:Y:S01]  /*3e50*/  IMAD.MOV.U32 R155, RZ, RZ, R18.reuse ;  /* 0x000000ffff9b7224 */ /* 0x100fe200078e0012 */
[----:B------:R2:W-:Y:S01]  /*3e60*/  STL [R1+0x4], RZ ;  /* 0x000004ff01007387 */ /* 0x0005e20000100800 */
[----:B------:R-:W-:Y:S02]  /*3e70*/  SHF.R.S32.HI R19, RZ, 0x1f, R18 ;  /* 0x0000001fff137819 */ /* 0x000fe40000011412 */
[----:B------:R-:W-:Y:S02]  /*3e80*/  CS2R R150, SRZ ;  /* 0x0000000000967805 */ /* 0x000fe4000001ff00 */
[----:B------:R-:W-:Y:S01]  /*3e90*/  MOV R2, UR41 ;  /* 0x0000002900027c02 */ /* 0x000fe20008000f00 */
[----:B------:R2:W-:Y:S01]  /*3ea0*/  STL [R1+0x8], RZ ;  /* 0x000008ff01007387 */ /* 0x0005e20000100800 */
[----:B------:R-:W-:-:S02]  /*3eb0*/  CS2R R24, SRZ ;  /* 0x0000000000187805 */ /* 0x000fc4000001ff00 */
[----:B------:R-:W-:Y:S02]  /*3ec0*/  CS2R R26, SRZ ;  /* 0x00000000001a7805 */ /* 0x000fe4000001ff00 */
[----:B------:R-:W-:Y:S01]  /*3ed0*/  CS2R R28, SRZ ;  /* 0x00000000001c7805 */ /* 0x000fe2000001ff00 */
[----:B------:R2:W-:Y:S01]  /*3ee0*/  STL [R1+0xc], RZ ;  /* 0x00000cff01007387 */ /* 0x0005e20000100800 */
[----:B------:R-:W-:Y:S02]  /*3ef0*/  CS2R R30, SRZ ;  /* 0x00000000001e7805 */ /* 0x000fe4000001ff00 */
[----:B------:R-:W-:Y:S02]  /*3f00*/  CS2R R32, SRZ ;  /* 0x0000000000207805 */ /* 0x000fe4000001ff00 */
[----:B------:R-:W-:Y:S01]  /*3f10*/  CS2R R34, SRZ ;  /* 0x0000000000227805 */ /* 0x000fe2000001ff00 */
        /* <DEDUP_REMOVED lines=65> */
[----:B------:R-:W-:-:S02]  /*4330*/  SHF.R.S32.HI R6, RZ, 0x7, R6 ;  /* 0x00000007ff067819 */ /* 0x000fc40000011406 */
        /* <DEDUP_REMOVED lines=11> */
[----:B------:R-:W-:-:S03]  /*43f0*/  CS2R R148, SRZ ;  /* 0x0000000000947805 */ /* 0x000fc6000001ff00 */
[----:B------:R2:W-:Y:S04]  /*4400*/  STL [R1+0x60], RZ ;  /* 0x000060ff01007387 */ /* 0x0005e80000100800 */
        /* <DEDUP_REMOVED lines=102> */
[----:B------:R2:W-:Y:S01]  /*4a70*/  STL [R1+0x1fc], RZ ;  /* 0x0001fcff01007387 */ /* 0x0005e20000100800 */
[----:B------:R-:W-:Y:S05]  /*4a80*/  @!P0 BRA `(.L_x_38) ;  /* 0x0000007800cc8947 */ /* 0x000fea0003800000 */
[----:B------:R-:W-:-:S06]  /*4a90*/  UISETP.NE.AND UP0, UPT, UR47, 0x3, UPT ;  /* 0x000000032f00788c */ /* 0x000fcc000bf05270 */
[----:B------:R-:W-:-:S13]  /*4aa0*/  PLOP3.LUT P1, PT, PT, PT, UP0, 0x80, 0x0 ;  /* 0x000000000000781c */ /* 0x000fda0003f2f008 */
[----:B------:R-:W-:Y:S05]  /*4ab0*/  @!P1 BRA `(.L_x_39) ;  /* 0x0000000000049947 */ /* 0x000fea0003800000 */
[----:B------:R-:W-:Y:S01]  /*4ac0*/  BPT.TRAP 0x1 ;  /* 0x000000040000795c */ /* 0x000fe20000300000 */
.L_x_39:
[----:B------:R-:W-:Y:S01]  /*4ad0*/  ULEA UR4, UR40, UR48, 0x3 ;  /* 0x0000003028047291 */ /* 0x000fe2000f8e183f */
[----:B-1----:R-:W-:-:S05]  /*4ae0*/  IMAD.U32 R0, RZ, RZ, UR41 ;  /* 0x00000029ff007e24 */ /* 0x002fca000f8e00ff */
[----:B------:R-:W-:-:S04]  /*4af0*/  SHF.L.U32 R0, R0, 0x1f, RZ ;  /* 0x0000001f00007819 */ /* 0x000fc800000006ff */
[----:B------:R1:W3:Y:S01]  /*4b00*/  SYNCS.PHASECHK.TRANS64.TRYWAIT P0, [UR4+0x34480], R0 ;  /* 0x03448000ff0075a7 */ /* 0x0002e20008000144 */
[----:B------:R-:W-:Y:S05]  /*4b10*/  @!P1 BRA `(.L_x_40) ;  /* 0x0000000000049947 */ /* 0x000fea0003800000 */
[----:B------:R-:W-:Y:S01]  /*4b20*/  BPT.TRAP 0x1 ;  /* 0x000000040000795c */ /* 0x000fe20000300000 */
.L_x_40:
[----:B---3--:R-:W-:Y:S05]  /*4b30*/  @P0 BRA `(.L_x_41) ;  /* 0x0000000000080947 */ /* 0x008fea0003800000 */
[----:B------:R-:W3:Y:S02]  /*4b40*/  SYNCS.PHASECHK.TRANS64.TRYWAIT P0, [UR4+0x34480], R0 ;  /* 0x03448000ff0075a7 */ /* 0x000ee40008000144 */
[----:B---3--:R-:W-:Y:S05]  /*4b50*/  @!P0 BRA `(.L_x_42) ;  /* 0x000001d800d08947 */ /* 0x008fea0003800000 */
.L_x_41:
[----:B------:R-:W-:Y:S01]  /*4b60*/  UIADD3 UR5, UR48, 0x10000, URZ ;  /* 0x0001000030057890 */ /* 0x000fe2000fffe03f */
[----:B------:R-:W-:Y:S01]  /*4b70*/  WARPGROUP.ARRIVE ;  /* 0x00000000000079c5 */ /* 0x000fe20000000000 */
[----:B------:R-:W-:Y:S01]  /*4b80*/  USHF.R.U32.HI UR4, URZ, 0x4, UR48 ;  /* 0x000000043f047899 */ /* 0x000fe20008011630 */
[----:B------:R4:W-:Y:S01]  /*4b90*/  STL [R1+0x310], R23 ;  /* 0x0003101701007387 */ /* 0x0009e20000100800 */
[----:B------:R-:W-:Y:S02]  /*4ba0*/  USHF.R.U32.HI UR5, URZ, 0x4, UR5 ;  /* 0x000000043f057899 */ /* 0x000fe40008011605 */
[----:B------:R-:W-:Y:S01]  /*4bb0*/  ULOP3.LUT UR4, UR4, 0x3fff, URZ, 0xc0, !UPT ;  /* 0x00003fff04047892 */ /* 0x000fe2000f8ec03f */
[----:B------:R1:W-:Y:S01]  /*4bc0*/  STL [R1+0x30c], R22 ;  /* 0x00030c1601007387 */ /* 0x0003e20000100800 */
[----:B------:R-:W-:Y:S02]  /*4bd0*/  ULOP3.LUT UR5, UR5, 0x3fff, URZ, 0xc0, !UPT ;  /* 0x00003fff05057892 */ /* 0x000fe4000f8ec03f */
[----:B------:R-:W-:Y:S01]  /*4be0*/  ULOP3.LUT UR6, UR4, 0x10000, URZ, 0xfc, !UPT ;  /* 0x0001000004067892 */ /* 0x000fe2000f8efc3f */
[----:B------:R2:W-:Y:S01]  /*4bf0*/  STL [R1+0x308], R19 ;  /* 0x0003081301007387 */ /* 0x0005e20000100800 */
[----:B------:R-:W-:-:S02]  /*4c00*/  ULOP3.LUT UR4, UR5, 0x10000, URZ, 0xfc, !UPT ;  /* 0x0001000005047892 */ /* 0x000fc4000f8efc3f */
[----:B------:R-:W-:Y:S01]  /*4c10*/  ULEA UR5, UR40, UR6, 0xb ;  /* 0x0000000628057291 */ /* 0x000fe2000f8e583f */
[----:B------:R3:W-:Y:S01]  /*4c20*/  STL [R1+0x304], R18 ;  /* 0x0003041201007387 */ /* 0x0007e20000100800 */
[----:B------:R-:W-:Y:S01]  /*4c30*/  ULEA UR4, UR40, UR4, 0xc ;  /* 0x0000000428047291 */ /* 0x000fe2000f8e603f */
[----:B------:R-:W-:Y:S01]  /*4c40*/  UMOV UR9, 0x40000040 ;  /* 0x4000004000097882 */ /* 0x000fe20000000000 */
[----:B------:R-:W-:Y:S01]  /*4c50*/  UMOV UR11, 0x40000040 ;  /* 0x40000040000b7882 */ /* 0x000fe20000000000 */
[----:B------:R3:W-:Y:S02]  /*4c60*/  STL [R1+0x300], R17 ;  /* 0x0003001101007387 */ /* 0x0007e40000100800 */
[----:B------:R-:W-:Y:S02]  /*4c70*/  UMOV UR8, UR5 ;  /* 0x0000000500087c82 */ /* 0x000fe40008000000 */
[----:B------:R-:W-:Y:S01]  /*4c80*/  UMOV UR10, UR4 ;  /* 0x00000004000a7c82 */ /* 0x000fe20008000000 */
[----:B------:R3:W-:Y:S01]  /*4c90*/  STL [R1+0x2fc], R16 ;  /* 0x0002fc1001007387 */ /* 0x0007e20000100800 */
[----:B------:R-:W-:Y:S01]  /*4ca0*/  HGMMA.64x256x16.F32 R24, gdesc[UR8], RZ, !UPT, gsb0 ;  /* 0x03e00000081879f0 */ /* 0x000fe2000c0008ff */
[----:B------:R-:W-:-:S02]  /*4cb0*/  UIADD3 UR8, UR5, 0x200, URZ ;  /* 0x0000020005087890 */ /* 0x000fc4000fffe03f */
[----:B------:R3:W-:Y:S01]  /*4cc0*/  STL [R1+0x2f8], R8 ;  /* 0x0002f80801007387 */ /* 0x0007e20000100800 */
[----:B------:R-:W-:-:S03]  /*4cd0*/  UMOV UR9, 0x40000040 ;  /* 0x4000004000097882 */ /* 0x000fc60000000000 */
[----:B------:R3:W-:Y:S04]  /*4ce0*/  STL [R1+0x2f4], R7 ;  /* 0x0002f40701007387 */ /* 0x0007e80000100800 */
[----:B------:R3:W-:Y:S04]  /*4cf0*/  STL [R1+0x2f0], R6 ;  /* 0x0002f00601007387 */ /* 0x0007e80000100800 */
[----:B------:R3:W-:Y:S01]  /*4d00*/  STL [R1+0x2ec], R5 ;  /* 0x0002ec0501007387 */ /* 0x0007e20000100800 */
[----:B------:R-:W-:-:S03]  /*4d10*/  WARPGROUP.DEPBAR.LE gsb0, 0x0 ;  /* 0x00008000000079c5 */ /* 0x000fc60000010000 */
[----:B------:R-:W-:Y:S01]  /*4d20*/  STL.64 [R1], R24 ;  /* 0x0000001801007387 */ /* 0x000fe20000100a00 */
[----:B------:R-:W-:Y:S01]  /*4d30*/  MOV R227, R58 ;  /* 0x0000003a00e37202 */ /* 0x000fe20000000f00 */
[----:B------:R-:W-:Y:S01]  /*4d40*/  IMAD.MOV.U32 R226, RZ, RZ, R59 ;  /* 0x000000ffffe27224 */ /* 0x000fe200078e003b */
[----:B------:R-:W-:Y:S01]  /*4d50*/  MOV R225, R60 ;  /* 0x0000003c00e17202 */ /* 0x000fe20000000f00 */
[----:B------:R-:W-:Y:S01]  /*4d60*/  STL.64 [R1+0x8], R26 ;  /* 0x0000081a01007387 */ /* 0x000fe20000100a00 */
[----:B------:R-:W-:Y:S01]  /*4d70*/  IMAD.MOV.U32 R224, RZ, RZ, R61 ;  /* 0x000000ffffe07224 */ /* 0x000fe200078e003d */
[----:B------:R-:W-:Y:S01]  /*4d80*/  MOV R223, R62 ;  /* 0x0000003e00df7202 */ /* 0x000fe20000000f00 */
[----:B------:R-:W-:Y:S01]  /*4d90*/  IMAD.MOV.U32 R222, RZ, RZ, R63 ;  /* 0x000000ffffde7224 */ /* 0x000fe200078e003f */
[----:B------:R-:W-:Y:S01]  /*4da0*/  STL.64 [R1+0x10], R28 ;  /* 0x0000101c01007387 */ /* 0x000fe20000100a00 */
        /* <DEDUP_REMOVED lines=78> */
[----:B----4-:R-:W-:Y:S01]  /*5290*/  IMAD.MOV.U32 R23, RZ, RZ, R129 ;  /* 0x000000ffff177224 */ /* 0x010fe200078e0081 */
[----:B-1----:R-:W-:Y:S01]  /*52a0*/  MOV R22, R130 ;  /* 0x0000008200167202 */ /* 0x002fe20000000f00 */
[----:B------:R-:W-:Y:S01]  /*52b0*/  IMAD.MOV.U32 R21, RZ, RZ, R131 ;  /* 0x000000ffff157224 */ /* 0x000fe200078e0083 */
[----:B------:R-:W-:Y:S01]  /*52c0*/  MOV R20, R132 ;  /* 0x0000008400147202 */ /* 0x000fe20000000f00 */
[----:B--2---:R-:W-:Y:S01]  /*52d0*/  IMAD.MOV.U32 R19, RZ, RZ, R133 ;  /* 0x000000ffff137224 */ /* 0x004fe200078e0085 */
[----:B---3--:R-:W-:Y:S01]  /*52e0*/  MOV R18, R134 ;  /* 0x0000008600127202 */ /* 0x008fe20000000f00 */
        /* <DEDUP_REMOVED lines=16> */
[----:B------:R1:W-:Y:S01]  /*53f0*/  STL.64 [R1+0x80], R56 ;  /* 0x0000803801007387 */ /* 0x0003e20000100a00 */
[----:B------:R-:W-:-:S03]  /*5400*/  IMAD.MOV.U32 R0, RZ, RZ, R151 ;  /* 0x000000ffff007224 */ /* 0x000fc600078e0097 */
[----:B------:R-:W-:Y:S04]  /*5410*/  STL [R1+0xbc8], R158 ;  /* 0x000bc89e01007387 */ /* 0x000fe80000100800 */
[----:B------:R-:W-:Y:S01]  /*5420*/  STL [R1+0xbc4], R157 ;  /* 0x000bc49d01007387 */ /* 0x000fe20000100800 */
[----:B-1----:R-:W-:-:S03]  /*5430*/  WARPGROUP.ARRIVE ;  /* 0x00000000000079c5 */ /* 0x002fc60000000000 */
[----:B------:R-:W-:Y:S04]  /*5440*/  STL [R1+0xbc0], R155 ;  /* 0x000bc09b01007387 */ /* 0x000fe80000100800 */
[----:B------:R-:W-:Y:S01]  /*5450*/  STL.64 [R1+0xbb8], R152 ;  /* 0x000bb89801007387 */ /* 0x000fe20000100a00 */
[----:B------:R-:W-:Y:S03]  /*5460*/  HGMMA.64x256x16.F32 R24, gdesc[UR8], RZ, !UPT, gsb0 ;  /* 0x03e00000081879f0 */ /* 0x000fe6000c0008ff */
[----:B------:R-:W-:Y:S02]  /*5470*/  WARPGROUP.DEPBAR.LE gsb0, 0x0 ;  /* 0x00008000000079c5 */ /* 0x000fe40000010000 */
[----:B------:R-:W-:Y:S04]  /*5480*/  STL.64 [R1+0xbb0], R150 ;  /* 0x000bb09601007387 */ /* 0x000fe80000100a00 */
        /* <DEDUP_REMOVED lines=24> */
[----:B------:R1:W-:Y:S04]  /*5610*/  STL.64 [R1+0xae8], R100 ;  /* 0x000ae86401007387 */ /* 0x0003e80000100a00 */
[----:B-1----:R-:W2:Y:S04]  /*5620*/  LDL.LU R100, [R1] ;  /* 0x0000000001647983 */ /* 0x002ea80000300800 */
[----:B------:R-:W2:Y:S04]  /*5630*/  LDL.LU R101, [R1+0x4] ;  /* 0x0000040001657983 */ /* 0x000ea80000300800 */
        /* <DEDUP_REMOVED lines=31> */
[----:B------:R-:W2:Y:S01]  /*5830*/  LDL.LU R133, [R1+0x84] ;  /* 0x0000840001857983 */ /* 0x000ea20000300800 */
        /* <DEDUP_REMOVED lines=46> */
[----:B------:R-:W-:-:S02]  /*5b20*/  UIADD3 UR8, UR5, 0x2, URZ ;  /* 0x0000000205087890 */ /* 0x000fc4000fffe03f */
[----:B------:R-:W-:Y:S01]  /*5b30*/  UIADD3 UR10, UR4, 0x2, URZ ;  /* 0x00000002040a7890 */ /* 0x000fe2000fffe03f */
[----:B------:R-:W-:Y:S01]  /*5b40*/  UMOV UR9, 0x40000040 ;  /* 0x4000004000097882 */ /* 0x000fe20000000000 */
[----:B------:R-:W-:Y:S01]  /*5b50*/  UMOV UR11, 0x40000040 ;  /* 0x40000040000b7882 */ /* 0x000fe20000000000 */
[----:B--2---:R-:W-:-:S06]  /*5b60*/  WARPGROUP.ARRIVE ;  /* 0x00000000000079c5 */ /* 0x004fcc0000000000 */
[----:B------:R-:W-:Y:S03]  /*5b70*/  HGMMA.64x256x16.F32 R100, gdesc[UR8], R100, gsb0 ;  /* 0x03e00000086479f0 */ /* 0x000fe60008000864 */
[----:B------:R-:W-:Y:S02]  /*5b80*/  WARPGROUP.DEPBAR.LE gsb0, 0x0 ;  /* 0x00008000000079c5 */ /* 0x000fe40000010000 */
[----:B------:R-:W-:Y:S04]  /*5b90*/  STL.64 [R1], R100 ;  /* 0x0000006401007387 */ /* 0x000fe80000100a00 */
        /* <DEDUP_REMOVED lines=63> */
[----:B-1----:R-:W2:Y:S04]  /*5f90*/  LDL.LU R158, [R1+0xbc8] ;  /* 0x000bc800019e7983 */ /* 0x002ea80000300800 */
[----:B------:R-:W3:Y:S04]  /*5fa0*/  LDL.LU R157, [R1+0xbc4] ;  /* 0x000bc400019d7983 */ /* 0x000ee80000300800 */
[----:B------:R-:W4:Y:S04]  /*5fb0*/  LDL.LU R155, [R1+0xbc0] ;  /* 0x000bc000019b7983 */ /* 0x000f280000300800 */
[----:B------:R-:W4:Y:S04]  /*5fc0*/  LDL.LU.64 R152, [R1+0xbb8] ;  /* 0x000bb80001987983 */ /* 0x000f280000300a00 */
[----:B------:R-:W2:Y:S04]  /*5fd0*/  LDL.LU.64 R150, [R1+0xbb0] ;  /* 0x000bb00001967983 */ /* 0x000ea80000300a00 */
        /* <DEDUP_REMOVED lines=24> */
[----:B------:R-:W2:Y:S01]  /*6160*/  LDL.LU.64 R100, [R1+0xae8] ;  /* 0x000ae80001647983 */ /* 0x000ea20000300a00 */
[----:B------:R-:W-:Y:S01]  /*6170*/  UIADD3 UR8, UR5, 0x202, URZ ;  /* 0x0000020205087890 */ /* 0x000fe2000fffe03f */
[----:B------:R-:W-:Y:S01]  /*6180*/  UMOV UR9, 0x40000040 ;  /* 0x4000004000097882 */ /* 0x000fe20000000000 */
[----:B--2---:R-:W-:-:S07]  /*6190*/  WARPGROUP.ARRIVE ;  /* 0x00000000000079c5 */ /* 0x004fce0000000000 */
[----:B------:R-:W-:Y:S03]  /*61a0*/  HGMMA.64x256x16.F32 R24, gdesc[UR8], R24, gsb0 ;  /* 0x03e00000081879f0 */ /* 0x000fe60008000818 */
        /* <DEDUP_REMOVED lines=65> */
[----:B-1----:R-:W2:Y:S04]  /*65c0*/  LDL.LU.64 R24, [R1] ;  /* 0x0000000001187983 */ /* 0x002ea80000300a00 */
        /* <DEDUP_REMOVED lines=63> */
[----:B------:R-:W-:-:S02]  /*69c0*/  UIADD3 UR8, UR5, 0x4, URZ ;  /* 0x0000000405087890 */ /* 0x000fc4000fffe03f */
[----:B------:R-:W-:Y:S01]  /*69d0*/  UIADD3 UR10, UR4, 0x4, URZ ;  /* 0x00000004040a7890 */ /* 0x000fe2000fffe03f */
[----:B------:R-:W-:Y:S01]  /*69e0*/  UMOV UR9, 0x40000040 ;  /* 0x4000004000097882 */ /* 0x000fe20000000000 */
[----:B------:R-:W-:Y:S01]  /*69f0*/  UMOV UR11, 0x40000040 ;  /* 0x40000040000b7882 */ /* 0x000fe20000000000 */
[----:B--2---:R-:W-:-:S06]  /*6a00*/  WARPGROUP.ARRIVE ;  /* 0x00000000000079c5 */ /* 0x004fcc0000000000 */
[----:B------:R-:W-:Y:S03]  /*6a10*/  HGMMA.64x256x16.F32 R24, gdesc[UR8], R24, gsb0 ;  /* 0x03e00000081879f0 */ /* 0x000fe60008000818 */
[----:B------:R-:W-:Y:S02]  /*6a20*/  WARPGROUP.DEPBAR.LE gsb0, 0x0 ;  /* 0x00008000000079c5 */ /* 0x000fe40000010000 */
        /* <DEDUP_REMOVED lines=64> */
[----:B------:R1:W-:Y:S01]  /*6e30*/  STL.64 [R1+0x80], R56 ;  /* 0x0000803801007387 */ /* 0x0003e20000100a00 */
[----:B------:R-:W-:Y:S01]  /*6e40*/  MOV R178, R102 ;  /* 0x0000006600b27202 */ /* 0x000fe20000000f00 */
[----:B------:R-:W-:Y:S01]  /*6e50*/  IMAD.MOV.U32 R179, RZ, RZ, R103 ;  /* 0x000000ffffb37224 */ /* 0x000fe200078e0067 */
[----:B------:R-:W-:Y:S01]  /*6e60*/  MOV R176, R100 ;  /* 0x0000006400b07202 */ /* 0x000fe20000000f00 */
[----:B------:R-:W2:Y:S01]  /*6e70*/  LDL.LU.64 R150, [R1+0xae0] ;  /* 0x000ae00001967983 */ /* 0x000ea20000300a00 */
[----:B------:R-:W-:Y:S01]  /*6e80*/  IMAD.MOV.U32 R177, RZ, RZ, R101 ;  /* 0x000000ffffb17224 */ /* 0x000fe200078e0065 */
[----:B------:R-:W-:Y:S01]  /*6e90*/  MOV R174, R98 ;  /* 0x0000006200ae7202 */ /* 0x000fe20000000f00 */
[----:B------:R-:W-:Y:S01]  /*6ea0*/  IMAD.MOV.U32 R175, RZ, RZ, R99 ;  /* 0x000000ffffaf7224 */ /* 0x000fe200078e0063 */
[----:B------:R-:W2:Y:S01]  /*6eb0*/  LDL.LU.64 R148, [R1+0xad8] ;  /* 0x000ad80001947983 */ /* 0x000ea20000300a00 */
        /* <DEDUP_REMOVED lines=52> */
[----:B------:R-:W-:-:S03]  /*7200*/  IMAD.MOV.U32 R226, RZ, RZ, R59 ;  /* 0x000000ffffe27224 */ /* 0x000fc600078e003b */
        /* <DEDUP_REMOVED lines=32> */
[----:B-1----:R-:W2:Y:S04]  /*7410*/  LDL.LU.64 R56, [R1+0x968] ;  /* 0x0009680001387983 */ /* 0x002ea80000300a00 */
        /* <DEDUP_REMOVED lines=17> */
[----:B------:R-:W-:-:S02]  /*7530*/  UMOV UR9, 0x40000040 ;  /* 0x4000004000097882 */ /* 0x000fc40000000000 */
[----:B------:R-:W-:Y:S04]  /*7540*/  STL [R1+0x8e0], R158 ;  /* 0x0008e09e01007387 */ /* 0x000fe80000100800 */
[----:B---3--:R-:W-:Y:S04]  /*7550*/  STL [R1+0x8dc], R157 ;  /* 0x0008dc9d01007387 */ /* 0x008fe80000100800 */
[----:B----4-:R-:W-:Y:S04]  /*7560*/  STL [R1+0x8d8], R155 ;  /* 0x0008d89b01007387 */ /* 0x010fe80000100800 */
[----:B------:R-:W-:Y:S01]  /*7570*/  STL.64 [R1+0x8d0], R152 ;  /* 0x0008d09801007387 */ /* 0x000fe20000100a00 */
[----:B--2---:R-:W-:-:S06]  /*7580*/  WARPGROUP.ARRIVE ;  /* 0x00000000000079c5 */ /* 0x004fcc0000000000 */
        /* <DEDUP_REMOVED lines=361> */
[----:B------:R-:W-:Y:S01]  /*8c20*/  STL.64 [R1+0x60], R48 ;  /* 0x0000603001007387 */ /* 0x000fe20000100a00 */
[----:B------:R-:W-:-:S03]  /*8c30*/  MOV R2, R150 ;  /* 0x0000009600027202 */ /* 0x000fc60000000f00 */
[----:B------:R-:W-:Y:S01]  /*8c40*/  STL.64 [R1+0x68], R50 ;  /* 0x0000683201007387 */ /* 0x000fe20000100a00 */
[----:B------:R-:W-:-:S03]  /*8c50*/  IMAD.MOV.U32 R0, RZ, RZ, R151 ;  /* 0x000000ffff007224 */ /* 0x000fc600078e0097 */
[----:B------:R-:W-:Y:S01]  /*8c60*/  STL.64 [R1+0x70], R52 ;  /* 0x0000703401007387 */ /* 0x000fe20000100a00 */
[----:B------:R-:W-:Y:S01]  /*8c70*/  MOV R4, R148 ;  /* 0x0000009400047202 */ /* 0x000fe20000000f00 */
[----:B------:R-:W-:Y:S02]  /*8c80*/  IMAD.MOV.U32 R3, RZ, RZ, R149 ;  /* 0x000000ffff037224 */ /* 0x000fe400078e0095 */
[----:B------:R-:W-:Y:S01]  /*8c90*/  STL.64 [R1+0x78], R54 ;  /* 0x0000783601007387 */ /* 0x000fe20000100a00 */
[----:B------:R-:W-:Y:S01]  /*8ca0*/  MOV R6, R146 ;  /* 0x0000009200067202 */ /* 0x000fe20000000f00 */
[----:B------:R-:W-:Y:S02]  /*8cb0*/  IMAD.MOV.U32 R5, RZ, RZ, R147 ;  /* 0x000000ffff057224 */ /* 0x000fe400078e0093 */
[----:B------:R1:W-:Y:S01]  /*8cc0*/  STL.64 [R1+0x80], R56 ;  /* 0x0000803801007387 */ /* 0x0003e20000100a00 */
[----:B------:R-:W-:Y:S01]  /*8cd0*/  MOV R8, R144 ;  /* 0x0000009000087202 */ /* 0x000fe20000000f00 */
[----:B------:R-:W-:-:S02]  /*8ce0*/  IMAD.MOV.U32 R7, RZ, RZ, R145 ;  /* 0x000000ffff077224 */ /* 0x000fc400078e0091 */
[----:B------:R-:W2:Y:S01]  /*8cf0*/  LDL.LU.64 R150, [R1+0x7f8] ;  /* 0x0007f80001967983 */ /* 0x000ea20000300a00 */
[----:B------:R-:W-:Y:S01]  /*8d00*/  MOV R10, R142 ;  /* 0x0000008e000a7202 */ /* 0x000fe20000000f00 */
[----:B------:R-:W-:Y:S02]  /*8d10*/  IMAD.MOV.U32 R9, RZ, RZ, R143 ;  /* 0x000000ffff097224 */ /* 0x000fe400078e008f */
[----:B------:R-:W2:Y:S01]  /*8d20*/  LDL.LU.64 R148, [R1+0x7f0] ;  /* 0x0007f00001947983 */ /* 0x000ea20000300a00 */
[----:B------:R-:W-:Y:S01]  /*8d30*/  MOV R12, R140 ;  /* 0x0000008c000c7202 */ /* 0x000fe20000000f00 */
[----:B------:R-:W-:Y:S02]  /*8d40*/  IMAD.MOV.U32 R11, RZ, RZ, R141 ;  /* 0x000000ffff0b7224 */ /* 0x000fe400078e008d */
[----:B------:R-:W2:Y:S01]  /*8d50*/  LDL.LU.64 R146, [R1+0x7e8] ;  /* 0x0007e80001927983 */ /* 0x000ea20000300a00 */
        /* <DEDUP_REMOVED lines=779> */
[----:B------:R-:W-:Y:S01]  /*be10*/  UIADD3 UR8, UR5, 0x406, URZ ;  /* 0x0000040605087890 */ /* 0x000fe2000fffe03f */
[----:B------:R3:W5:Y:S01]  /*be20*/  LDL.LU R23, [R1+0x310] ;  /* 0x0003100001177983 */ /* 0x0007620000300800 */
[----:B------:R-:W-:Y:S01]  /*be30*/  UIADD3 UR10, UR4, 0x806, URZ ;  /* 0x00000806040a7890 */ /* 0x000fe2000fffe03f */
[----:B------:R-:W-:Y:S01]  /*be40*/  UMOV UR9, 0x40000040 ;  /* 0x4000004000097882 */ /* 0x000fe20000000000 */
[----:B------:R-:W-:Y:S01]  /*be50*/  UMOV UR11, 0x40000040 ;  /* 0x40000040000b7882 */ /* 0x000fe20000000000 */
[----:B------:R3:W5:Y:S04]  /*be60*/  LDL.LU R22, [R1+0x30c] ;  /* 0x00030c0001167983 */ /* 0x0007680000300800 */
[----:B------:R3:W5:Y:S04]  /*be70*/  LDL.LU R19, [R1+0x308] ;  /* 0x0003080001137983 */ /* 0x0007680000300800 */
[----:B------:R3:W5:Y:S04]  /*be80*/  LDL.LU R18, [R1+0x304] ;  /* 0x0003040001127983 */ /* 0x0007680000300800 */
[----:B------:R3:W5:Y:S04]  /*be90*/  LDL.LU R17, [R1+0x300] ;  /* 0x0003000001117983 */ /* 0x0007680000300800 */
[----:B------:R3:W5:Y:S04]  /*bea0*/  LDL.LU R16, [R1+0x2fc] ;  /* 0x0002fc0001107983 */ /* 0x0007680000300800 */
[----:B------:R3:W5:Y:S04]  /*beb0*/  LDL.LU R8, [R1+0x2f8] ;  /* 0x0002f80001087983 */ /* 0x0007680000300800 */
[----:B------:R3:W5:Y:S04]  /*bec0*/  LDL.LU R7, [R1+0x2f4] ;  /* 0x0002f40001077983 */ /* 0x0007680000300800 */
[----:B------:R3:W5:Y:S04]  /*bed0*/  LDL.LU R6, [R1+0x2f0] ;  /* 0x0002f00001067983 */ /* 0x0007680000300800 */
[----:B------:R3:W5:Y:S01]  /*bee0*/  LDL.LU R5, [R1+0x2ec] ;  /* 0x0002ec0001057983 */ /* 0x0007620000300800 */
        /* <DEDUP_REMOVED lines=67> */
[----:B-1----:R3:W5:Y:S04]  /*c320*/  LDL.LU R158, [R1+0x2e8] ;  /* 0x0002e800019e7983 */ /* 0x0027680000300800 */
[----:B------:R3:W5:Y:S04]  /*c330*/  LDL.LU R157, [R1+0x2e4] ;  /* 0x0002e400019d7983 */ /* 0x0007680000300800 */
[----:B------:R3:W5:Y:S04]  /*c340*/  LDL.LU R155, [R1+0x2e0] ;  /* 0x0002e000019b7983 */ /* 0x0007680000300800 */
[----:B------:R3:W5:Y:S04]  /*c350*/  LDL.LU.64 R152, [R1+0x2d8] ;  /* 0x0002d80001987983 */ /* 0x0007680000300a00 */
        /* <DEDUP_REMOVED lines=28> */
[----:B------:R-:W-:-:S04]  /*c520*/  UIADD3 UR5, UR40, 0x1, URZ ;  /* 0x0000000128057890 */ /* 0x000fc8000fffe03f */
[----:B------:R-:W-:-:S04]  /*c530*/  UISETP.NE.AND UP0, UPT, UR5, 0x2, UPT ;  /* 0x000000020500788c */ /* 0x000fc8000bf05270 */
[----:B------:R-:W-:-:S04]  /*c540*/  USEL UR4, URZ, 0x1, UP0 ;  /* 0x000000013f047887 */ /* 0x000fc80008000000 */
[----:B------:R-:W-:Y:S02]  /*c550*/  ULOP3.LUT UR4, UR41, UR4, URZ, 0x3c, !UPT ;  /* 0x0000000429047292 */ /* 0x000fe4000f8e3c3f */
[----:B------:R-:W-:-:S04]  /*c560*/  USEL UR5, UR5, URZ, UP0 ;  /* 0x0000003f05057287 */ /* 0x000fc80008000000 */
[----:B------:R-:W-:Y:S01]  /*c570*/  MOV R2, UR4 ;  /* 0x0000000400027c02 */ /* 0x000fe20008000f00 */
[----:B------:R-:W-:Y:S01]  /*c580*/  UMOV UR4, 0x1 ;  /* 0x0000000100047882 */ /* 0x000fe20000000000 */
[----:B--2---:R-:W-:-:S06]  /*c590*/  WARPGROUP.ARRIVE ;  /* 0x00000000000079c5 */ /* 0x004fcc0000000000 */
[----:B---3--:R-:W-:Y:S03]  /*c5a0*/  HGMMA.64x256x16.F32 R24, gdesc[UR8], R24, gsb0 ;  /* 0x03e00000081879f0 */ /* 0x008fe60008000818 */
[----:B------:R-:W-:Y:S02]  /*c5b0*/  WARPGROUP.DEPBAR.LE gsb0, 0x0 ;  /* 0x00008000000079c5 */ /* 0x000fe40000010000 */
.L_x_38:
[----:B-1---5:R-:W-:-:S05]  /*c5c0*/  VIMNMX R0, R6, 0x1, PT ;  /* 0x0000000106007848 */ /* 0x022fca0003fe0100 */
[----:B------:R-:W-:-:S05]  /*c5d0*/  IMAD.IADD R6, R6, 0x1, -R0 ;  /* 0x0000000106067824 */ /* 0x000fca00078e0a00 */
[----:B------:R-:W-:-:S13]  /*c5e0*/  ISETP.GE.AND P0, PT, R6, 0x1, PT ;  /* 0x000000010600780c */ /* 0x000fda0003f06270 */
[----:B------:R-:W-:Y:S05]  /*c5f0*/  @!P0 BRA `(.L_x_43) ;  /* 0x00000088001c8947 */ /* 0x000fea0003800000 */
[----:B------:R-:W-:Y:S01]  /*c600*/  MOV R3, R6 ;  /* 0x0000000600037202 */ /* 0x000fe20000000f00 */
[----:B------:R-:W-:-:S07]  /*c610*/  IMAD.U32 R0, RZ, RZ, UR40 ;  /* 0x00000028ff007e24 */ /* 0x000fce000f8e00ff */
.L_x_50:
[----:B------:R-:W-:-:S06]  /*c620*/  UISETP.NE.AND UP0, UPT, UR47, 0x3, UPT ;  /* 0x000000032f00788c */ /* 0x000fcc000bf05270 */
[----:B------:R-:W-:-:S13]  /*c630*/  PLOP3.LUT P1, PT, PT, PT, UP0, 0x80, 0x0 ;  /* 0x000000000000781c */ /* 0x000fda0003f2f008 */
[----:B------:R-:W-:Y:S05]  /*c640*/  @!P1 BRA `(.L_x_44) ;  /* 0x0000000000049947 */ /* 0x000fea0003800000 */
[----:B------:R-:W-:Y:S01]  /*c650*/  BPT.TRAP 0x1 ;  /* 0x000000040000795c */ /* 0x000fe20000300000 */
.L_x_44:
[----:B------:R-:W-:Y:S01]  /*c660*/  ULEA UR6, UR5, UR48, 0x3 ;  /* 0x0000003005067291 */ /* 0x000fe2000f8e183f */
[----:B------:R-:W-:-:S08]  /*c670*/  SHF.L.U32 R4, R2, 0x1f, RZ ;  /* 0x0000001f02047819 */ /* 0x000fd000000006ff */
[----:B------:R1:W3:Y:S01]  /*c680*/  SYNCS.PHASECHK.TRANS64.TRYWAIT P0, [UR6+0x34480], R4 ;  /* 0x03448004ff0075a7 */ /* 0x0002e20008000146 */
[----:B------:R-:W-:Y:S05]  /*c690*/  @!P1 BRA `(.L_x_45) ;  /* 0x0000000000049947 */ /* 0x000fea0003800000 */
[----:B------:R-:W-:Y:S01]  /*c6a0*/  BPT.TRAP 0x1 ;  /* 0x000000040000795c */ /* 0x000fe20000300000 */
.L_x_45:
[----:B---3--:R-:W-:Y:S05]  /*c6b0*/  @P0 BRA `(.L_x_46) ;  /* 0x0000000000080947 */ /* 0x008fea0003800000 */
[----:B------:R-:W3:Y:S02]  /*c6c0*/  SYNCS.PHASECHK.TRANS64.TRYWAIT P0, [UR6+0x34480], R4 ;  /* 0x03448004ff0075a7 */ /* 0x000ee40008000146 */
[----:B---3--:R-:W-:Y:S05]  /*c6d0*/  @!P0 BRA `(.L_x_47) ;  /* 0x0000016000088947 */ /* 0x008fea0003800000 */
.L_x_46:
        /* <DEDUP_REMOVED lines=64> */
[----:B----4-:R-:W4:Y:S04]  /*cae0*/  LDL.LU.64 R24, [R1] ;  /* 0x0000000001187983 */ /* 0x010f280000300a00 */
[----:B------:R-:W4:Y:S04]  /*caf0*/  LDL.LU.64 R26, [R1+0x8] ;  /* 0x00000800011a7983 */ /* 0x000f280000300a00 */
        /* <DEDUP_REMOVED lines=61> */
[----:B------:R-:W4:Y:S01]  /*ced0*/  LDL.LU.64 R150, [R1+0x1f8] ;  /* 0x0001f80001967983 */ /* 0x000f220000300a00 */
[----:B------:R-:W-:-:S02]  /*cee0*/  UIADD3 UR7, UR48, 0x10000, URZ ;  /* 0x0001000030077890 */ /* 0x000fc4000fffe03f */
[----:B------:R-:W-:Y:S01]  /*cef0*/  USHF.R.U32.HI UR6, URZ, 0x4, UR48 ;  /* 0x000000043f067899 */ /* 0x000fe20008011630 */
[----:B------:R-:W-:Y:S01]  /*cf00*/  STL [R1+0x31c], R23 ;  /* 0x00031c1701007387 */ /* 0x000fe20000100800 */
[----:B------:R-:W-:Y:S02]  /*cf10*/  USHF.R.U32.HI UR7, URZ, 0x4, UR7 ;  /* 0x000000043f077899 */ /* 0x000fe40008011607 */
[----:B------:R-:W-:Y:S01]  /*cf20*/  ULOP3.LUT UR6, UR6, 0x3fff, URZ, 0xc0, !UPT ;  /* 0x00003fff06067892 */ /* 0x000fe2000f8ec03f */
[----:B------:R-:W-:Y:S01]  /*cf30*/  STL [R1+0x318], R22 ;  /* 0x0003181601007387 */ /* 0x000fe20000100800 */
[----:B------:R-:W-:Y:S02]  /*cf40*/  ULOP3.LUT UR7, UR7, 0x3fff, URZ, 0xc0, !UPT ;  /* 0x00003fff07077892 */ /* 0x000fe4000f8ec03f */
[----:B------:R-:W-:Y:S01]  /*cf50*/  ULOP3.LUT UR6, UR6, 0x10000, URZ, 0xfc, !UPT ;  /* 0x0001000006067892 */ /* 0x000fe2000f8efc3f */
[----:B------:R-:W-:Y:S01]  /*cf60*/  STL [R1+0x314], R19 ;  /* 0x0003141301007387 */ /* 0x000fe20000100800 */
[----:B------:R-:W-:-:S02]  /*cf70*/  ULOP3.LUT UR8, UR7, 0x10000, URZ, 0xfc, !UPT ;  /* 0x0001000007087892 */ /* 0x000fc4000f8efc3f */
[----:B------:R-:W-:Y:S01]  /*cf80*/  UISETP.NE.U32.AND UP0, UPT, UR4, URZ, UPT ;  /* 0x0000003f0400728c */ /* 0x000fe2000bf05070 */
[----:B------:R-:W-:Y:S01]  /*cf90*/  STL [R1+0x310], R18 ;  /* 0x0003101201007387 */ /* 0x000fe20000100800 */
[----:B------:R-:W-:Y:S02]  /*cfa0*/  ULEA UR7, UR5, UR6, 0xb ;  /* 0x0000000605077291 */ /* 0x000fe4000f8e583f */
[----:B------:R-:W-:Y:S01]  /*cfb0*/  ULEA UR6, UR5, UR8, 0xc ;  /* 0x0000000805067291 */ /* 0x000fe2000f8e603f */
[----:B------:R-:W-:Y:S01]  /*cfc0*/  STL [R1+0x30c], R17 ;  /* 0x00030c1101007387 */ /* 0x000fe20000100800 */
[----:B------:R-:W-:Y:S01]  /*cfd0*/  UMOV UR9, 0x40000040 ;  /* 0x4000004000097882 */ /* 0x000fe20000000000 */
[----:B------:R-:W-:Y:S02]  /*cfe0*/  UMOV UR11, 0x40000040 ;  /* 0x40000040000b7882 */ /* 0x000fe40000000000 */
[----:B------:R-:W-:Y:S01]  /*cff0*/  UMOV UR8, UR7 ;  /* 0x0000000700087c82 */ /* 0x000fe20008000000 */
[----:B------:R-:W-:Y:S01]  /*d000*/  STL [R1+0x308], R16 ;  /* 0x0003081001007387 */ /* 0x000fe20000100800 */
[----:B------:R-:W-:-:S03]  /*d010*/  UMOV UR10, UR6 ;  /* 0x00000006000a7c82 */ /* 0x000fc60008000000 */
[----:B------:R-:W-:Y:S04]  /*d020*/  STL [R1+0x304], R8 ;  /* 0x0003040801007387 */ /* 0x000fe80000100800 */
[----:B------:R-:W-:Y:S04]  /*d030*/  STL [R1+0x300], R7 ;  /* 0x0003000701007387 */ /* 0x000fe80000100800 */
[----:B------:R-:W-:Y:S04]  /*d040*/  STL [R1+0x2fc], R6 ;  /* 0x0002fc0601007387 */ /* 0x000fe80000100800 */
[----:B------:R-:W-:Y:S04]  /*d050*/  STL [R1+0x2f8], R5 ;  /* 0x0002f80501007387 */ /* 0x000fe80000100800 */
[----:B------:R-:W-:Y:S04]  /*d060*/  STL [R1+0x2f4], R3 ;  /* 0x0002f40301007387 */ /* 0x000fe80000100800 */
[----:B------:R1:W-:Y:S04]  /*d070*/  STL [R1+0x2f0], R2 ;  /* 0x0002f00201007387 */ /* 0x0003e80000100800 */
[----:B------:R2:W-:Y:S01]  /*d080*/  STL [R1+0x2ec], R0 ;  /* 0x0002ec0001007387 */ /* 0x0005e20000100800 */
[----:B----4-:R-:W-:-:S06]  /*d090*/  WARPGROUP.ARRIVE ;  /* 0x00000000000079c5 */ /* 0x010fcc0000000000 */
[----:B------:R-:W-:Y:S03]  /*d0a0*/  HGMMA.64x256x16.F32 R24, gdesc[UR8], R24, UP0, gsb0 ;  /* 0x03e00000081879f0 */ /* 0x000fe6000b800818 */
[----:B------:R-:W-:Y:S02]  /*d0b0*/  WARPGROUP.DEPBAR.LE gsb0, 0x0 ;  /* 0x00008000000079c5 */ /* 0x000fe40000010000 */
[----:B------:R-:W-:Y:S01]  /*d0c0*/  STL.64 [R1], R24 ;  /* 0x0000001801007387 */ /* 0x000fe20000100a00 */
[----:B-1----:R-:W-:Y:S01]  /*d0d0*/  MOV R2, R150 ;  /* 0x0000009600027202 */ /* 0x002fe20000000f00 */
[----:B--2---:R-:W-:Y:S01]  /*d0e0*/  IMAD.MOV.U32 R0, RZ, RZ, R151 ;  /* 0x000000ffff007224 */ /* 0x004fe200078e0097 */
[----:B---3--:R-:W-:Y:S01]  /*d0f0*/  MOV R4, R148 ;  /* 0x0000009400047202 */ /* 0x008fe20000000f00 */
        /* <DEDUP_REMOVED lines=174> */
[----:B------:R-:W-:Y:S04]  /*dbe0*/  STL [R1+0xbcc], R157 ;  /* 0x000bcc9d01007387 */ /* 0x000fe80000100800 */
[----:B------:R-:W-:Y:S04]  /*dbf0*/  STL [R1+0xbc8], R155 ;  /* 0x000bc89b01007387 */ /* 0x000fe80000100800 */
[----:B------:R-:W-:Y:S01]  /*dc00*/  STL.64 [R1+0xbc0], R152 ;  /* 0x000bc09801007387 */ /* 0x000fe20000100a00 */
[----:B--2---:R-:W-:-:S06]  /*dc10*/  WARPGROUP.ARRIVE ;  /* 0x00000000000079c5 */ /* 0x004fcc0000000000 */
[----:B------:R-:W-:Y:S03]  /*dc20*/  HGMMA.64x256x16.F32 R24, gdesc[UR8], R24, UP0, gsb0 ;  /* 0x03e00000081879f0 */ /* 0x000fe6000b800818 */
        /* <DEDUP_REMOVED lines=112> */
[----:B------:R-:W-:Y:S03]  /*e330*/  HGMMA.64x256x16.F32 R100, gdesc[UR8], R100, UP0, gsb0 ;  /* 0x03e00000086479f0 */ /* 0x000fe6000b800864 */
        /* <DEDUP_REMOVED lines=1573> */
[----:B------:R-:W-:Y:S01]  /*14590*/  UIADD3 UR8, UR7, 0x406, URZ ;  /* 0x0000040607087890 */ /* 0x000fe2000fffe03f */
[----:B------:R-:W-:Y:S01]  /*145a0*/  MOV R227, R4 ;  /* 0x0000000400e37202 */ /* 0x000fe20000000f00 */
[----:B------:R-:W-:Y:S01]  /*145b0*/  UIADD3 UR10, UR6, 0x806, URZ ;  /* 0x00000806060a7890 */ /* 0x000fe2000fffe03f */
[----:B------:R1:W5:Y:S01]  /*145c0*/  LDL.LU R23, [R1+0x31c] ;  /* 0x00031c0001177983 */ /* 0x0003620000300800 */
[----:B------:R-:W-:Y:S01]  /*145d0*/  UMOV UR9, 0x40000040 ;  /* 0x4000004000097882 */ /* 0x000fe20000000000 */
[----:B------:R-:W-:-:S02]  /*145e0*/  UMOV UR11, 0x40000040 ;  /* 0x40000040000b7882 */ /* 0x000fc40000000000 */
        /* <DEDUP_REMOVED lines=79> */
[----:B--2---:R1:W5:Y:S04]  /*14ae0*/  LDL.LU R158, [R1+0x2e8] ;  /* 0x0002e800019e7983 */ /* 0x0043680000300800 */
        /* <DEDUP_REMOVED lines=34> */
[----:B-1----:R-:W-:Y:S05]  /*14d10*/  @!P1 BRA `(.L_x_48) ;  /* 0x0000000000049947 */ /* 0x002fea0003800000 */
[----:B------:R-:W-:Y:S01]  /*14d20*/  BPT.TRAP 0x1 ;  /* 0x000000040000795c */ /* 0x000fe20000300000 */
.L_x_48:
[----:B-----5:R-:W-:Y:S01]  /*14d30*/  ISETP.NE.AND P0, PT, R22, RZ, PT ;  /* 0x000000ff1600720c */ /* 0x020fe20003f05270 */
[----:B------:R-:W-:-:S12]  /*14d40*/  UISETP.GT.U32.AND UP0, UPT, UR42, 0x1, UPT ;  /* 0x000000012a00788c */ /* 0x000fd8000bf04070 */
[----:B------:R-:W-:-:S05]  /*14d50*/  @P0 LEA R4, R0, UR48, 0x3 ;  /* 0x0000003000040c11 */ /* 0x000fca000f8e18ff */
[----:B------:R-:W-:-:S05]  /*14d60*/  @P0 VIADD R4, R4, 0x34490 ;  /* 0x0003449004040836 */ /* 0x000fca0000000000 */
[----:B------:R-:W-:-:S04]  /*14d70*/  @P0 PRMT R4, R23, 0x654, R4 ;  /* 0x0000065417040816 */ /* 0x000fc80000000004 */
[----:B------:R1:W-:Y:S01]  /*14d80*/  @P0 SYNCS.ARRIVE.TRANS64.RED.A1T0 RZ, [R4+URZ], RZ ;  /* 0x000000ff04ff09a7 */ /* 0x0003e2000810043f */
[----:B------:R-:W-:-:S13]  /*14d90*/  PLOP3.LUT P0, PT, PT, PT, UP0, 0x80, 0x0 ;  /* 0x000000000000781c */ /* 0x000fda0003f0f008 */
[----:B-1----:R-:W-:Y:S05]  /*14da0*/  @P0 BRA `(.L_x_49) ;  /* 0x0000000000040947 */ /* 0x002fea0003800000 */
[----:B------:R-:W-:Y:S01]  /*14db0*/  BPT.TRAP 0x1 ;  /* 0x000000040000795c */ /* 0x000fe20000300000 */
.L_x_49:
[----:B------:R-:W-:Y:S01]  /*14dc0*/  UIADD3 UR5, UR5, 0x1, URZ ;  /* 0x0000000105057890 */ /* 0x000fe2000fffe03f */
[C---:B------:R-:W-:Y:S01]  /*14dd0*/  ISETP.GT.AND P1, PT, R3.reuse, 0x1, PT ;  /* 0x000000010300780c */ /* 0x040fe20003f24270 */
[----:B------:R-:W-:Y:S01]  /*14de0*/  VIADD R3, R3, 0xffffffff ;  /* 0xffffffff03037836 */ /* 0x000fe20000000000 */
[----:B------:R-:W-:Y:S01]  /*14df0*/  IADD3 R0, R0, 0x1, RZ ;  /* 0x0000000100007810 */ /* 0x000fe20007ffe0ff */
[----:B------:R-:W-:-:S03]  /*14e00*/  UISETP.NE.AND UP0, UPT, UR5, 0x2, UPT ;  /* 0x000000020500788c */ /* 0x000fc6000bf05270 */
[C---:B------:R-:W-:Y:S01]  /*14e10*/  ISETP.NE.AND P0, PT, R0.reuse, 0x2, PT ;  /* 0x000000020000780c */ /* 0x040fe20003f05270 */
[----:B------:R-:W-:Y:S02]  /*14e20*/  USEL UR6, URZ, 0x1, UP0 ;  /* 0x000000013f067887 */ /* 0x000fe40008000000 */
[----:B------:R-:W-:Y:S01]  /*14e30*/  USEL UR5, UR5, URZ, UP0 ;  /* 0x0000003f05057287 */ /* 0x000fe20008000000 */
[----:B------:R-:W-:-:S03]  /*14e40*/  SEL R0, R0, RZ, P0 ;  /* 0x000000ff00007207 */ /* 0x000fc60000000000 */
[----:B------:R-:W-:Y:S01]  /*14e50*/  LOP3.LUT R2, R2, UR6, RZ, 0x3c, !PT ;  /* 0x0000000602027c12 */ /* 0x000fe2000f8e3cff */
[----:B------:R-:W-:Y:S07]  /*14e60*/  @P1 BRA `(.L_x_50) ;  /* 0xffffff7400ec1947 */ /* 0x000fee000383ffff */
.L_x_43:
[----:B------:R-:W-:Y:S02]  /*14e70*/  ISETP.GE.AND P0, PT, R5, 0x1, PT ;  /* 0x000000010500780c */ /* 0x000fe40003f06270 */
[----:B------:R-:W-:-:S04]  /*14e80*/  MOV R0, UR57 ;  /* 0x0000003900007c02 */ /* 0x000fc80008000f00 */
[----:B------:R1:W-:Y:S07]  /*14e90*/  SYNCS.ARRIVE.TRANS64.A1T0 RZ, [R0+UR50], RZ ;  /* 0x000000ff00ff79a7 */ /* 0x0003ee0008100032 */
[----:B------:R-:W-:Y:S05]  /*14ea0*/  @!P0 BRA `(.L_x_51) ;  /* 0x0000000000408947 */ /* 0x000fea0003800000 */
[----:B------:R-:W-:-:S06]  /*14eb0*/  UISETP.NE.AND UP0, UPT, UR47, 0x3, UPT ;  /* 0x000000032f00788c */ /* 0x000fcc000bf05270 */
[----:B------:R-:W-:-:S13]  /*14ec0*/  PLOP3.LUT P0, PT, PT, PT, UP0, 0x80, 0x0 ;  /* 0x000000000000781c */ /* 0x000fda0003f0f008 */
[----:B------:R-:W-:Y:S05]  /*14ed0*/  @!P0 BRA `(.L_x_52) ;  /* 0x0000000000048947 */ /* 0x000fea0003800000 */
[----:B------:R-:W-:Y:S01]  /*14ee0*/  BPT.TRAP 0x1 ;  /* 0x000000040000795c */ /* 0x000fe20000300000 */
.L_x_52:
[----:B------:R-:W-:Y:S01]  /*14ef0*/  ISETP.NE.AND P0, PT, R22, RZ, PT ;  /* 0x000000ff1600720c */ /* 0x000fe20003f05270 */
[----:B------:R-:W-:Y:S01]  /*14f00*/  IMAD.U32 R2, RZ, RZ, UR48 ;  /* 0x00000030ff027e24 */ /* 0x000fe2000f8e00ff */
[----:B------:R-:W-:-:S11]  /*14f10*/  UISETP.GT.U32.AND UP0, UPT, UR42, 0x1, UPT ;  /* 0x000000012a00788c */ /* 0x000fd6000bf04070 */
[----:B------:R-:W-:-:S05]  /*14f20*/  @P0 VIADD R6, R6, UR40 ;  /* 0x0000002806060c36 */ /* 0x000fca0008000000 */
[----:B-1----:R-:W-:-:S04]  /*14f30*/  @P0 SHF.L.U32 R0, R6, 0x3, RZ ;  /* 0x0000000306000819 */ /* 0x002fc800000006ff */
[----:B------:R-:W-:-:S04]  /*14f40*/  @P0 LOP3.LUT R0, R0, 0x8, RZ, 0xc0, !PT ;  /* 0x0000000800000812 */ /* 0x000fc800078ec0ff */
[----:B------:R-:W-:-:S04]  /*14f50*/  @P0 IADD3 R0, R2, 0x34490, R0 ;  /* 0x0003449002000810 */ /* 0x000fc80007ffe000 */
[----:B------:R-:W-:-:S04]  /*14f60*/  @P0 PRMT R0, R23, 0x654, R0 ;  /* 0x0000065417000816 */ /* 0x000fc80000000000 */
[----:B------:R3:W-:Y:S01]  /*14f70*/  @P0 SYNCS.ARRIVE.TRANS64.RED.A1T0 RZ, [R0+URZ], RZ ;  /* 0x000000ff00ff09a7 */ /* 0x0007e2000810043f */
[----:B------:R-:W-:-:S13]  /*14f80*/  PLOP3.LUT P0, PT, PT, PT, UP0, 0x80, 0x0 ;  /* 0x000000000000781c */ /* 0x000fda0003f0f008 */
[----:B---3--:R-:W-:Y:S05]  /*14f90*/  @P0 BRA `(.L_x_51) ;  /* 0x0000000000040947 */ /* 0x008fea0003800000 */
[----:B------:R-:W-:Y:S01]  /*14fa0*/  BPT.TRAP 0x1 ;  /* 0x000000040000795c */ /* 0x000fe20000300000 */
.L_x_51:
[----:B-1----:R-:W-:Y:S02]  /*14fb0*/  SHF.L.U32 R0, R153, 0x1f, RZ ;  /* 0x0000001f99007819 */ /* 0x002fe400000006ff */
[----:B------:R-:W-:Y:S02]  /*14fc0*/  R2UR UR4, R5 ;  /* 0x00000000050472ca */ /* 0x000fe400000e0000 */
[----:B------:R-:W1:Y:S11]  /*14fd0*/  SYNCS.PHASECHK.TRANS64.TRYWAIT P0, [R8+UR51+0x10], R0 ;  /* 0x00001000080075a7 */ /* 0x000e760008000173 */
[----:B------:R-:W-:-:S04]  /*14fe0*/  UIADD3 UR4, UR4, 0x7f, URZ ;  /* 0x0000007f04047890 */ /* 0x000fc8000fffe03f */
[----:B------:R-:W-:-:S04]  /*14ff0*/  USHF.R.S32.HI UR5, URZ, 0x1f, UR4 ;  /* 0x0000001f3f057899 */ /* 0x000fc80008011404 */
[----:B------:R-:W-:-:S04]  /*15000*/  ULEA.HI UR5, UR5, UR4, URZ, 0x7 ;  /* 0x0000000405057291 */ /* 0x000fc8000f8f383f */
[----:B------:R-:W-:Y:S01]  /*15010*/  USHF.R.S32.HI UR5, URZ, 0x7, UR5 ;  /* 0x000000073f057899 */ /* 0x000fe20008011405 */
[----:B-1----:R-:W-:Y:S11]  /*15020*/  @!P0 BRA `(.L_x_53) ;  /* 0x000000d400cc8947 */ /* 0x002ff60003800000 */
.L_x_361:
[----:B------:R-:W-:Y:S01]  /*15030*/  UIADD3 UR40, UR5, UR40, URZ ;  /* 0x0000002805287290 */ /* 0x000fe2000fffe03f */
[----:B------:R-:W-:-:S03]  /*15040*/  LOP3.LUT P0, RZ, R7, 0xff, RZ, 0xc0, !PT ;  /* 0x000000ff07ff7812 */ /* 0x000fc6000780c0ff */
[----:B------:R-:W-:Y:S02]  /*15050*/  USHF.R.U32.HI UR4, URZ, 0x1, UR40 ;  /* 0x000000013f047899 */ /* 0x000fe40008011628 */
[----:B------:R-:W-:Y:S02]  /*15060*/  UISETP.GT.U32.AND UP0, UPT, UR40, 0x1, UPT ;  /* 0x000000012800788c */ /* 0x000fe4000bf04070 */
[----:B------:R-:W-:Y:S02]  /*15070*/  ULOP3.LUT UR4, UR4, 0x1, URZ, 0xc0, !UPT ;  /* 0x0000000104047892 */ /* 0x000fe4000f8ec03f */
[----:B------:R-:W-:Y:S02]  /*15080*/  UISETP.LT.U32.AND UP0, UPT, UR5, 0x2, UP0 ;  /* 0x000000020500788c */ /* 0x000fe40008701070 */
[----:B------:R-:W-:Y:S02]  /*15090*/  UISETP.NE.U32.AND UP1, UPT, UR4, 0x1, UPT ;  /* 0x000000010400788c */ /* 0x000fe4000bf25070 */
[----:B------:R-:W-:-:S02]  /*150a0*/  ULOP3.LUT UR40, UR40, 0x1, URZ, 0xc0, !UPT ;  /* 0x0000000128287892 */ /* 0x000fc4000f8ec03f */
[----:B------:R-:W-:Y:S02]  /*150b0*/  UISETP.GT.U32.AND UP1, UPT, UR5, 0x1, !UP1 ;  /* 0x000000010500788c */ /* 0x000fe4000cf24070 */
[----:B------:R-:W-:Y:S02]  /*150c0*/  USEL UR5, URZ, 0x1, !UP0 ;  /* 0x000000013f057887 */ /* 0x000fe4000c000000 */
[----:B------:R-:W-:-:S04]  /*150d0*/  USEL UR4, URZ, 0x1, !UP1 ;  /* 0x000000013f047887 */ /* 0x000fc8000c800000 */
[----:B------:R-:W-:Y:S01]  /*150e0*/  ULOP3.LUT UR41, UR4, UR41, UR5, 0x96, !UPT ;  /* 0x0000002904297292 */ /* 0x000fe2000f8e9605 */
[----:B------:R-:W-:Y:S11]  /*150f0*/  @!P0 BRA `(.L_x_54) ;  /* 0x00000000000c8947 */ /* 0x000ff60003800000 */
[----:B------:R-:W-:-:S04]  /*15100*/  DEPBAR {5,4,3,2,1,0} ;  /* 0x0000003f0000791a */ /* 0x000fc80000000000 */
[----:B------:R3:W-:Y:S02]  /*15110*/  UTMACCTL.IV [UR36] ;  /* 0x00000000240079b9 */ /* 0x0007e40008000000 */
[----:B---3--:R-:W-:Y:S01]  /*15120*/  NOP ;  /* 0x0000000000007918 */ /* 0x008fe20000000000 */
.L_x_54:
[----:B------:R-:W-:Y:S01]  /*15130*/  UIADD3 UR4, UR48, 0x30000, URZ ;  /* 0x0003000030047890 */ /* 0x000fe2000fffe03f */
[----:B------:R-:W-:Y:S02]  /*15140*/  R2UR UR45, R16 ;  /* 0x00000000102d72ca */ /* 0x000fe400000e0000 */
[----:B------:R-:W-:Y:S01]  /*15150*/  R2UR UR46, R17 ;  /* 0x00000000112e72ca */ /* 0x000fe200000e0000 */
[----:B------:R-:W-:-:S06]  /*15160*/  ULOP3.LUT UP0, URZ, UR4, 0x3ff, URZ, 0xc0, !UPT ;  /* 0x000003ff043f7892 */ /* 0x000fcc000f80c03f */
[----:B------:R-:W-:-:S04]  /*15170*/  PLOP3.LUT P0, PT, PT, PT, UP0, 0x80, 0x0 ;  /* 0x000000000000781c */ /* 0x000fc80003f0f008 */
[----:B------:R-:W-:Y:S02]  /*15180*/  USHF.L.U32 UR45, UR45, 0x7, URZ ;  /* 0x000000072d2d7899 */ /* 0x000fe4000800063f */
[----:B------:R-:W-:-:S07]  /*15190*/  USHF.L.U32 UR46, UR46, 0x8, URZ ;  /* 0x000000082e2e7899 */ /* 0x000fce000800063f */
[----:B------:R-:W-:Y:S05]  /*151a0*/  @!P0 BRA `(.L_x_55) ;  /* 0x00000000007c8947 */ /* 0x000fea0003800000 */
[----:B------:R-:W-:Y:S01]  /*151b0*/  MOV R16, 0x0 ;  /* 0x0000000000107802 */ /* 0x000fe20000000f00 */
[----:B------:R-:W-:Y:S01]  /*151c0*/  ULDC.64 UR4, c[0x4][0x68] ;  /* 0x01001a0000047ab9 */ /* 0x000fe20000000a00 */
[----:B------:R-:W-:Y:S01]  /*151d0*/  ULDC.64 UR6, c[0x4][0x70] ;  /* 0x01001c0000067ab9 */ /* 0x000fe20000000a00 */
[----:B------:R-:W-:Y:S01]  /*151e0*/  ULDC.64 UR8, c[0x4][0x8] ;  /* 0x0100020000087ab9 */ /* 0x000fe20000000a00 */
[----:B-1----:R1:W3:Y:S01]  /*151f0*/  LDC.64 R2, c[0x4][R16] ;  /* 0x0100000010027b82 */ /* 0x0022e20000000a00 */
[----:B------:R-:W-:Y:S01]  /*15200*/  MOV R4, UR4 ;  /* 0x0000000400047c02 */ /* 0x000fe20008000f00 */
[----:B------:R-:W-:Y:S01]  /*15210*/  IMAD.U32 R5, RZ, RZ, UR5 ;  /* 0x00000005ff057e24 */ /* 0x000fe2000f8e00ff */
[----:B------:R-:W-:Y:S01]  /*15220*/  MOV R6, UR6 ;  /* 0x0000000600067c02 */ /* 0x000fe20008000f00 */
[----:B------:R-:W-:Y:S01]  /*15230*/  IMAD.U32 R7, RZ, RZ, UR7 ;  /* 0x00000007ff077e24 */ /* 0x000fe2000f8e00ff */
[----:B------:R-:W-:Y:S01]  /*15240*/  MOV R10, UR8 ;  /* 0x00000008000a7c02 */ /* 0x000fe20008000f00 */
[----:B------:R-:W-:Y:S01]  /*15250*/  IMAD.U32 R11, RZ, RZ, UR9 ;  /* 0x00000009ff0b7e24 */ /* 0x000fe2000f8e00ff */
[----:B------:R-:W-:Y:S01]  /*15260*/  MOV R8, 0x70 ;  /* 0x0000007000087802 */ /* 0x000fe20000000f00 */
[----:B------:R-:W-:Y:S01]  /*15270*/  IMAD.MOV.U32 R12, RZ, RZ, 0x1 ;  /* 0x00000001ff0c7424 */ /* 0x000fe200078e00ff */
[----:B-1----:R-:W-:-:S07]  /*15280*/  MOV R13, RZ ;  /* 0x000000ff000d7202 */ /* 0x002fce0000000f00 */
[----:B------:R-:W-:-:S07]  /*15290*/  LEPC R20, `(.L_x_56) ;  /* 0x000000001014794e */ /* 0x000fce0000000000 */
[----:B--23--:R-:W-:Y:S05]  /*152a0*/  CALL.ABS.NOINC R2 ;  /* 0x0000000002007343 */ /* 0x00cfea0003c00000 */
.L_x_56:
[----:B------:R1:W2:Y:S01]  /*152b0*/  LDC.64 R2, c[0x4][R16] ;  /* 0x0100000010027b82 */ /* 0x0002a20000000a00 */
[----:B------:R-:W-:Y:S01]  /*152c0*/  ULDC.64 UR4, c[0x4][0x68] ;  /* 0x01001a0000047ab9 */ /* 0x000fe20000000a00 */
[----:B------:R-:W-:Y:S01]  /*152d0*/  ULDC.64 UR6, c[0x4][0x70] ;  /* 0x01001c0000067ab9 */ /* 0x000fe20000000a00 */
[----:B------:R-:W-:Y:S01]  /*152e0*/  ULDC.64 UR8, c[0x4][0x8] ;  /* 0x0100020000087ab9 */ /* 0x000fe20000000a00 */
[----:B------:R-:W-:Y:S01]  /*152f0*/  IMAD.U32 R4, RZ, RZ, UR4 ;  /* 0x00000004ff047e24 */ /* 0x000fe2000f8e00ff */
[----:B------:R-:W-:Y:S01]  /*15300*/  MOV R5, UR5 ;  /* 0x0000000500057c02 */ /* 0x000fe20008000f00 */
[----:B------:R-:W-:Y:S01]  /*15310*/  IMAD.U32 R6, RZ, RZ, UR6 ;  /* 0x00000006ff067e24 */ /* 0x000fe2000f8e00ff */
[----:B------:R-:W-:Y:S01]  /*15320*/  MOV R7, UR7 ;  /* 0x0000000700077c02 */ /* 0x000fe20008000f00 */
[----:B------:R-:W-:Y:S01]  /*15330*/  IMAD.U32 R10, RZ, RZ, UR8 ;  /* 0x00000008ff0a7e24 */ /* 0x000fe2000f8e00ff */
[----:B------:R-:W-:Y:S01]  /*15340*/  MOV R11, UR9 ;  /* 0x00000009000b7c02 */ /* 0x000fe20008000f00 */
[----:B------:R-:W-:Y:S01]  /*15350*/  IMAD.MOV.U32 R8, RZ, RZ, 0x70 ;  /* 0x00000070ff087424 */ /* 0x000fe200078e00ff */
[----:B------:R-:W-:Y:S01]  /*15360*/  MOV R12, 0x1 ;  /* 0x00000001000c7802 */ /* 0x000fe20000000f00 */
[----:B-1----:R-:W-:-:S07]  /*15370*/  IMAD.MOV.U32 R13, RZ, RZ, RZ ;  /* 0x000000ffff0d7224 */ /* 0x002fce00078e00ff */
[----:B------:R-:W-:-:S07]  /*15380*/  LEPC R20, `(.L_x_55) ;  /* 0x000000001014794e */ /* 0x000fce0000000000 */
[----:B--2---:R-:W-:Y:S05]  /*15390*/  CALL.ABS.NOINC R2 ;  /* 0x0000000002007343 */ /* 0x004fea0003c00000 */
.L_x_55:
[----:B------:R-:W-:Y:S02]  /*153a0*/  ULDC.64 UR4, c[0x0][0x590] ;  /* 0x0001640000047ab9 */ /* 0x000fe40000000a00 */
[----:B------:R-:W-:-:S04]  /*153b0*/  ISETP.NE.U32.AND P0, PT, RZ, UR4, PT ;  /* 0x00000004ff007c0c */ /* 0x000fc8000bf05070 */
[----:B------:R-:W-:-:S13]  /*153c0*/  ISETP.NE.AND.EX P0, PT, RZ, UR5, PT, P0 ;  /* 0x00000005ff007c0c */ /* 0x000fda000bf05300 */
[----:B------:R-:W-:Y:S05]  /*153d0*/  @!P0 BRA `(.L_x_57) ;  /* 0x0000000000148947 */ /* 0x000fea0003800000 */
[----:B-1----:R-:W-:-:S04]  /*153e0*/  LEA R2, P0, R18, UR4, 0x3 ;  /* 0x0000000412027c11 */ /* 0x002fc8000f8018ff */
[----:B------:R-:W-:-:S06]  /*153f0*/  LEA.HI.X R3, R18, UR5, R19, 0x3, P0 ;  /* 0x0000000512037c11 */ /* 0x000fcc00080f1c13 */
[----:B------:R-:W3:Y:S04]  /*15400*/  LDG.E.64 R2, desc[UR38][R2.64] ;  /* 0x0000002602027981 */ /* 0x000ee8000c1e1b00 */
[----:B---3--:R1:W5:Y:S01]  /*15410*/  LD.E R0, desc[UR38][R2.64] ;  /* 0x0000002602007980 */ /* 0x008362000c101900 */
[----:B------:R-:W-:Y:S05]  /*15420*/  BRA `(.L_x_58) ;  /* 0x0000000000307947 */ /* 0x000fea0003800000 */
.L_x_57:
[----:B------:R-:W-:Y:S02]  /*15430*/  ULDC.64 UR4, c[0x0][0x588] ;  /* 0x0001620000047ab9 */ /* 0x000fe40000000a00 */
[----:B------:R-:W-:-:S04]  /*15440*/  ISETP.NE.U32.AND P0, PT, RZ, UR4, PT ;  /* 0x00000004ff007c0c */ /* 0x000fc8000bf05070 */
[----:B------:R-:W-:-:S13]  /*15450*/  ISETP.NE.AND.EX P0, PT, RZ, UR5, PT, P0 ;  /* 0x00000005ff007c0c */ /* 0x000fda000bf05300 */
[----:B------:R-:W-:Y:S05]  /*15460*/  @!P0 BRA `(.L_x_59) ;  /* 0x0000000000188947 */ /* 0x000fea0003800000 */
[----:B------:R-:W3:Y:S01]  /*15470*/  LDC.64 R4, c[0x0][0x588] ;  /* 0x00016200ff047b82 */ /* 0x000ee20000000a00 */
[----:B------:R-:W-:Y:S02]  /*15480*/  ULDC UR4, c[0x0][0x598] ;  /* 0x0001660000047ab9 */ /* 0x000fe40000000800 */
[----:B-1----:R-:W-:-:S04]  /*15490*/  IMAD R2, R18, UR4, RZ ;  /* 0x0000000412027c24 */ /* 0x002fc8000f8e02ff */
[----:B---3--:R-:W-:-:S05]  /*154a0*/  IMAD.WIDE R2, R2, 0x4, R4 ;  /* 0x0000000402027825 */ /* 0x008fca00078e0204 */
[----:B------:R3:W5:Y:S01]  /*154b0*/  LDG.E R0, desc[UR38][R2.64] ;  /* 0x0000002602007981 */ /* 0x000762000c1e1900 */
[----:B------:R-:W-:Y:S05]  /*154c0*/  BRA `(.L_x_58) ;  /* 0x0000000000087947 */ /* 0x000fea0003800000 */
.L_x_59:
[----:B------:R-:W-:Y:S02]  /*154d0*/  ULDC UR4, c[0x0][0x580] ;  /* 0x0001600000047ab9 */ /* 0x000fe40000000800 */
[----:B-1----:R-:W-:-:S07]  /*154e0*/  MOV R0, UR4 ;  /* 0x0000000400007c02 */ /* 0x002fce0008000f00 */
.L_x_58:
[----:B------:R-:W-:Y:S02]  /*154f0*/  ULDC.64 UR4, c[0x0][0x5b8] ;  /* 0x00016e0000047ab9 */ /* 0x000fe40000000a00 */
[----:B------:R-:W-:-:S04]  /*15500*/  ISETP.NE.U32.AND P0, PT, RZ, UR4, PT ;  /* 0x00000004ff007c0c */ /* 0x000fc8000bf05070 */
[----:B------:R-:W-:-:S13]  /*15510*/  ISETP.NE.AND.EX P0, PT, RZ, UR5, PT, P0 ;  /* 0x00000005ff007c0c */ /* 0x000fda000bf05300 */
[----:B------:R-:W-:Y:S05]  /*15520*/  @!P0 BRA `(.L_x_60) ;  /* 0x0000000000148947 */ /* 0x000fea0003800000 */
[----:B-1-3--:R-:W-:-:S04]  /*15530*/  LEA R2, P0, R18, UR4, 0x3 ;  /* 0x0000000412027c11 */ /* 0x00afc8000f8018ff */
[----:B------:R-:W-:-:S06]  /*15540*/  LEA.HI.X R3, R18, UR5, R19, 0x3, P0 ;  /* 0x0000000512037c11 */ /* 0x000fcc00080f1c13 */
[----:B------:R-:W3:Y:S04]  /*15550*/  LDG.E.64 R2, desc[UR38][R2.64] ;  /* 0x0000002602027981 */ /* 0x000ee8000c1e1b00 */
[----:B---3--:R3:W5:Y:S01]  /*15560*/  LD.E R2, desc[UR38][R2.64] ;  /* 0x0000002602027980 */ /* 0x008762000c101900 */
[----:B------:R-:W-:Y:S05]  /*15570*/  BRA `(.L_x_61) ;  /* 0x0000000000307947 */ /* 0x000fea0003800000 */
.L_x_60:
[----:B------:R-:W-:Y:S02]  /*15580*/  ULDC.64 UR4, c[0x0][0x5b0] ;  /* 0x00016c0000047ab9 */ /* 0x000fe40000000a00 */
[----:B------:R-:W-:-:S04]  /*15590*/  ISETP.NE.U32.AND P0, PT, RZ, UR4, PT ;  /* 0x00000004ff007c0c */ /* 0x000fc8000bf05070 */
[----:B------:R-:W-:-:S13]  /*155a0*/  ISETP.NE.AND.EX P0, PT, RZ, UR5, PT, P0 ;  /* 0x00000005ff007c0c */ /* 0x000fda000bf05300 */
[----:B------:R-:W-:Y:S05]  /*155b0*/  @!P0 BRA `(.L_x_62) ;  /* 0x0000000000188947 */ /* 0x000fea0003800000 */
[----:B------:R-:W4:Y:S01]  /*155c0*/  LDC.64 R4, c[0x0][0x5b0] ;  /* 0x00016c00ff047b82 */ /* 0x000f220000000a00 */
[----:B------:R-:W-:Y:S02]  /*155d0*/  ULDC UR4, c[0x0][0x5c0] ;  /* 0x0001700000047ab9 */ /* 0x000fe40000000800 */
[----:B-1-3--:R-:W-:-:S04]  /*155e0*/  IMAD R2, R18, UR4, RZ ;  /* 0x0000000412027c24 */ /* 0x00afc8000f8e02ff */
[----:B----4-:R-:W-:-:S06]  /*155f0*/  IMAD.WIDE R2, R2, 0x4, R4 ;  /* 0x0000000402027825 */ /* 0x010fcc00078e0204 */
[----:B------:R1:W5:Y:S01]  /*15600*/  LDG.E R2, desc[UR38][R2.64] ;  /* 0x0000002602027981 */ /* 0x000362000c1e1900 */
[----:B------:R-:W-:Y:S05]  /*15610*/  BRA `(.L_x_61) ;  /* 0x0000000000087947 */ /* 0x000fea0003800000 */
.L_x_62:
[----:B------:R-:W-:Y:S02]  /*15620*/  ULDC UR4, c[0x0][0x5a8] ;  /* 0x00016a0000047ab9 */ /* 0x000fe40000000800 */
[----:B-1-3--:R-:W-:-:S07]  /*15630*/  IMAD.U32 R2, RZ, RZ, UR4 ;  /* 0x00000004ff027e24 */ /* 0x00afce000f8e00ff */
.L_x_61:
[----:B------:R-:W-:Y:S01]  /*15640*/  ISETP.GT.U32.AND P0, PT, R158, 0x3e, PT ;  /* 0x0000003e9e00780c */ /* 0x000fe20003f04070 */
[----:B------:R-:W-:Y:S01]  /*15650*/  BSSY B0, `(.L_x_63) ;  /* 0x0000007000007945 */ /* 0x000fe20003800000 */
[----:B------:R-:W-:-:S11]  /*15660*/  PRMT R16, RZ, 0x7610, R16 ;  /* 0x00007610ff107816 */ /* 0x000fd60000000010 */
[----:B------:R-:W-:Y:S05]  /*15670*/  @P0 BRA `(.L_x_64) ;  /* 0x0000000000100947 */ /* 0x000fea0003800000 */
[----:B------:R-:W-:-:S03]  /*15680*/  UMOV UR4, 0xffffffff ;  /* 0xffffffff00047882 */ /* 0x000fc60000000000 */
[----:B------:R-:W-:Y:S05]  /*15690*/  BRA.DIV UR4, `(.L_x_65) ;  /* 0x000000d2044c7947 */ /* 0x000fea000b800000 */
[----:B------:R-:W-:-:S13]  /*156a0*/  ELECT P6, URZ, PT ;  /* 0x00000000003f782f */ /* 0x000fda00038c0000 */
.L_x_363:
[----:B------:R-:W-:-:S07]  /*156b0*/  SEL R16, RZ, 0x1, !P6 ;  /* 0x00000001ff107807 */ /* 0x000fce0007000000 */
.L_x_64:
[----:B------:R-:W-:Y:S05]  /*156c0*/  BSYNC B0 ;  /* 0x0000000000007941 */ /* 0x000fea0003800000 */
.L_x_63:
[----:B-1-3--:R-:W-:-:S04]  /*156d0*/  MOV R3, UR56 ;  /* 0x0000003800037c02 */ /* 0x00afc80008000f00 */
[----:B------:R-:W-:-:S13]  /*156e0*/  ISETP.NE.AND P0, PT, R3, 0x3, PT ;  /* 0x000000030300780c */ /* 0x000fda0003f05270 */
[----:B------:R-:W-:Y:S05]  /*156f0*/  @!P0 BRA `(.L_x_66) ;  /* 0x0000000000048947 */ /* 0x000fea0003800000 */
[----:B------:R-:W-:Y:S01]  /*15700*/  BPT.TRAP 0x1 ;  /* 0x000000040000795c */ /* 0x000fe20000300000 */
.L_x_66:
[----:B------:R-:W-:Y:S02]  /*15710*/  SHF.L.U32 R159, RZ, 0x1f, RZ ;  /* 0x0000001fff9f7819 */ /* 0x000fe400000006ff */
[----:B-----5:R-:W-:Y:S02]  /*15720*/  FSETP.NEU.AND P1, PT, R0, RZ, PT ;  /* 0x000000ff0000720b */ /* 0x020fe40003f2d000 */
[----:B------:R-:W1:Y:S02]  /*15730*/  SYNCS.PHASECHK.TRANS64.TRYWAIT P2, [UR48+0x344a0], R159 ;  /* 0x0344a09fff0075a7 */ /* 0x000e640008040170 */
[----:B-1----:R-:W-:Y:S09]  /*15740*/  @!P2 BRA `(.L_x_67) ;  /* 0x000000d00038a947 */ /* 0x002ff20003800000 */
.L_x_364:
[----:B------:R-:W3:Y:S04]  /*15750*/  LDL.LU R3, [R1] ;  /* 0x0000000001037983 */ /* 0x000ee80000300800 */
[----:B------:R-:W4:Y:S04]  /*15760*/  LDL.LU R7, [R1+0x4] ;  /* 0x0000040001077983 */ /* 0x000f280000300800 */
[----:B------:R-:W5:Y:S01]  /*15770*/  LDL.LU R6, [R1+0x8] ;  /* 0x0000080001067983 */ /* 0x000f620000300800 */
[----:B------:R-:W-:Y:S01]  /*15780*/  IMAD.MOV.U32 R8, RZ, RZ, RZ ;  /* 0x000000ffff087224 */ /* 0x000fe200078e00ff */
[----:B-1----:R-:W-:Y:S01]  /*15790*/  @P1 LEA R4, R157, UR48, 0x1 ;  /* 0x000000309d041c11 */ /* 0x002fe2000f8e08ff */
[----:B------:R-:W-:Y:S05]  /*157a0*/  @P1 WARPSYNC.ALL ;  /* 0x0000000000001948 */ /* 0x000fea0003800000 */
[----:B------:R-:W1:Y:S01]  /*157b0*/  @P1 LDSM.16.MT88.4 R8, [R4+0x30000] ;  /* 0x030000000408183b */ /* 0x000e620000004200 */
[----:B------:R-:W-:Y:S01]  /*157c0*/  BSSY B0, `(.L_x_68) ;  /* 0x000000f000007945 */ /* 0x000fe20003800000 */
[----:B-1----:R-:W-:-:S02]  /*157d0*/  HADD2.F32 R5, -RZ, R8.H0_H0 ;  /* 0x20000008ff057230 */ /* 0x002fc40000004100 */
[----:B---3--:R-:W-:-:S04]  /*157e0*/  FMUL R3, R3, R2 ;  /* 0x0000000203037220 */ /* 0x008fc80000400000 */
[----:B------:R-:W-:Y:S01]  /*157f0*/  FFMA R5, R5, R0, R3 ;  /* 0x0000000005057223 */ /* 0x000fe20000000003 */
[----:B------:R-:W-:Y:S02]  /*15800*/  HADD2.F32 R3, -RZ, R8.H1_H1 ;  /* 0x30000008ff037230 */ /* 0x000fe40000004100 */
[-C--:B----4-:R-:W-:Y:S01]  /*15810*/  FMUL R12, R7, R2.reuse ;  /* 0x00000002070c7220 */ /* 0x090fe20000400000 */
[----:B-----5:R-:W-:-:S03]  /*15820*/  FMUL R13, R6, R2 ;  /* 0x00000002060d7220 */ /* 0x020fc60000400000 */
[----:B------:R-:W-:-:S05]  /*15830*/  FFMA R12, R3, R0, R12 ;  /* 0x00000000030c7223 */ /* 0x000fca000000000c */
[----:B------:R-:W-:Y:S02]  /*15840*/  F2FP.F16.F32.PACK_AB R12, R12, R5 ;  /* 0x000000050c0c723e */ /* 0x000fe400000000ff */
[----:B------:R-:W1:Y:S01]  /*15850*/  @P1 LDSM.16.MT88.4 R4, [R4+0x30800] ;  /* 0x030800000404183b */ /* 0x000e620000004200 */
[----:B------:R-:W-:Y:S05]  /*15860*/  @P1 BRA `(.L_x_69) ;  /* 0x0000000000101947 */ /* 0x000fea0003800000 */
[----:B------:R-:W-:Y:S02]  /*15870*/  MOV R9, RZ ;  /* 0x000000ff00097202 */ /* 0x000fe40000000f00 */
[----:B------:R-:W-:Y:S02]  /*15880*/  CS2R R10, SRZ ;  /* 0x00000000000a7805 */ /* 0x000fe4000001ff00 */
[----:B-1----:R-:W-:Y:S02]  /*15890*/  CS2R R4, SRZ ;  /* 0x0000000000047805 */ /* 0x002fe4000001ff00 */
[----:B------:R-:W-:-:S07]  /*158a0*/  CS2R R6, SRZ ;  /* 0x0000000000067805 */ /* 0x000fce000001ff00 */
.L_x_69:
[----:B------:R-:W-:Y:S05]  /*158b0*/  BSYNC B0 ;  /* 0x0000000000007941 */ /* 0x000fea0003800000 */
.L_x_68:
[----:B------:R-:W3:Y:S04]  /*158c0*/  LDL.LU R164, [R1+0xc] ;  /* 0x00000c0001a47983 */ /* 0x000ee80000300800 */
[----:B------:R-:W4:Y:S04]  /*158d0*/  LDL.LU R18, [R1+0x10] ;  /* 0x0000100001127983 */ /* 0x000f280000300800 */
[----:B------:R-:W5:Y:S04]  /*158e0*/  LDL.LU R17, [R1+0x14] ;  /* 0x0000140001117983 */ /* 0x000f680000300800 */
        /* <DEDUP_REMOVED lines=10> */
[--C-:B------:R-:W-:Y:S01]  /*15990*/  HADD2.F32 R3, -RZ, R9.reuse.H0_H0 ;  /* 0x20000009ff037230 */ /* 0x100fe20000004100 */
[----:B------:R-:W-:Y:S05]  /*159a0*/  WARPSYNC.ALL ;  /* 0x0000000000007948 */ /* 0x000fea0003800000 */
[----:B------:R-:W-:Y:S01]  /*159b0*/  FFMA R14, R3, R0, R13 ;  /* 0x00000000030e7223 */ /* 0x000fe2000000000d */
[----:B------:R-:W-:Y:S01]  /*159c0*/  HADD2.F32 R3, -RZ, R9.H1_H1 ;  /* 0x30000009ff037230 */ /* 0x000fe20000004100 */
[----:B------:R-:W-:Y:S01]  /*159d0*/  PRMT R16, R16, 0x9910, RZ ;  /* 0x0000991010107816 */ /* 0x000fe200000000ff */
[----:B------:R-:W-:Y:S01]  /*159e0*/  BSSY B0, `(.L_x_70) ;  /* 0x000003f000007945 */ /* 0x000fe20003800000 */
[----:B---3--:R-:W-:-:S04]  /*159f0*/  FMUL R13, R164, R2 ;  /* 0x00000002a40d7220 */ /* 0x008fc80000400000 */
[----:B------:R-:W-:Y:S01]  /*15a00*/  FFMA R13, R3, R0, R13 ;  /* 0x00000000030d7223 */ /* 0x000fe2000000000d */
[----:B----4-:R-:W-:-:S04]  /*15a10*/  FMUL R3, R18, R2 ;  /* 0x0000000212037220 */ /* 0x010fc80000400000 */
[----:B------:R-:W-:Y:S01]  /*15a20*/  F2FP.F16.F32.PACK_AB R13, R13, R14 ;  /* 0x0000000e0d0d723e */ /* 0x000fe200000000ff */
[----:B------:R-:W-:-:S05]  /*15a30*/  HADD2.F32 R14, -RZ, R10.H0_H0 ;  /* 0x2000000aff0e7230 */ /* 0x000fca0000004100 */
[----:B------:R-:W-:Y:S01]  /*15a40*/  FFMA R18, R14, R0, R3 ;  /* 0x000000000e127223 */ /* 0x000fe20000000003 */
[----:B------:R-:W-:Y:S02]  /*15a50*/  HADD2.F32 R14, -RZ, R10.H1_H1 ;  /* 0x3000000aff0e7230 */ /* 0x000fe40000004100 */
[----:B-----5:R-:W-:-:S04]  /*15a60*/  FMUL R3, R17, R2 ;  /* 0x0000000211037220 */ /* 0x020fc80000400000 */
[----:B------:R-:W-:Y:S01]  /*15a70*/  FFMA R17, R14, R0, R3 ;  /* 0x000000000e117223 */ /* 0x000fe20000000003 */
[----:B------:R-:W-:Y:S02]  /*15a80*/  HADD2.F32 R14, -RZ, R11.H0_H0 ;  /* 0x2000000bff0e7230 */ /* 0x000fe40000004100 */
[----:B--2---:R-:W-:-:S04]  /*15a90*/  FMUL R3, R15, R2 ;  /* 0x000000020f037220 */ /* 0x004fc80000400000 */
[----:B------:R-:W-:Y:S01]  /*15aa0*/  FFMA R15, R14, R0, R3 ;  /* 0x000000000e0f7223 */ /* 0x000fe20000000003 */
[----:B------:R-:W-:Y:S02]  /*15ab0*/  HADD2.F32 R14, -RZ, R11.H1_H1 ;  /* 0x3000000bff0e7230 */ /* 0x000fe40000004100 */
[----:B------:R-:W-:-:S04]  /*15ac0*/  FMUL R3, R163, R2 ;  /* 0x00000002a3037220 */ /* 0x000fc80000400000 */
[----:B------:R-:W-:Y:S01]  /*15ad0*/  FFMA R3, R14, R0, R3 ;  /* 0x000000000e037223 */ /* 0x000fe20000000003 */
[----:B------:R-:W-:-:S04]  /*15ae0*/  F2FP.F16.F32.PACK_AB R14, R17, R18 ;  /* 0x00000012110e723e */ /* 0x000fc800000000ff */
[----:B------:R-:W-:Y:S02]  /*15af0*/  F2FP.F16.F32.PACK_AB R15, R3, R15 ;  /* 0x0000000f030f723e */ /* 0x000fe400000000ff */
[----:B------:R-:W-:-:S05]  /*15b00*/  LEA R3, R157, UR48, 0x1 ;  /* 0x000000309d037c11 */ /* 0x000fca000f8e08ff */
[----:B------:R1:W-:Y:S02]  /*15b10*/  STSM.16.MT88.4 [R3+0x30000], R12 ;  /* 0x0300000c03007844 */ /* 0x0003e40000004200 */
[--C-:B-1----:R-:W-:Y:S02]  /*15b20*/  HADD2.F32 R13, -RZ, R4.reuse.H1_H1 ;  /* 0x30000004ff0d7230 */ /* 0x102fe40000004100 */
[-C--:B------:R-:W-:Y:S01]  /*15b30*/  FMUL R12, R21, R2.reuse ;  /* 0x00000002150c7220 */ /* 0x080fe20000400000 */
[----:B------:R-:W-:Y:S02]  /*15b40*/  HADD2.F32 R14, -RZ, R4.H0_H0 ;  /* 0x20000004ff0e7230 */ /* 0x000fe40000004100 */
[----:B------:R-:W-:Y:S01]  /*15b50*/  FMUL R15, R154, R2 ;  /* 0x000000029a0f7220 */ /* 0x000fe20000400000 */
[-C--:B------:R-:W-:Y:S01]  /*15b60*/  FFMA R21, R13, R0.reuse, R12 ;  /* 0x000000000d157223 */ /* 0x080fe2000000000c */
[--C-:B------:R-:W-:Y:S02]  /*15b70*/  HADD2.F32 R13, -RZ, R5.reuse.H1_H1 ;  /* 0x30000005ff0d7230 */ /* 0x100fe40000004100 */
[----:B------:R-:W-:Y:S01]  /*15b80*/  FFMA R154, R14, R0, R15 ;  /* 0x000000000e9a7223 */ /* 0x000fe2000000000f */
[----:B------:R-:W-:Y:S01]  /*15b90*/  FMUL R12, R19, R2 ;  /* 0x00000002130c7220 */ /* 0x000fe20000400000 */
[----:B------:R-:W-:-:S02]  /*15ba0*/  HADD2.F32 R14, -RZ, R5.H0_H0 ;  /* 0x20000005ff0e7230 */ /* 0x000fc40000004100 */
[----:B------:R-:W-:Y:S01]  /*15bb0*/  FMUL R15, R20, R2 ;  /* 0x00000002140f7220 */ /* 0x000fe20000400000 */
[-C--:B------:R-:W-:Y:S01]  /*15bc0*/  FFMA R19, R13, R0.reuse, R12 ;  /* 0x000000000d137223 */ /* 0x080fe2000000000c */
[--C-:B------:R-:W-:Y:S02]  /*15bd0*/  HADD2.F32 R13, -RZ, R6.reuse.H1_H1 ;  /* 0x30000006ff0d7230 */ /* 0x100fe40000004100 */
[----:B------:R-:W-:Y:S01]  /*15be0*/  FFMA R20, R14, R0, R15 ;  /* 0x000000000e147223 */ /* 0x000fe2000000000f */
[-C--:B------:R-:W-:Y:S01]  /*15bf0*/  FMUL R12, R161, R2.reuse ;  /* 0x00000002a10c7220 */ /* 0x080fe20000400000 */
[----:B------:R-:W-:Y:S02]  /*15c00*/  HADD2.F32 R14, -RZ, R6.H0_H0 ;  /* 0x20000006ff0e7230 */ /* 0x000fe40000004100 */
[----:B------:R-:W-:Y:S01]  /*15c10*/  FMUL R15, R162, R2 ;  /* 0x00000002a20f7220 */ /* 0x000fe20000400000 */
[----:B------:R-:W-:Y:S01]  /*15c20*/  FFMA R17, R13, R0, R12 ;  /* 0x000000000d117223 */ /* 0x000fe2000000000c */
[----:B------:R-:W-:-:S02]  /*15c30*/  HADD2.F32 R13, -RZ, R7.H0_H0 ;  /* 0x20000007ff0d7230 */ /* 0x000fc40000004100 */
[----:B------:R-:W-:Y:S01]  /*15c40*/  FFMA R18, R14, R0, R15 ;  /* 0x000000000e127223 */ /* 0x000fe2000000000f */
[----:B------:R-:W-:Y:S02]  /*15c50*/  HADD2.F32 R12, -RZ, R7.H1_H1 ;  /* 0x30000007ff0c7230 */ /* 0x000fe40000004100 */
[-C--:B------:R-:W-:Y:S01]  /*15c60*/  FMUL R14, R160, R2.reuse ;  /* 0x00000002a00e7220 */ /* 0x080fe20000400000 */
[----:B------:R-:W-:Y:S01]  /*15c70*/  FMUL R15, R156, R2 ;  /* 0x000000029c0f7220 */ /* 0x000fe20000400000 */
[----:B------:R-:W-:Y:S02]  /*15c80*/  IMAD.MOV.U32 R156, RZ, RZ, R16 ;  /* 0x000000ffff9c7224 */ /* 0x000fe400078e0010 */
[-C--:B------:R-:W-:Y:S01]  /*15c90*/  FFMA R16, R13, R0.reuse, R14 ;  /* 0x000000000d107223 */ /* 0x080fe2000000000e */
[----:B------:R-:W-:Y:S01]  /*15ca0*/  FFMA R15, R12, R0, R15 ;  /* 0x000000000c0f7223 */ /* 0x000fe2000000000f */
[----:B------:R-:W-:Y:S02]  /*15cb0*/  F2FP.F16.F32.PACK_AB R12, R21, R154 ;  /* 0x0000009a150c723e */ /* 0x000fe400000000ff */
[----:B------:R-:W-:-:S02]  /*15cc0*/  F2FP.F16.F32.PACK_AB R13, R19, R20 ;  /* 0x00000014130d723e */ /* 0x000fc400000000ff */
[----:B------:R-:W-:Y:S02]  /*15cd0*/  F2FP.F16.F32.PACK_AB R14, R17, R18 ;  /* 0x00000012110e723e */ /* 0x000fe400000000ff */
[----:B------:R-:W-:Y:S02]  /*15ce0*/  F2FP.F16.F32.PACK_AB R15, R15, R16 ;  /* 0x000000100f0f723e */ /* 0x000fe400000000ff */
[----:B------:R-:W-:-:S03]  /*15cf0*/  ISETP.NE.AND P2, PT, R156, RZ, PT ;  /* 0x000000ff9c00720c */ /* 0x000fc60003f45270 */
[----:B------:R1:W-:Y:S01]  /*15d00*/  STSM.16.MT88.4 [R3+0x30800], R12 ;  /* 0x0308000c03007844 */ /* 0x0003e20000004200 */
[----:B------:R-:W-:Y:S01]  /*15d10*/  @!PT LDS RZ, [RZ] ;  /* 0x00000000fffff984 */ /* 0x000fe20000000800 */
[----:B------:R-:W-:Y:S01]  /*15d20*/  @!PT LDS RZ, [RZ] ;  /* 0x00000000fffff984 */ /* 0x000fe20000000800 */
[----:B------:R-:W-:Y:S01]  /*15d30*/  @!PT LDS RZ, [RZ] ;  /* 0x00000000fffff984 */ /* 0x000fe20000000800 */
[----:B------:R-:W-:Y:S01]  /*15d40*/  @!PT LDS RZ, [RZ] ;  /* 0x00000000fffff984 */ /* 0x000fe20000000800 */
[----:B------:R2:W-:Y:S06]  /*15d50*/  MEMBAR.ALL.CTA ;  /* 0x0000000000007992 */ /* 0x0005ec0000008000 */
[----:B--2---:R-:W2:Y:S02]  /*15d60*/  FENCE.VIEW.ASYNC.S ;  /* 0x00000000000073c6 */ /* 0x004ea40000000000 */
[----:B--2---:R-:W-:Y:S06]  /*15d70*/  BAR.SYNC.DEFER_BLOCKING 0x1, 0x80 ;  /* 0x0042000000007b1d */ /* 0x004fec0000010000 */
[----:B------:R-:W-:Y:S05]  /*15d80*/  @!P2 BRA `(.L_x_71) ;  /* 0x000000000010a947 */ /* 0x000fea0003800000 */
[----:B------:R-:W-:-:S09]  /*15d90*/  UIADD3 UR44, UR48, 0x30000, URZ ;  /* 0x00030000302c7890 */ /* 0x000fd2000fffe03f */
[----:B------:R2:W-:Y:S01]  /*15da0*/  UTMASTG.2D [UR44], [UR36] ;  /* 0x0000002c240073b5 */ /* 0x0005e20008008000 */
[----:B------:R0:W-:Y:S01]  /*15db0*/  UTMACMDFLUSH ;  /* 0x00000000000079b7 */ /* 0x0001e20000000000 */
[----:B--2---:R-:W-:-:S04]  /*15dc0*/  DEPBAR.LE SB0, 0x1 ;  /* 0x000080400000791a */ /* 0x004fc80000000000 */
.L_x_71:
[----:B------:R-:W-:Y:S05]  /*15dd0*/  BSYNC B0 ;  /* 0x0000000000007941 */ /* 0x000fea0003800000 */
.L_x_70:
[----:B------:R-:W-:Y:S06]  /*15de0*/  BAR.SYNC.DEFER_BLOCKING 0x1, 0x80 ;  /* 0x0042000000007b1d */ /* 0x000fec0000010000 */
[----:B------:R-:W-:Y:S05]  /*15df0*/  @!P0 BRA `(.L_x_72) ;  /* 0x0000000000048947 */ /* 0x000fea0003800000 */
[----:B------:R-:W-:Y:S01]  /*15e00*/  BPT.TRAP 0x1 ;  /* 0x000000040000795c */ /* 0x000fe20000300000 */
.L_x_72:
[----:B------:R-:W2:Y:S02]  /*15e10*/  SYNCS.PHASECHK.TRANS64.TRYWAIT P3, [UR48+0x344a8], R159 ;  /* 0x0344a89fff0075a7 */ /* 0x000ea40008060170 */
[----:B--2---:R-:W-:Y:S05]  /*15e20*/  @!P3 BRA `(.L_x_73) ;  /* 0x000000c80098b947 */ /* 0x004fea0003800000 */
.L_x_365:
[----:B------:R-:W-:Y:S05]  /*15e30*/  @P1 WARPSYNC.ALL ;  /* 0x0000000000001948 */ /* 0x000fea0003800000 */
[----:B------:R-:W2:Y:S01]  /*15e40*/  @P1 LDSM.16.MT88.4 R8, [R3+0x31000] ;  /* 0x031000000308183b */ /* 0x000ea20000004200 */
[-C--:B------:R-:W-:Y:S01]  /*15e50*/  FMUL R28, R28, R2.reuse ;  /* 0x000000021c1c7220 */ /* 0x080fe20000400000 */
[-C--:B------:R-:W-:Y:S01]  /*15e60*/  FMUL R29, R29, R2.reuse ;  /* 0x000000021d1d7220 */ /* 0x080fe20000400000 */
[-C--:B------:R-:W-:Y:S01]  /*15e70*/  FMUL R24, R24, R2.reuse ;  /* 0x0000000218187220 */ /* 0x080fe20000400000 */
[----:B------:R-:W3:Y:S01]  /*15e80*/  @P1 LDSM.16.MT88.4 R4, [R3+0x31800] ;  /* 0x031800000304183b */ /* 0x000ee20000004200 */
[-C--:B------:R-:W-:Y:S01]  /*15e90*/  FMUL R26, R26, R2.reuse ;  /* 0x000000021a1a7220 */ /* 0x080fe20000400000 */
[-C--:B------:R-:W-:Y:S01]  /*15ea0*/  FMUL R30, R30, R2.reuse ;  /* 0x000000021e1e7220 */ /* 0x080fe20000400000 */
[-C--:B------:R-:W-:Y:S01]  /*15eb0*/  FMUL R25, R25, R2.reuse ;  /* 0x0000000219197220 */ /* 0x080fe20000400000 */
[-C--:B------:R-:W-:Y:S01]  /*15ec0*/  FMUL R27, R27, R2.reuse ;  /* 0x000000021b1b7220 */ /* 0x080fe20000400000 */
[-C--:B-1----:R-:W-:Y:S01]  /*15ed0*/  FMUL R15, R31, R2.reuse ;  /* 0x000000021f0f7220 */ /* 0x082fe20000400000 */
[----:B------:R-:W-:Y:S05]  /*15ee0*/  WARPSYNC.ALL ;  /* 0x0000000000007948 */ /* 0x000fea0003800000 */
[-C--:B------:R-:W-:Y:S01]  /*15ef0*/  FMUL R32, R32, R2.reuse ;  /* 0x0000000220207220 */ /* 0x080fe20000400000 */
[-C--:B------:R-:W-:Y:S01]  /*15f00*/  FMUL R33, R33, R2.reuse ;  /* 0x0000000221217220 */ /* 0x080fe20000400000 */
[-C--:B------:R-:W-:Y:S01]  /*15f10*/  FMUL R34, R34, R2.reuse ;  /* 0x0000000222227220 */ /* 0x080fe20000400000 */
[-C--:B------:R-:W-:Y:S01]  /*15f20*/  FMUL R35, R35, R2.reuse ;  /* 0x0000000223237220 */ /* 0x080fe20000400000 */
[-C--:B------:R-:W-:Y:S01]  /*15f30*/  FMUL R36, R36, R2.reuse ;  /* 0x0000000224247220 */ /* 0x080fe20000400000 */
[-C--:B------:R-:W-:Y:S01]  /*15f40*/  FMUL R37, R37, R2.reuse ;  /* 0x0000000225257220 */ /* 0x080fe20000400000 */
[-C--:B------:R-:W-:Y:S01]  /*15f50*/  FMUL R38, R38, R2.reuse ;  /* 0x0000000226267220 */ /* 0x080fe20000400000 */
[----:B------:R-:W-:Y:S01]  /*15f60*/  FMUL R39, R39, R2 ;  /* 0x0000000227277220 */ /* 0x000fe20000400000 */
[----:B------:R-:W-:Y:S01]  /*15f70*/  BSSY B0, `(.L_x_74) ;  /* 0x0000039000007945 */ /* 0x000fe20003800000 */
[----:B--2---:R-:W-:-:S02]  /*15f80*/  HADD2.F32 R14, -RZ, R10.H0_H0 ;  /* 0x2000000aff0e7230 */ /* 0x004fc40000004100 */
[----:B------:R-:W-:Y:S02]  /*15f90*/  HADD2.F32 R12, -RZ, R8.H0_H0 ;  /* 0x20000008ff0c7230 */ /* 0x000fe40000004100 */
[--C-:B------:R-:W-:Y:S02]  /*15fa0*/  HADD2.F32 R13, -RZ, R9.reuse.H0_H0 ;  /* 0x20000009ff0d7230 */ /* 0x100fe40000004100 */
[-C--:B------:R-:W-:Y:S01]  /*15fb0*/  FFMA R28, R14, R0.reuse, R28 ;  /* 0x000000000e1c7223 */ /* 0x080fe2000000001c */
[----:B------:R-:W-:Y:S02]  /*15fc0*/  HADD2.F32 R14, -RZ, R10.H1_H1 ;  /* 0x3000000aff0e7230 */ /* 0x000fe40000004100 */
[-C--:B------:R-:W-:Y:S01]  /*15fd0*/  FFMA R24, R12, R0.reuse, R24 ;  /* 0x000000000c187223 */ /* 0x080fe20000000018 */
[----:B------:R-:W-:Y:S02]  /*15fe0*/  HADD2.F32 R12, -RZ, R8.H1_H1 ;  /* 0x30000008ff0c7230 */ /* 0x000fe40000004100 */
[----:B------:R-:W-:Y:S01]  /*15ff0*/  FFMA R26, R13, R0, R26 ;  /* 0x000000000d1a7223 */ /* 0x000fe2000000001a */
[----:B------:R-:W-:-:S02]  /*16000*/  HADD2.F32 R13, -RZ, R9.H1_H1 ;  /* 0x30000009ff0d7230 */ /* 0x000fc40000004100 */
[-C--:B------:R-:W-:Y:S01]  /*16010*/  FFMA R29, R14, R0.reuse, R29 ;  /* 0x000000000e1d7223 */ /* 0x080fe2000000001d */
[--C-:B------:R-:W-:Y:S02]  /*16020*/  HADD2.F32 R14, -RZ, R11.reuse.H0_H0 ;  /* 0x2000000bff0e7230 */ /* 0x100fe40000004100 */
[-C--:B------:R-:W-:Y:S01]  /*16030*/  FFMA R12, R12, R0.reuse, R25 ;  /* 0x000000000c0c7223 */ /* 0x080fe20000000019 */
[-C--:B------:R-:W-:Y:S02]  /*16040*/  FFMA R13, R13, R0.reuse, R27 ;  /* 0x000000000d0d7223 */ /* 0x080fe4000000001b */
[----:B------:R-:W-:Y:S01]  /*16050*/  FFMA R30, R14, R0, R30 ;  /* 0x000000000e1e7223 */ /* 0x000fe2000000001e */
[----:B------:R-:W-:Y:S01]  /*16060*/  HADD2.F32 R14, -RZ, R11.H1_H1 ;  /* 0x3000000bff0e7230 */ /* 0x000fe20000004100 */
[----:B------:R-:W-:Y:S02]  /*16070*/  F2FP.F16.F32.PACK_AB R12, R12, R24 ;  /* 0x000000180c0c723e */ /* 0x000fe400000000ff */
[----:B------:R-:W-:-:S02]  /*16080*/  F2FP.F16.F32.PACK_AB R13, R13, R26 ;  /* 0x0000001a0d0d723e */ /* 0x000fc400000000ff */
[----:B------:R-:W-:Y:S01]  /*16090*/  FFMA R15, R14, R0, R15 ;  /* 0x000000000e0f7223 */ /* 0x000fe2000000000f */
[----:B------:R-:W-:-:S04]  /*160a0*/  F2FP.F16.F32.PACK_AB R14, R29, R28 ;  /* 0x0000001c1d0e723e */ /* 0x000fc800000000ff */
[----:B------:R-:W-:-:S05]  /*160b0*/  F2FP.F16.F32.PACK_AB R15, R15, R30 ;  /* 0x0000001e0f0f723e */ /* 0x000fca00000000ff */
[----:B------:R3:W-:Y:S02]  /*160c0*/  STSM.16.MT88.4 [R3+0x31000], R12 ;  /* 0x0310000c03007844 */ /* 0x0007e40000004200 */
[--C-:B---3--:R-:W-:Y:S02]  /*160d0*/  HADD2.F32 R13, -RZ, R4.reuse.H0_H0 ;  /* 0x20000004ff0d7230 */ /* 0x108fe40000004100 */
[----:B------:R-:W-:-:S03]  /*160e0*/  HADD2.F32 R12, -RZ, R4.H1_H1 ;  /* 0x30000004ff0c7230 */ /* 0x000fc60000004100 */
[-C--:B------:R-:W-:Y:S01]  /*160f0*/  FFMA R32, R13, R0.reuse, R32 ;  /* 0x000000000d207223 */ /* 0x080fe20000000020 */
[--C-:B------:R-:W-:Y:S02]  /*16100*/  HADD2.F32 R13, -RZ, R5.reuse.H0_H0 ;  /* 0x20000005ff0d7230 */ /* 0x100fe40000004100 */
[-C--:B------:R-:W-:Y:S01]  /*16110*/  FFMA R33, R12, R0.reuse, R33 ;  /* 0x000000000c217223 */ /* 0x080fe20000000021 */
[----:B------:R-:W-:Y:S02]  /*16120*/  HADD2.F32 R12, -RZ, R5.H1_H1 ;  /* 0x30000005ff0c7230 */ /* 0x000fe40000004100 */
[-C--:B------:R-:W-:Y:S01]  /*16130*/  FFMA R34, R13, R0.reuse, R34 ;  /* 0x000000000d227223 */ /* 0x080fe20000000022 */
[--C-:B------:R-:W-:Y:S02]  /*16140*/  HADD2.F32 R13, -RZ, R6.reuse.H0_H0 ;  /* 0x20000006ff0d7230 */ /* 0x100fe40000004100 */
[----:B------:R-:W-:Y:S01]  /*16150*/  FFMA R35, R12, R0, R35 ;  /* 0x000000000c237223 */ /* 0x000fe20000000023 */
[----:B------:R-:W-:-:S02]  /*16160*/  HADD2.F32 R12, -RZ, R6.H1_H1 ;  /* 0x30000006ff0c7230 */ /* 0x000fc40000004100 */
[-C--:B------:R-:W-:Y:S01]  /*16170*/  FFMA R36, R13, R0.reuse, R36 ;  /* 0x000000000d247223 */ /* 0x080fe20000000024 */
[--C-:B------:R-:W-:Y:S02]  /*16180*/  HADD2.F32 R13, -RZ, R7.reuse.H0_H0 ;  /* 0x20000007ff0d7230 */ /* 0x100fe40000004100 */
[-C--:B------:R-:W-:Y:S01]  /*16190*/  FFMA R14, R12, R0.reuse, R37 ;  /* 0x000000000c0e7223 */ /* 0x080fe20000000025 */
[----:B------:R-:W-:Y:S02]  /*161a0*/  HADD2.F32 R12, -RZ, R7.H1_H1 ;  /* 0x30000007ff0c7230 */ /* 0x000fe40000004100 */
[----:B------:R-:W-:Y:S01]  /*161b0*/  FFMA R38, R13, R0, R38 ;  /* 0x000000000d267223 */ /* 0x000fe20000000026 */
[----:B------:R-:W-:Y:S02]  /*161c0*/  F2FP.F16.F32.PACK_AB R13, R35, R34 ;  /* 0x00000022230d723e */ /* 0x000fe400000000ff */
[----:B------:R-:W-:Y:S01]  /*161d0*/  FFMA R15, R12, R0, R39 ;  /* 0x000000000c0f7223 */ /* 0x000fe20000000027 */
[----:B------:R-:W-:-:S02]  /*161e0*/  F2FP.F16.F32.PACK_AB R12, R33, R32 ;  /* 0x00000020210c723e */ /* 0x000fc400000000ff */
[----:B------:R-:W-:Y:S02]  /*161f0*/  F2FP.F16.F32.PACK_AB R14, R14, R36 ;  /* 0x000000240e0e723e */ /* 0x000fe400000000ff */
[----:B------:R-:W-:-:S05]  /*16200*/  F2FP.F16.F32.PACK_AB R15, R15, R38 ;  /* 0x000000260f0f723e */ /* 0x000fca00000000ff */
        /* <DEDUP_REMOVED lines=9> */
[----:B------:R-:W-:Y:S02]  /*162a0*/  UIADD3 UR5, UR45, 0x40, URZ ;  /* 0x000000402d057890 */ /* 0x000fe4000fffe03f */
[----:B------:R-:W-:Y:S01]  /*162b0*/  UIADD3 UR4, UR48, 0x31000, URZ ;  /* 0x0003100030047890 */ /* 0x000fe2000fffe03f */
[----:B------:R-:W-:-:S08]  /*162c0*/  UMOV UR6, UR46 ;  /* 0x0000002e00067c82 */ /* 0x000fd00008000000 */
[----:B------:R2:W-:Y:S01]  /*162d0*/  UTMASTG.2D [UR4], [UR36] ;  /* 0x00000004240073b5 */ /* 0x0005e20008008000 */
[----:B------:R0:W-:Y:S01]  /*162e0*/  UTMACMDFLUSH ;  /* 0x00000000000079b7 */ /* 0x0001e20000000000 */
[----:B--2---:R-:W-:-:S04]  /*162f0*/  DEPBAR.LE SB0, 0x1 ;  /* 0x000080400000791a */ /* 0x004fc80000000000 */
.L_x_75:
[----:B------:R-:W-:Y:S05]  /*16300*/  BSYNC B0 ;  /* 0x0000000000007941 */ /* 0x000fea0003800000 */
.L_x_74:
[----:B------:R-:W-:Y:S06]  /*16310*/  BAR.SYNC.DEFER_BLOCKING 0x1, 0x80 ;  /* 0x0042000000007b1d */ /* 0x000fec0000010000 */
[----:B------:R-:W-:Y:S05]  /*16320*/  @!P0 BRA `(.L_x_76) ;  /* 0x0000000000048947 */ /* 0x000fea0003800000 */
[----:B------:R-:W-:Y:S01]  /*16330*/  BPT.TRAP 0x1 ;  /* 0x000000040000795c */ /* 0x000fe20000300000 */
.L_x_76:
[----:B------:R-:W-:-:S04]  /*16340*/  UIADD3 UR7, UR48, 0x344c0, URZ ;  /* 0x000344c030077890 */ /* 0x000fc8000fffe03f */
[----:B------:R-:W-:-:S09]  /*16350*/  UPRMT UR7, UR58, 0x654, UR7 ;  /* 0x000006543a077896 */ /* 0x000fd20008000007 */
[----:B------:R-:W-:Y:S01]  /*16360*/  SYNCS.ARRIVE.TRANS64.RED.A1T0 RZ, [UR7], RZ ;  /* 0x000000ffffff79a7 */ /* 0x000fe20008100407 */
[----:B------:R-:W-:Y:S05]  /*16370*/  @!P0 BRA `(.L_x_77) ;  /* 0x0000000000048947 */ /* 0x000fea0003800000 */
[----:B------:R-:W-:Y:S01]  /*16380*/  BPT.TRAP 0x1 ;  /* 0x000000040000795c */ /* 0x000fe20000300000 */
.L_x_77:
[----:B------:R-:W2:Y:S02]  /*16390*/  SYNCS.PHASECHK.TRANS64.TRYWAIT P3, [UR48+0x344b0], R159 ;  /* 0x0344b09fff0075a7 */ /* 0x000ea40008060170 */
[----:B--2---:R-:W-:Y:S05]  /*163a0*/  @!P3 BRA `(.L_x_78) ;  /* 0x000000c40050b947 */ /* 0x004fea0003800000 */
.L_x_366:
[----:B-1----:R-:W2:Y:S04]  /*163b0*/  LDL.LU R12, [R1+0x40] ;  /* 0x00004000010c7983 */ /* 0x002ea80000300800 */
[----:B------:R-:W3:Y:S04]  /*163c0*/  LDL.LU R31, [R1+0x44] ;  /* 0x00004400011f7983 */ /* 0x000ee80000300800 */
[----:B------:R-:W4:Y:S04]  /*163d0*/  LDL.LU R15, [R1+0x48] ;  /* 0x00004800010f7983 */ /* 0x000f280000300800 */
[----:B------:R-:W5:Y:S04]  /*163e0*/  LDL.LU R30, [R1+0x4c] ;  /* 0x00004c00011e7983 */ /* 0x000f680000300800 */
        /* <DEDUP_REMOVED lines=11> */
[----:B------:R-:W5:Y:S01]  /*164a0*/  LDL.LU R24, [R1+0x7c] ;  /* 0x00007c0001187983 */ /* 0x000f620000300800 */
[----:B------:R-:W-:Y:S05]  /*164b0*/  @P1 WARPSYNC.ALL ;  /* 0x0000000000001948 */ /* 0x000fea0003800000 */
[----:B------:R-:W1:Y:S04]  /*164c0*/  @P1 LDSM.16.MT88.4 R8, [R3+0x32000] ;  /* 0x032000000308183b */ /* 0x000e680000004200 */
[----:B------:R-:W5:Y:S01]  /*164d0*/  @P1 LDSM.16.MT88.4 R4, [R3+0x32800] ;  /* 0x032800000304183b */ /* 0x000f620000004200 */
[----:B------:R-:W-:Y:S05]  /*164e0*/  WARPSYNC.ALL ;  /* 0x0000000000007948 */ /* 0x000fea0003800000 */
[----:B------:R-:W-:Y:S01]  /*164f0*/  BSSY B0, `(.L_x_79) ;  /* 0x0000049000007945 */ /* 0x000fe20003800000 */
[----:B--2---:R-:W-:Y:S01]  /*16500*/  FMUL R13, R12, R2 ;  /* 0x000000020c0d7220 */ /* 0x004fe20000400000 */
[----:B-1----:R-:W-:-:S05]  /*16510*/  HADD2.F32 R12, -RZ, R8.H0_H0 ;  /* 0x20000008ff0c7230 */ /* 0x002fca0000004100 */
[----:B------:R-:W-:Y:S01]  /*16520*/  FFMA R14, R12, R0, R13 ;  /* 0x000000000c0e7223 */ /* 0x000fe2000000000d */
[----:B------:R-:W-:Y:S02]  /*16530*/  HADD2.F32 R12, -RZ, R8.H1_H1 ;  /* 0x30000008ff0c7230 */ /* 0x000fe40000004100 */
[----:B---3--:R-:W-:-:S04]  /*16540*/  FMUL R13, R31, R2 ;  /* 0x000000021f0d7220 */ /* 0x008fc80000400000 */
[----:B------:R-:W-:Y:S01]  /*16550*/  FFMA R12, R12, R0, R13 ;  /* 0x000000000c0c7223 */ /* 0x000fe2000000000d */
[----:B------:R-:W-:-:S04]  /*16560*/  HADD2.F32 R13, -RZ, R9.H0_H0 ;  /* 0x20000009ff0d7230 */ /* 0x000fc80000004100 */
[----:B------:R-:W-:Y:S01]  /*16570*/  F2FP.F16.F32.PACK_AB R12, R12, R14 ;  /* 0x0000000e0c0c723e */ /* 0x000fe200000000ff */
[----:B----4-:R-:W-:-:S04]  /*16580*/  FMUL R14, R15, R2 ;  /* 0x000000020f0e7220 */ /* 0x010fc80000400000 */
[----:B------:R-:W-:Y:S01]  /*16590*/  FFMA R15, R13, R0, R14 ;  /* 0x000000000d0f7223 */ /* 0x000fe2000000000e */
[----:B------:R-:W-:Y:S02]  /*165a0*/  HADD2.F32 R13, -RZ, R9.H1_H1 ;  /* 0x30000009ff0d7230 */ /* 0x000fe40000004100 */
[----:B-----5:R-:W-:-:S04]  /*165b0*/  FMUL R14, R30, R2 ;  /* 0x000000021e0e7220 */ /* 0x020fc80000400000 */
[----:B------:R-:W-:Y:S01]  /*165c0*/  FFMA R13, R13, R0, R14 ;  /* 0x000000000d0d7223 */ /* 0x000fe2000000000e */
[----:B------:R-:W-:-:S04]  /*165d0*/  HADD2.F32 R14, -RZ, R10.H0_H0 ;  /* 0x2000000aff0e7230 */ /* 0x000fc80000004100 */
[----:B------:R-:W-:Y:S01]  /*165e0*/  F2FP.F16.F32.PACK_AB R13, R13, R15 ;  /* 0x0000000f0d0d723e */ /* 0x000fe200000000ff */
[----:B------:R-:W-:-:S04]  /*165f0*/  FMUL R15, R18, R2 ;  /* 0x00000002120f7220 */ /* 0x000fc80000400000 */
[----:B------:R-:W-:Y:S01]  /*16600*/  FFMA R18, R14, R0, R15 ;  /* 0x000000000e127223 */ /* 0x000fe2000000000f */
[----:B------:R-:W-:Y:S02]  /*16610*/  HADD2.F32 R14, -RZ, R10.H1_H1 ;  /* 0x3000000aff0e7230 */ /* 0x000fe40000004100 */
[----:B------:R-:W-:-:S04]  /*16620*/  FMUL R15, R17, R2 ;  /* 0x00000002110f7220 */ /* 0x000fc80000400000 */
[----:B------:R-:W-:Y:S01]  /*16630*/  FFMA R17, R14, R0, R15 ;  /* 0x000000000e117223 */ /* 0x000fe2000000000f */
[----:B------:R-:W-:Y:S02]  /*16640*/  HADD2.F32 R14, -RZ, R11.H0_H0 ;  /* 0x2000000bff0e7230 */ /* 0x000fe40000004100 */
[----:B------:R-:W-:-:S04]  /*16650*/  FMUL R15, R16, R2 ;  /* 0x00000002100f7220 */ /* 0x000fc80000400000 */
[----:B------:R-:W-:Y:S01]  /*16660*/  FFMA R16, R14, R0, R15 ;  /* 0x000000000e107223 */ /* 0x000fe2000000000f */
[----:B------:R-:W-:Y:S02]  /*16670*/  HADD2.F32 R14, -RZ, R11.H1_H1 ;  /* 0x3000000bff0e7230 */ /* 0x000fe40000004100 */
[----:B------:R-:W-:-:S04]  /*16680*/  FMUL R15, R29, R2 ;  /* 0x000000021d0f7220 */ /* 0x000fc80000400000 */
[----:B------:R-:W-:Y:S01]  /*16690*/  FFMA R15, R14, R0, R15 ;  /* 0x000000000e0f7223 */ /* 0x000fe2000000000f */
[----:B------:R-:W-:-:S04]  /*166a0*/  F2FP.F16.F32.PACK_AB R14, R17, R18 ;  /* 0x00000012110e723e */ /* 0x000fc800000000ff */
[----:B------:R-:W-:Y:S01]  /*166b0*/  F2FP.F16.F32.PACK_AB R15, R15, R16 ;  /* 0x000000100f0f723e */ /* 0x000fe200000000ff */
[----:B------:R-:W-:-:S04]  /*166c0*/  FMUL R16, R24, R2 ;  /* 0x0000000218107220 */ /* 0x000fc80000400000 */
[----:B------:R1:W-:Y:S02]  /*166d0*/  STSM.16.MT88.4 [R3+0x32000], R12 ;  /* 0x0320000c03007844 */ /* 0x0003e40000004200 */
[--C-:B-1----:R-:W-:Y:S02]  /*166e0*/  HADD2.F32 R13, -RZ, R4.reuse.H0_H0 ;  /* 0x20000004ff0d7230 */ /* 0x102fe40000004100 */
[-C--:B------:R-:W-:Y:S01]  /*166f0*/  FMUL R15, R21, R2.reuse ;  /* 0x00000002150f7220 */ /* 0x080fe20000400000 */
[----:B------:R-:W-:Y:S02]  /*16700*/  HADD2.F32 R12, -RZ, R4.H1_H1 ;  /* 0x30000004ff0c7230 */ /* 0x000fe40000004100 */
[----:B------:R-:W-:Y:S01]  /*16710*/  FMUL R14, R20, R2 ;  /* 0x00000002140e7220 */ /* 0x000fe20000400000 */
[-C--:B------:R-:W-:Y:S01]  /*16720*/  FFMA R21, R13, R0.reuse, R15 ;  /* 0x000000000d157223 */ /* 0x080fe2000000000f */
[--C-:B------:R-:W-:Y:S02]  /*16730*/  HADD2.F32 R13, -RZ, R5.reuse.H0_H0 ;  /* 0x20000005ff0d7230 */ /* 0x100fe40000004100 */
[----:B------:R-:W-:Y:S01]  /*16740*/  FFMA R20, R12, R0, R14 ;  /* 0x000000000c147223 */ /* 0x000fe2000000000e */
[----:B------:R-:W-:-:S02]  /*16750*/  HADD2.F32 R12, -RZ, R5.H1_H1 ;  /* 0x30000005ff0c7230 */ /* 0x000fc40000004100 */
[-C--:B------:R-:W-:Y:S01]  /*16760*/  FMUL R15, R28, R2.reuse ;  /* 0x000000021c0f7220 */ /* 0x080fe20000400000 */
[----:B------:R-:W-:-:S03]  /*16770*/  FMUL R14, R19, R2 ;  /* 0x00000002130e7220 */ /* 0x000fc60000400000 */
[-C--:B------:R-:W-:Y:S01]  /*16780*/  FFMA R19, R13, R0.reuse, R15 ;  /* 0x000000000d137223 */ /* 0x080fe2000000000f */
[----:B------:R-:W-:Y:S01]  /*16790*/  FFMA R18, R12, R0, R14 ;  /* 0x000000000c127223 */ /* 0x000fe2000000000e */
[--C-:B------:R-:W-:Y:S02]  /*167a0*/  HADD2.F32 R12, -RZ, R6.reuse.H0_H0 ;  /* 0x20000006ff0c7230 */ /* 0x100fe40000004100 */
[-C--:B------:R-:W-:Y:S01]  /*167b0*/  FMUL R15, R27, R2.reuse ;  /* 0x000000021b0f7220 */ /* 0x080fe20000400000 */
[----:B------:R-:W-:Y:S02]  /*167c0*/  HADD2.F32 R13, -RZ, R6.H1_H1 ;  /* 0x30000006ff0d7230 */ /* 0x000fe40000004100 */
[----:B------:R-:W-:Y:S01]  /*167d0*/  FMUL R14, R26, R2 ;  /* 0x000000021a0e7220 */ /* 0x000fe20000400000 */
[-C--:B------:R-:W-:Y:S01]  /*167e0*/  FFMA R17, R12, R0.reuse, R15 ;  /* 0x000000000c117223 */ /* 0x080fe2000000000f */
[--C-:B------:R-:W-:Y:S02]  /*167f0*/  HADD2.F32 R12, -RZ, R7.reuse.H1_H1 ;  /* 0x30000007ff0c7230 */ /* 0x100fe40000004100 */
[----:B------:R-:W-:Y:S01]  /*16800*/  FFMA R14, R13, R0, R14 ;  /* 0x000000000d0e7223 */ /* 0x000fe2000000000e */
[----:B------:R-:W-:-:S02]  /*16810*/  HADD2.F32 R13, -RZ, R7.H0_H0 ;  /* 0x20000007ff0d7230 */ /* 0x000fc40000004100 */
[----:B------:R-:W-:Y:S01]  /*16820*/  FMUL R15, R25, R2 ;  /* 0x00000002190f7220 */ /* 0x000fe20000400000 */
[-C--:B------:R-:W-:Y:S01]  /*16830*/  FFMA R16, R12, R0.reuse, R16 ;  /* 0x000000000c107223 */ /* 0x080fe20000000010 */
[----:B------:R-:W-:Y:S02]  /*16840*/  F2FP.F16.F32.PACK_AB R12, R20, R21 ;  /* 0x00000015140c723e */ /* 0x000fe400000000ff */
[----:B------:R-:W-:Y:S01]  /*16850*/  FFMA R15, R13, R0, R15 ;  /* 0x000000000d0f7223 */ /* 0x000fe2000000000f */
[----:B------:R-:W-:Y:S02]  /*16860*/  F2FP.F16.F32.PACK_AB R13, R18, R19 ;  /* 0x00000013120d723e */ /* 0x000fe400000000ff */
        /* <DEDUP_REMOVED lines=17> */
.L_x_80:
[----:B------:R-:W-:Y:S05]  /*16980*/  BSYNC B0 ;  /* 0x0000000000007941 */ /* 0x000fea0003800000 */
.L_x_79:
[----:B------:R-:W-:Y:S06]  /*16990*/  BAR.SYNC.DEFER_BLOCKING 0x1, 0x80 ;  /* 0x0042000000007b1d */ /* 0x000fec0000010000 */
[----:B------:R-:W-:Y:S05]  /*169a0*/  @!P0 BRA `(.L_x_81) ;  /* 0x0000000000048947 */ /* 0x000fea0003800000 */
[----:B------:R-:W-:Y:S01]  /*169b0*/  BPT.TRAP 0x1 ;  /* 0x000000040000795c */ /* 0x000fe20000300000 */
.L_x_81:
[----:B------:R-:W-:-:S04]  /*169c0*/  UIADD3 UR8, UR48, 0x344c8, URZ ;  /* 0x000344c830087890 */ /* 0x000fc8000fffe03f */
[----:B------:R-:W-:-:S09]  /*169d0*/  UPRMT UR8, UR58, 0x654, UR8 ;  /* 0x000006543a087896 */ /* 0x000fd20008000008 */
[----:B------:R-:W-:Y:S01]  /*169e0*/  SYNCS.ARRIVE.TRANS64.RED.A1T0 RZ, [UR8], RZ ;  /* 0x000000ffffff79a7 */ /* 0x000fe20008100408 */
[----:B------:R-:W-:Y:S05]  /*169f0*/  @!P0 BRA `(.L_x_82) ;  /* 0x0000000000048947 */ /* 0x000fea0003800000 */
[----:B------:R-:W-:Y:S01]  /*16a00*/  BPT.TRAP 0x1 ;  /* 0x000000040000795c */ /* 0x000fe20000300000 */
.L_x_82:
[----:B------:R-:W2:Y:S02]  /*16a10*/  SYNCS.PHASECHK.TRANS64.TRYWAIT P3, [UR48+0x344b8], R159 ;  /* 0x0344b89fff0075a7 */ /* 0x000ea40008060170 */
[----:B--2---:R-:W-:Y:S05]  /*16a20*/  @!P3 BRA `(.L_x_83) ;  /* 0x000000bc00c8b947 */ /* 0x004fea0003800000 */
.L_x_367:
[----:B------:R-:W-:Y:S05]  /*16a30*/  @P1 WARPSYNC.ALL ;  /* 0x0000000000001948 */ /* 0x000fea0003800000 */
[----:B------:R-:W2:Y:S01]  /*16a40*/  @P1 LDSM.16.MT88.4 R8, [R3+0x33000] ;  /* 0x033000000308183b */ /* 0x000ea20000004200 */
[-C--:B------:R-:W-:Y:S01]  /*16a50*/  FMUL R41, R41, R2.reuse ;  /* 0x0000000229297220 */ /* 0x080fe20000400000 */
[-C--:B-1----:R-:W-:Y:S01]  /*16a60*/  FMUL R13, R40, R2.reuse ;  /* 0x00000002280d7220 */ /* 0x082fe20000400000 */
[-C--:B------:R-:W-:Y:S01]  /*16a70*/  FMUL R43, R43, R2.reuse ;  /* 0x000000022b2b7220 */ /* 0x080fe20000400000 */
[----:B------:R-:W1:Y:S01]  /*16a80*/  @P1 LDSM.16.MT88.4 R4, [R3+0x33800] ;  /* 0x033800000304183b */ /* 0x000e620000004200 */
[-C--:B------:R-:W-:Y:S01]  /*16a90*/  FMUL R15, R44, R2.reuse ;  /* 0x000000022c0f7220 */ /* 0x080fe20000400000 */
[-C--:B------:R-:W-:Y:S01]  /*16aa0*/  FMUL R17, R46, R2.reuse ;  /* 0x000000022e117220 */ /* 0x080fe20000400000 */
[-C--:B------:R-:W-:Y:S01]  /*16ab0*/  FMUL R47, R47, R2.reuse ;  /* 0x000000022f2f7220 */ /* 0x080fe20000400000 */
[-C--:B------:R-:W-:Y:S01]  /*16ac0*/  FMUL R49, R49, R2.reuse ;  /* 0x0000000231317220 */ /* 0x080fe20000400000 */
[----:B------:R-:W-:Y:S05]  /*16ad0*/  WARPSYNC.ALL ;  /* 0x0000000000007948 */ /* 0x000fea0003800000 */
[-C--:B------:R-:W-:Y:S01]  /*16ae0*/  FMUL R19, R50, R2.reuse ;  /* 0x0000000232137220 */ /* 0x080fe20000400000 */
[-C--:B------:R-:W-:Y:S01]  /*16af0*/  FMUL R51, R51, R2.reuse ;  /* 0x0000000233337220 */ /* 0x080fe20000400000 */
[-C--:B------:R-:W-:Y:S01]  /*16b00*/  FMUL R53, R53, R2.reuse ;  /* 0x0000000235357220 */ /* 0x080fe20000400000 */
[----:B------:R-:W-:Y:S01]  /*16b10*/  FMUL R55, R55, R2 ;  /* 0x0000000237377220 */ /* 0x000fe20000400000 */
[----:B------:R-:W-:Y:S01]  /*16b20*/  BSSY B0, `(.L_x_84) ;  /* 0x000003e000007945 */ /* 0x000fe20003800000 */
[----:B--2---:R-:W-:-:S02]  /*16b30*/  HADD2.F32 R14, -RZ, R8.H1_H1 ;  /* 0x30000008ff0e7230 */ /* 0x004fc40000004100 */
[----:B------:R-:W-:Y:S02]  /*16b40*/  HADD2.F32 R12, -RZ, R8.H0_H0 ;  /* 0x20000008ff0c7230 */ /* 0x000fe40000004100 */
[----:B------:R-:W-:Y:S02]  /*16b50*/  HADD2.F32 R16, -RZ, R10.H1_H1 ;  /* 0x3000000aff107230 */ /* 0x000fe40000004100 */
[-C--:B------:R-:W-:Y:S01]  /*16b60*/  FFMA R41, R14, R0.reuse, R41 ;  /* 0x000000000e297223 */ /* 0x080fe20000000029 */
[----:B------:R-:W-:Y:S02]  /*16b70*/  HADD2.F32 R14, -RZ, R9.H0_H0 ;  /* 0x20000009ff0e7230 */ /* 0x000fe40000004100 */
[----:B------:R-:W-:Y:S01]  /*16b80*/  FFMA R12, R12, R0, R13 ;  /* 0x000000000c0c7223 */ /* 0x000fe2000000000d */
[----:B------:R-:W-:Y:S01]  /*16b90*/  FMUL R13, R42, R2 ;  /* 0x000000022a0d7220 */ /* 0x000fe20000400000 */
[----:B------:R-:W-:Y:S02]  /*16ba0*/  HADD2.F32 R18, -RZ, R11.H1_H1 ;  /* 0x3000000bff127230 */ /* 0x000fe40000004100 */
[----:B-1----:R-:W-:-:S02]  /*16bb0*/  HADD2.F32 R20, -RZ, R5.H1_H1 ;  /* 0x30000005ff147230 */ /* 0x002fc40000004100 */
[-C--:B------:R-:W-:Y:S01]  /*16bc0*/  FFMA R13, R14, R0.reuse, R13 ;  /* 0x000000000e0d7223 */ /* 0x080fe2000000000d */
[----:B------:R-:W-:Y:S02]  /*16bd0*/  HADD2.F32 R14, -RZ, R9.H1_H1 ;  /* 0x30000009ff0e7230 */ /* 0x000fe40000004100 */
[----:B------:R-:W-:Y:S01]  /*16be0*/  FFMA R47, R18, R0, R47 ;  /* 0x00000000122f7223 */ /* 0x000fe2000000002f */
[----:B------:R-:W-:Y:S01]  /*16bf0*/  HADD2.F32 R18, -RZ, R4.H1_H1 ;  /* 0x30000004ff127230 */ /* 0x000fe20000004100 */
[----:B------:R-:W-:Y:S01]  /*16c00*/  F2FP.F16.F32.PACK_AB R12, R41, R12 ;  /* 0x0000000c290c723e */ /* 0x000fe200000000ff */
[----:B------:R-:W-:-:S05]  /*16c10*/  FFMA R14, R14, R0, R43 ;  /* 0x000000000e0e7223 */ /* 0x000fca000000002b */
[----:B------:R-:W-:Y:S01]  /*16c20*/  F2FP.F16.F32.PACK_AB R13, R14, R13 ;  /* 0x0000000d0e0d723e */ /* 0x000fe200000000ff */
[----:B------:R-:W-:-:S05]  /*16c30*/  HADD2.F32 R14, -RZ, R10.H0_H0 ;  /* 0x2000000aff0e7230 */ /* 0x000fca0000004100 */
[----:B------:R-:W-:Y:S01]  /*16c40*/  FFMA R14, R14, R0, R15 ;  /* 0x000000000e0e7223 */ /* 0x000fe2000000000f */
[----:B------:R-:W-:-:S04]  /*16c50*/  FMUL R15, R45, R2 ;  /* 0x000000022d0f7220 */ /* 0x000fc80000400000 */
[----:B------:R-:W-:Y:S01]  /*16c60*/  FFMA R15, R16, R0, R15 ;  /* 0x00000000100f7223 */ /* 0x000fe2000000000f */
[----:B------:R-:W-:-:S04]  /*16c70*/  HADD2.F32 R16, -RZ, R11.H0_H0 ;  /* 0x2000000bff107230 */ /* 0x000fc80000004100 */
[----:B------:R-:W-:Y:S01]  /*16c80*/  F2FP.F16.F32.PACK_AB R14, R15, R14 ;  /* 0x0000000e0f0e723e */ /* 0x000fe200000000ff */
[----:B------:R-:W-:Y:S01]  /*16c90*/  FFMA R16, R16, R0, R17 ;  /* 0x0000000010107223 */ /* 0x000fe20000000011 */
[----:B------:R-:W-:-:S04]  /*16ca0*/  FMUL R17, R48, R2 ;  /* 0x0000000230117220 */ /* 0x000fc80000400000 */
[----:B------:R-:W-:Y:S01]  /*16cb0*/  F2FP.F16.F32.PACK_AB R15, R47, R16 ;  /* 0x000000102f0f723e */ /* 0x000fe200000000ff */
[----:B------:R-:W-:-:S04]  /*16cc0*/  HADD2.F32 R16, -RZ, R4.H0_H0 ;  /* 0x20000004ff107230 */ /* 0x000fc80000004100 */
[----:B------:R1:W-:Y:S01]  /*16cd0*/  STSM.16.MT88.4 [R3+0x33000], R12 ;  /* 0x0330000c03007844 */ /* 0x0003e20000004200 */
[-C--:B------:R-:W-:Y:S01]  /*16ce0*/  FFMA R16, R16, R0.reuse, R17 ;  /* 0x0000000010107223 */ /* 0x080fe20000000011 */
[----:B------:R-:W-:Y:S01]  /*16cf0*/  FFMA R17, R18, R0, R49 ;  /* 0x0000000012117223 */ /* 0x000fe20000000031 */
[----:B------:R-:W-:Y:S02]  /*16d00*/  HADD2.F32 R18, -RZ, R5.H0_H0 ;  /* 0x20000005ff127230 */ /* 0x000fe40000004100 */
[--C-:B-1----:R-:W-:Y:S02]  /*16d10*/  HADD2.F32 R12, -RZ, R6.reuse.H0_H0 ;  /* 0x20000006ff0c7230 */ /* 0x102fe40000004100 */
[----:B------:R-:W-:Y:S01]  /*16d20*/  FMUL R15, R52, R2 ;  /* 0x00000002340f7220 */ /* 0x000fe20000400000 */
[-C--:B------:R-:W-:Y:S01]  /*16d30*/  FFMA R13, R18, R0.reuse, R19 ;  /* 0x00000000120d7223 */ /* 0x080fe20000000013 */
[----:B------:R-:W-:Y:S01]  /*16d40*/  FFMA R14, R20, R0, R51 ;  /* 0x00000000140e7223 */ /* 0x000fe20000000033 */
[----:B------:R-:W-:-:S02]  /*16d50*/  HADD2.F32 R18, -RZ, R6.H1_H1 ;  /* 0x30000006ff127230 */ /* 0x000fc40000004100 */
[----:B------:R-:W-:Y:S01]  /*16d60*/  FFMA R15, R12, R0, R15 ;  /* 0x000000000c0f7223 */ /* 0x000fe2000000000f */
[--C-:B------:R-:W-:Y:S02]  /*16d70*/  HADD2.F32 R12, -RZ, R7.reuse.H0_H0 ;  /* 0x20000007ff0c7230 */ /* 0x100fe40000004100 */
[----:B------:R-:W-:Y:S01]  /*16d80*/  FMUL R19, R54, R2 ;  /* 0x0000000236137220 */ /* 0x000fe20000400000 */
[----:B------:R-:W-:Y:S02]  /*16d90*/  HADD2.F32 R20, -RZ, R7.H1_H1 ;  /* 0x30000007ff147230 */ /* 0x000fe40000004100 */
[-C--:B------:R-:W-:Y:S01]  /*16da0*/  FFMA R18, R18, R0.reuse, R53 ;  /* 0x0000000012127223 */ /* 0x080fe20000000035 */
[----:B------:R-:W-:Y:S01]  /*16db0*/  F2FP.F16.F32.PACK_AB R13, R14, R13 ;  /* 0x0000000d0e0d723e */ /* 0x000fe200000000ff */
[----:B------:R-:W-:Y:S01]  /*16dc0*/  FFMA R19, R12, R0, R19 ;  /* 0x000000000c137223 */ /* 0x000fe20000000013 */
[----:B------:R-:W-:Y:S01]  /*16dd0*/  F2FP.F16.F32.PACK_AB R12, R17, R16 ;  /* 0x00000010110c723e */ /* 0x000fe200000000ff */
[----:B------:R-:W-:Y:S01]  /*16de0*/  FFMA R20, R20, R0, R55 ;  /* 0x0000000014147223 */ /* 0x000fe20000000037 */
[----:B------:R-:W-:-:S04]  /*16df0*/  F2FP.F16.F32.PACK_AB R14, R18, R15 ;  /* 0x0000000f120e723e */ /* 0x000fc800000000ff */
        /* <DEDUP_REMOVED lines=11> */
[----:B------:R-:W-:Y:S02]  /*16eb0*/  UIADD3 UR5, UR45, 0x40, URZ ;  /* 0x000000402d057890 */ /* 0x000fe4000fffe03f */
[----:B------:R-:W-:-:S09]  /*16ec0*/  UIADD3 UR4, UR48, 0x33000, URZ ;  /* 0x0003300030047890 */ /* 0x000fd2000fffe03f */
[----:B------:R2:W-:Y:S01]  /*16ed0*/  UTMASTG.2D [UR4], [UR36] ;  /* 0x00000004240073b5 */ /* 0x0005e20008008000 */
[----:B------:R0:W-:Y:S01]  /*16ee0*/  UTMACMDFLUSH ;  /* 0x00000000000079b7 */ /* 0x0001e20000000000 */
[----:B--2---:R-:W-:-:S04]  /*16ef0*/  DEPBAR.LE SB0, 0x1 ;  /* 0x000080400000791a */ /* 0x004fc80000000000 */
.L_x_85:
[----:B------:R-:W-:Y:S05]  /*16f00*/  BSYNC B0 ;  /* 0x0000000000007941 */ /* 0x000fea0003800000 */
.L_x_84:
[----:B------:R-:W-:Y:S06]  /*16f10*/  BAR.SYNC.DEFER_BLOCKING 0x1, 0x80 ;  /* 0x0042000000007b1d */ /* 0x000fec0000010000 */
[----:B------:R-:W-:Y:S05]  /*16f20*/  @!P0 BRA `(.L_x_86) ;  /* 0x0000000000048947 */ /* 0x000fea0003800000 */
[----:B------:R-:W-:Y:S01]  /*16f30*/  BPT.TRAP 0x1 ;  /* 0x000000040000795c */ /* 0x000fe20000300000 */
.L_x_86:
[----:B------:R-:W-:-:S04]  /*16f40*/  UIADD3 UR9, UR48, 0x344d0, URZ ;  /* 0x000344d030097890 */ /* 0x000fc8000fffe03f */
[----:B------:R-:W-:-:S09]  /*16f50*/  UPRMT UR9, UR58, 0x654, UR9 ;  /* 0x000006543a097896 */ /* 0x000fd20008000009 */
[----:B------:R-:W-:Y:S01]  /*16f60*/  SYNCS.ARRIVE.TRANS64.RED.A1T0 RZ, [UR9], RZ ;  /* 0x000000ffffff79a7 */ /* 0x000fe20008100409 */
[----:B------:R-:W-:Y:S05]  /*16f70*/  @!P0 BRA `(.L_x_87) ;  /* 0x0000000000048947 */ /* 0x000fea0003800000 */
[----:B------:R-:W-:Y:S01]  /*16f80*/  BPT.TRAP 0x1 ;  /* 0x000000040000795c */ /* 0x000fe20000300000 */
.L_x_87:
[----:B------:R-:W-:-:S04]  /*16f90*/  MOV R20, 0x1 ;  /* 0x0000000100147802 */ /* 0x000fc80000000f00 */
[----:B------:R-:W-:-:S04]  /*16fa0*/  SHF.L.U32 R20, R20, 0x1f, RZ ;  /* 0x0000001f14147819 */ /* 0x000fc800000006ff */
[----:B------:R-:W2:Y:S02]  /*16fb0*/  SYNCS.PHASECHK.TRANS64.TRYWAIT P3, [UR48+0x344a0], R20 ;  /* 0x0344a014ff0075a7 */ /* 0x000ea40008060170 */
[----:B--2---:R-:W-:Y:S05]  /*16fc0*/  @!P3 BRA `(.L_x_88) ;  /* 0x000000b80078b947 */ /* 0x004fea0003800000 */
.L_x_368:
        /* <DEDUP_REMOVED lines=21> */
[----:B-1----:R-:W-:-:S02]  /*17120*/  HADD2.F32 R14, -RZ, R8.H1_H1 ;  /* 0x30000008ff0e7230 */ /* 0x002fc40000004100 */
[-C--:B--2---:R-:W-:Y:S01]  /*17130*/  FMUL R13, R13, R2.reuse ;  /* 0x000000020d0d7220 */ /* 0x084fe20000400000 */
[----:B---3--:R-:W-:Y:S01]  /*17140*/  FMUL R15, R12, R2 ;  /* 0x000000020c0f7220 */ /* 0x008fe20000400000 */
[----:B------:R-:W-:-:S03]  /*17150*/  HADD2.F32 R12, -RZ, R8.H0_H0 ;  /* 0x20000008ff0c7230 */ /* 0x000fc60000004100 */
[-C--:B------:R-:W-:Y:S01]  /*17160*/  FFMA R15, R14, R0.reuse, R15 ;  /* 0x000000000e0f7223 */ /* 0x080fe2000000000f */
[--C-:B------:R-:W-:Y:S02]  /*17170*/  HADD2.F32 R14, -RZ, R9.reuse.H0_H0 ;  /* 0x20000009ff0e7230 */ /* 0x100fe40000004100 */
[----:B------:R-:W-:Y:S01]  /*17180*/  FFMA R12, R12, R0, R13 ;  /* 0x000000000c0c7223 */ /* 0x000fe2000000000d */
[-C--:B----4-:R-:W-:Y:S01]  /*17190*/  FMUL R13, R17, R2.reuse ;  /* 0x00000002110d7220 */ /* 0x090fe20000400000 */
[----:B-----5:R-:W-:Y:S01]  /*171a0*/  FMUL R17, R16, R2 ;  /* 0x0000000210117220 */ /* 0x020fe20000400000 */
[----:B------:R-:W-:Y:S02]  /*171b0*/  HADD2.F32 R16, -RZ, R9.H1_H1 ;  /* 0x30000009ff107230 */ /* 0x000fe40000004100 */
[----:B------:R-:W-:Y:S01]  /*171c0*/  FFMA R13, R14, R0, R13 ;  /* 0x000000000e0d7223 */ /* 0x000fe2000000000d */
[----:B------:R-:W-:Y:S01]  /*171d0*/  F2FP.F16.F32.PACK_AB R12, R15, R12 ;  /* 0x0000000c0f0c723e */ /* 0x000fe200000000ff */
[----:B------:R-:W-:Y:S01]  /*171e0*/  FMUL R15, R32, R2 ;  /* 0x00000002200f7220 */ /* 0x000fe20000400000 */
[----:B------:R-:W-:Y:S01]  /*171f0*/  FFMA R14, R16, R0, R17 ;  /* 0x00000000100e7223 */ /* 0x000fe20000000011 */
[----:B------:R-:W-:-:S02]  /*17200*/  HADD2.F32 R16, -RZ, R10.H1_H1 ;  /* 0x3000000aff107230 */ /* 0x000fc40000004100 */
[----:B------:R-:W-:Y:S02]  /*17210*/  FMUL R17, R31, R2 ;  /* 0x000000021f117220 */ /* 0x000fe40000400000 */
[----:B------:R-:W-:Y:S01]  /*17220*/  F2FP.F16.F32.PACK_AB R13, R14, R13 ;  /* 0x0000000d0e0d723e */ /* 0x000fe200000000ff */
[----:B------:R-:W-:-:S05]  /*17230*/  HADD2.F32 R14, -RZ, R10.H0_H0 ;  /* 0x2000000aff0e7230 */ /* 0x000fca0000004100 */
[-C--:B------:R-:W-:Y:S01]  /*17240*/  FFMA R14, R14, R0.reuse, R15 ;  /* 0x000000000e0e7223 */ /* 0x080fe2000000000f */
[----:B------:R-:W-:Y:S01]  /*17250*/  FFMA R15, R16, R0, R17 ;  /* 0x00000000100f7223 */ /* 0x000fe20000000011 */
[-C--:B------:R-:W-:Y:S01]  /*17260*/  FMUL R17, R19, R2.reuse ;  /* 0x0000000213117220 */ /* 0x080fe20000400000 */
[-C--:B------:R-:W-:Y:S01]  /*17270*/  FMUL R19, R18, R2.reuse ;  /* 0x0000000212137220 */ /* 0x080fe20000400000 */
[--C-:B------:R-:W-:Y:S02]  /*17280*/  HADD2.F32 R16, -RZ, R11.reuse.H0_H0 ;  /* 0x2000000bff107230 */ /* 0x100fe40000004100 */
[----:B------:R-:W-:Y:S02]  /*17290*/  HADD2.F32 R18, -RZ, R11.H1_H1 ;  /* 0x3000000bff127230 */ /* 0x000fe40000004100 */
[----:B------:R-:W-:Y:S01]  /*172a0*/  FMUL R21, R21, R2 ;  /* 0x0000000215157220 */ /* 0x000fe20000400000 */
[----:B------:R-:W-:Y:S01]  /*172b0*/  F2FP.F16.F32.PACK_AB R14, R15, R14 ;  /* 0x0000000e0f0e723e */ /* 0x000fe200000000ff */
[-C--:B------:R-:W-:Y:S01]  /*172c0*/  FFMA R16, R16, R0.reuse, R17 ;  /* 0x0000000010107223 */ /* 0x080fe20000000011 */
[----:B------:R-:W-:Y:S01]  /*172d0*/  FFMA R17, R18, R0, R19 ;  /* 0x0000000012117223 */ /* 0x000fe20000000013 */
[----:B------:R-:W-:Y:S01]  /*172e0*/  FMUL R19, R24, R2 ;  /* 0x0000000218137220 */ /* 0x000fe20000400000 */
[----:B------:R-:W-:-:S02]  /*172f0*/  HADD2.F32 R18, -RZ, R4.H0_H0 ;  /* 0x20000004ff127230 */ /* 0x000fc40000004100 */
[----:B------:R-:W-:Y:S02]  /*17300*/  HADD2.F32 R24, -RZ, R4.H1_H1 ;  /* 0x30000004ff187230 */ /* 0x000fe40000004100 */
[----:B------:R-:W-:Y:S01]  /*17310*/  FMUL R25, R25, R2 ;  /* 0x0000000219197220 */ /* 0x000fe20000400000 */
[----:B------:R-:W-:Y:S01]  /*17320*/  F2FP.F16.F32.PACK_AB R15, R17, R16 ;  /* 0x00000010110f723e */ /* 0x000fe200000000ff */
[-C--:B------:R-:W-:Y:S01]  /*17330*/  FFMA R18, R18, R0.reuse, R19 ;  /* 0x0000000012127223 */ /* 0x080fe20000000013 */
[----:B------:R-:W-:Y:S01]  /*17340*/  FFMA R19, R24, R0, R21 ;  /* 0x0000000018137223 */ /* 0x000fe20000000015 */
[-C--:B------:R-:W-:Y:S01]  /*17350*/  FMUL R21, R26, R2.reuse ;  /* 0x000000021a157220 */ /* 0x080fe20000400000 */
[--C-:B------:R-:W-:Y:S02]  /*17360*/  HADD2.F32 R24, -RZ, R5.reuse.H0_H0 ;  /* 0x20000005ff187230 */ /* 0x100fe40000004100 */
[----:B------:R-:W-:Y:S01]  /*17370*/  FMUL R27, R27, R2 ;  /* 0x000000021b1b7220 */ /* 0x000fe20000400000 */
[----:B------:R-:W-:Y:S01]  /*17380*/  HADD2.F32 R26, -RZ, R5.H1_H1 ;  /* 0x30000005ff1a7230 */ /* 0x000fe20000004100 */
[----:B------:R-:W-:Y:S01]  /*17390*/  F2FP.F16.F32.PACK_AB R16, R19, R18 ;  /* 0x000000121310723e */ /* 0x000fe200000000ff */
[----:B------:R1:W-:Y:S01]  /*173a0*/  STSM.16.MT88.4 [R3+0x30000], R12 ;  /* 0x0300000c03007844 */ /* 0x0003e20000004200 */
[----:B------:R-:W-:-:S02]  /*173b0*/  FFMA R21, R24, R0, R21 ;  /* 0x0000000018157223 */ /* 0x000fc40000000015 */
[----:B------:R-:W-:Y:S01]  /*173c0*/  FFMA R24, R26, R0, R25 ;  /* 0x000000001a187223 */ /* 0x000fe20000000019 */
[-C--:B------:R-:W-:Y:S01]  /*173d0*/  FMUL R25, R28, R2.reuse ;  /* 0x000000021c197220 */ /* 0x080fe20000400000 */
[--C-:B------:R-:W-:Y:S02]  /*173e0*/  HADD2.F32 R26, -RZ, R6.reuse.H0_H0 ;  /* 0x20000006ff1a7230 */ /* 0x100fe40000004100 */
[----:B------:R-:W-:Y:S01]  /*173f0*/  FMUL R29, R29, R2 ;  /* 0x000000021d1d7220 */ /* 0x000fe20000400000 */
[----:B------:R-:W-:Y:S01]  /*17400*/  HADD2.F32 R28, -RZ, R6.H1_H1 ;  /* 0x30000006ff1c7230 */ /* 0x000fe20000004100 */
[----:B------:R-:W-:Y:S01]  /*17410*/  F2FP.F16.F32.PACK_AB R17, R24, R21 ;  /* 0x000000151811723e */ /* 0x000fe200000000ff */
[----:B------:R-:W-:-:S03]  /*17420*/  FFMA R25, R26, R0, R25 ;  /* 0x000000001a197223 */ /* 0x000fc60000000019 */
[----:B------:R-:W-:Y:S01]  /*17430*/  FFMA R26, R28, R0, R27 ;  /* 0x000000001c1a7223 */ /* 0x000fe2000000001b */
[----:B------:R-:W-:Y:S01]  /*17440*/  FMUL R27, R30, R2 ;  /* 0x000000021e1b7220 */ /* 0x000fe20000400000 */
[--C-:B------:R-:W-:Y:S02]  /*17450*/  HADD2.F32 R28, -RZ, R7.reuse.H0_H0 ;  /* 0x20000007ff1c7230 */ /* 0x100fe40000004100 */
[----:B------:R-:W-:Y:S01]  /*17460*/  HADD2.F32 R30, -RZ, R7.H1_H1 ;  /* 0x30000007ff1e7230 */ /* 0x000fe20000004100 */
[----:B------:R-:W-:Y:S02]  /*17470*/  F2FP.F16.F32.PACK_AB R18, R26, R25 ;  /* 0x000000191a12723e */ /* 0x000fe400000000ff */
[-C--:B------:R-:W-:Y:S02]  /*17480*/  FFMA R27, R28, R0.reuse, R27 ;  /* 0x000000001c1b7223 */ /* 0x080fe4000000001b */
[----:B------:R-:W-:-:S05]  /*17490*/  FFMA R28, R30, R0, R29 ;  /* 0x000000001e1c7223 */ /* 0x000fca000000001d */
        /* <DEDUP_REMOVED lines=16> */
.L_x_90:
[----:B------:R-:W-:Y:S05]  /*175a0*/  BSYNC B0 ;  /* 0x0000000000007941 */ /* 0x000fea0003800000 */
.L_x_89:
[----:B------:R-:W-:Y:S06]  /*175b0*/  BAR.SYNC.DEFER_BLOCKING 0x1, 0x80 ;  /* 0x0042000000007b1d */ /* 0x000fec0000010000 */
[----:B------:R-:W-:Y:S05]  /*175c0*/  @!P0 BRA `(.L_x_91) ;  /* 0x0000000000048947 */ /* 0x000fea0003800000 */
[----:B------:R-:W-:Y:S01]  /*175d0*/  BPT.TRAP 0x1 ;  /* 0x000000040000795c */ /* 0x000fe20000300000 */
.L_x_91:
[----:B------:R-:W-:-:S04]  /*175e0*/  UIADD3 UR10, UR48, 0x344d8, URZ ;  /* 0x000344d8300a7890 */ /* 0x000fc8000fffe03f */
[----:B------:R-:W-:-:S09]  /*175f0*/  UPRMT UR10, UR58, 0x654, UR10 ;  /* 0x000006543a0a7896 */ /* 0x000fd2000800000a */
[----:B------:R-:W-:Y:S01]  /*17600*/  SYNCS.ARRIVE.TRANS64.RED.A1T0 RZ, [UR10], RZ ;  /* 0x000000ffffff79a7 */ /* 0x000fe2000810040a */
[----:B------:R-:W-:Y:S05]  /*17610*/  @!P0 BRA `(.L_x_92) ;  /* 0x0000000000048947 */ /* 0x000fea0003800000 */
[----:B------:R-:W-:Y:S01]  /*17620*/  BPT.TRAP 0x1 ;  /* 0x000000040000795c */ /* 0x000fe20000300000 */
.L_x_92:
[----:B------:R-:W2:Y:S02]  /*17630*/  SYNCS.PHASECHK.TRANS64.TRYWAIT P3, [UR48+0x344a8], R20 ;  /* 0x0344a814ff0075a7 */ /* 0x000ea40008060170 */
[----:B--2---:R-:W-:Y:S05]  /*17640*/  @!P3 BRA `(.L_x_93) ;  /* 0x000000b000f0b947 */ /* 0x004fea0003800000 */
.L_x_369:
[----:B------:R-:W-:Y:S05]  /*17650*/  @P1 WARPSYNC.ALL ;  /* 0x0000000000001948 */ /* 0x000fea0003800000 */
[----:B------:R-:W2:Y:S01]  /*17660*/  @P1 LDSM.16.MT88.4 R8, [R3+0x31000] ;  /* 0x031000000308183b */ /* 0x000ea20000004200 */
[-C--:B-1----:R-:W-:Y:S01]  /*17670*/  FMUL R13, R56, R2.reuse ;  /* 0x00000002380d7220 */ /* 0x082fe20000400000 */
[-C--:B------:R-:W-:Y:S01]  /*17680*/  FMUL R57, R57, R2.reuse ;  /* 0x0000000239397220 */ /* 0x080fe20000400000 */
[-C--:B------:R-:W-:Y:S01]  /*17690*/  FMUL R15, R58, R2.reuse ;  /* 0x000000023a0f7220 */ /* 0x080fe20000400000 */
[----:B------:R-:W1:Y:S01]  /*176a0*/  @P1 LDSM.16.MT88.4 R4, [R3+0x31800] ;  /* 0x031800000304183b */ /* 0x000e620000004200 */
[-C--:B------:R-:W-:Y:S01]  /*176b0*/  FMUL R59, R59, R2.reuse ;  /* 0x000000023b3b7220 */ /* 0x080fe20000400000 */
        /* <DEDUP_REMOVED lines=12> */
[----:B------:R-:W-:Y:S05]  /*17780*/  WARPSYNC.ALL ;  /* 0x0000000000007948 */ /* 0x000fea0003800000 */
[----:B------:R-:W-:Y:S01]  /*17790*/  BSSY B0, `(.L_x_94) ;  /* 0x0000039000007945 */ /* 0x000fe20003800000 */
[----:B--2---:R-:W-:-:S02]  /*177a0*/  HADD2.F32 R12, -RZ, R8.H0_H0 ;  /* 0x20000008ff0c7230 */ /* 0x004fc40000004100 */
[----:B------:R-:W-:Y:S02]  /*177b0*/  HADD2.F32 R14, -RZ, R8.H1_H1 ;  /* 0x30000008ff0e7230 */ /* 0x000fe40000004100 */
[--C-:B------:R-:W-:Y:S02]  /*177c0*/  HADD2.F32 R16, -RZ, R9.reuse.H0_H0 ;  /* 0x20000009ff107230 */ /* 0x100fe40000004100 */
[-C--:B------:R-:W-:Y:S01]  /*177d0*/  FFMA R12, R12, R0.reuse, R13 ;  /* 0x000000000c0c7223 */ /* 0x080fe2000000000d */
[----:B------:R-:W-:Y:S02]  /*177e0*/  HADD2.F32 R18, -RZ, R9.H1_H1 ;  /* 0x30000009ff127230 */ /* 0x000fe40000004100 */
[-C--:B------:R-:W-:Y:S01]  /*177f0*/  FFMA R13, R14, R0.reuse, R57 ;  /* 0x000000000e0d7223 */ /* 0x080fe20000000039 */
[----:B------:R-:W-:Y:S02]  /*17800*/  HADD2.F32 R24, -RZ, R11.H0_H0 ;  /* 0x2000000bff187230 */ /* 0x000fe40000004100 */
[----:B------:R-:W-:Y:S01]  /*17810*/  FFMA R14, R16, R0, R15 ;  /* 0x00000000100e7223 */ /* 0x000fe2000000000f */
[----:B------:R-:W-:-:S02]  /*17820*/  HADD2.F32 R16, -RZ, R10.H0_H0 ;  /* 0x2000000aff107230 */ /* 0x000fc40000004100 */
[-C--:B------:R-:W-:Y:S01]  /*17830*/  FFMA R15, R18, R0.reuse, R59 ;  /* 0x00000000120f7223 */ /* 0x080fe2000000003b */
[----:B------:R-:W-:Y:S02]  /*17840*/  HADD2.F32 R18, -RZ, R10.H1_H1 ;  /* 0x3000000aff127230 */ /* 0x000fe40000004100 */
[-C--:B------:R-:W-:Y:S01]  /*17850*/  FFMA R19, R24, R0.reuse, R19 ;  /* 0x0000000018137223 */ /* 0x080fe20000000013 */
[----:B------:R-:W-:Y:S02]  /*17860*/  HADD2.F32 R26, -RZ, R11.H1_H1 ;  /* 0x3000000bff1a7230 */ /* 0x000fe40000004100 */
[-C--:B------:R-:W-:Y:S01]  /*17870*/  FFMA R17, R16, R0.reuse, R17 ;  /* 0x0000000010117223 */ /* 0x080fe20000000011 */
[----:B-1----:R-:W-:Y:S02]  /*17880*/  HADD2.F32 R24, -RZ, R4.H0_H0 ;  /* 0x20000004ff187230 */ /* 0x002fe40000004100 */
[----:B------:R-:W-:Y:S01]  /*17890*/  FFMA R16, R18, R0, R61 ;  /* 0x0000000012107223 */ /* 0x000fe2000000003d */
[----:B------:R-:W-:-:S02]  /*178a0*/  HADD2.F32 R28, -RZ, R5.H0_H0 ;  /* 0x20000005ff1c7230 */ /* 0x000fc40000004100 */
[-C--:B------:R-:W-:Y:S01]  /*178b0*/  FFMA R18, R26, R0.reuse, R63 ;  /* 0x000000001a127223 */ /* 0x080fe2000000003f */
[----:B------:R-:W-:Y:S02]  /*178c0*/  HADD2.F32 R26, -RZ, R4.H1_H1 ;  /* 0x30000004ff1a7230 */ /* 0x000fe40000004100 */
        /* <DEDUP_REMOVED lines=10> */
[----:B------:R-:W-:Y:S01]  /*17970*/  FFMA R29, R32, R0, R29 ;  /* 0x00000000201d7223 */ /* 0x000fe2000000001d */
[----:B------:R-:W-:Y:S01]  /*17980*/  F2FP.F16.F32.PACK_AB R12, R13, R12 ;  /* 0x0000000c0d0c723e */ /* 0x000fe200000000ff */
[----:B------:R-:W-:Y:S01]  /*17990*/  FFMA R28, R30, R0, R69 ;  /* 0x000000001e1c7223 */ /* 0x000fe20000000045 */
[----:B------:R-:W-:Y:S01]  /*179a0*/  F2FP.F16.F32.PACK_AB R13, R15, R14 ;  /* 0x0000000e0f0d723e */ /* 0x000fe200000000ff */
[----:B------:R-:W-:Y:S01]  /*179b0*/  FFMA R30, R34, R0, R71 ;  /* 0x00000000221e7223 */ /* 0x000fe20000000047 */
[----:B------:R-:W-:-:S02]  /*179c0*/  F2FP.F16.F32.PACK_AB R14, R16, R17 ;  /* 0x00000011100e723e */ /* 0x000fc400000000ff */
[----:B------:R-:W-:Y:S02]  /*179d0*/  F2FP.F16.F32.PACK_AB R15, R18, R19 ;  /* 0x00000013120f723e */ /* 0x000fe400000000ff */
[----:B------:R-:W-:Y:S02]  /*179e0*/  F2FP.F16.F32.PACK_AB R16, R24, R21 ;  /* 0x000000151810723e */ /* 0x000fe400000000ff */
[----:B------:R-:W-:Y:S01]  /*179f0*/  F2FP.F16.F32.PACK_AB R17, R26, R25 ;  /* 0x000000191a11723e */ /* 0x000fe200000000ff */
[----:B------:R1:W-:Y:S01]  /*17a00*/  STSM.16.MT88.4 [R3+0x31000], R12 ;  /* 0x0310000c03007844 */ /* 0x0003e20000004200 */
        /* <DEDUP_REMOVED lines=17> */
.L_x_95:
[----:B------:R-:W-:Y:S05]  /*17b20*/  BSYNC B0 ;  /* 0x0000000000007941 */ /* 0x000fea0003800000 */
.L_x_94:
[----:B------:R-:W-:Y:S06]  /*17b30*/  BAR.SYNC.DEFER_BLOCKING 0x1, 0x80 ;  /* 0x0042000000007b1d */ /* 0x000fec0000010000 */
[----:B------:R-:W-:Y:S05]  /*17b40*/  @!P0 BRA `(.L_x_96) ;  /* 0x0000000000048947 */ /* 0x000fea0003800000 */
[----:B------:R-:W-:Y:S01]  /*17b50*/  BPT.TRAP 0x1 ;  /* 0x000000040000795c */ /* 0x000fe20000300000 */
.L_x_96:
[----:B------:R-:W-:Y:S01]  /*17b60*/  SYNCS.ARRIVE.TRANS64.RED.A1T0 RZ, [UR7], RZ ;  /* 0x000000ffffff79a7 */ /* 0x000fe20008100407 */
[----:B------:R-:W-:Y:S05]  /*17b70*/  @!P0 BRA `(.L_x_97) ;  /* 0x0000000000048947 */ /* 0x000fea0003800000 */
[----:B------:R-:W-:Y:S01]  /*17b80*/  BPT.TRAP 0x1 ;  /* 0x000000040000795c */ /* 0x000fe20000300000 */
.L_x_97:
[----:B------:R-:W2:Y:S02]  /*17b90*/  SYNCS.PHASECHK.TRANS64.TRYWAIT P3, [UR48+0x344b0], R20 ;  /* 0x0344b014ff0075a7 */ /* 0x000ea40008060170 */
[----:B--2---:R-:W-:Y:S05]  /*17ba0*/  @!P3 BRA `(.L_x_98) ;  /* 0x000000ac00b0b947 */ /* 0x004fea0003800000 */
.L_x_370:
        /* <DEDUP_REMOVED lines=21> */
[----:B-1----:R-:W-:-:S02]  /*17d00*/  HADD2.F32 R16, -RZ, R9.H0_H0 ;  /* 0x20000009ff107230 */ /* 0x002fc40000004100 */
[----:B------:R-:W-:Y:S02]  /*17d10*/  HADD2.F32 R18, -RZ, R9.H1_H1 ;  /* 0x30000009ff127230 */ /* 0x000fe40000004100 */
[-C--:B--2---:R-:W-:Y:S01]  /*17d20*/  FMUL R13, R13, R2.reuse ;  /* 0x000000020d0d7220 */ /* 0x084fe20000400000 */
[-C--:B---3--:R-:W-:Y:S01]  /*17d30*/  FMUL R15, R14, R2.reuse ;  /* 0x000000020e0f7220 */ /* 0x088fe20000400000 */
[--C-:B------:R-:W-:Y:S02]  /*17d40*/  HADD2.F32 R14, -RZ, R8.reuse.H1_H1 ;  /* 0x30000008ff0e7230 */ /* 0x100fe40000004100 */
[----:B----4-:R-:W-:Y:S01]  /*17d50*/  FMUL R17, R12, R2 ;  /* 0x000000020c117220 */ /* 0x010fe20000400000 */
[----:B------:R-:W-:Y:S02]  /*17d60*/  HADD2.F32 R12, -RZ, R8.H0_H0 ;  /* 0x20000008ff0c7230 */ /* 0x000fe40000004100 */
[----:B------:R-:W-:Y:S01]  /*17d70*/  FFMA R15, R14, R0, R15 ;  /* 0x000000000e0f7223 */ /* 0x000fe2000000000f */
[----:B-----5:R-:W-:-:S02]  /*17d80*/  FMUL R19, R19, R2 ;  /* 0x0000000213137220 */ /* 0x020fc40000400000 */
[-C--:B------:R-:W-:Y:S01]  /*17d90*/  FFMA R12, R12, R0.reuse, R13 ;  /* 0x000000000c0c7223 */ /* 0x080fe2000000000d */
[-C--:B------:R-:W-:Y:S01]  /*17da0*/  FFMA R13, R16, R0.reuse, R17 ;  /* 0x00000000100d7223 */ /* 0x080fe20000000011 */
[----:B------:R-:W-:Y:S01]  /*17db0*/  FFMA R14, R18, R0, R19 ;  /* 0x00000000120e7223 */ /* 0x000fe20000000013 */
[--C-:B------:R-:W-:Y:S02]  /*17dc0*/  HADD2.F32 R16, -RZ, R10.reuse.H0_H0 ;  /* 0x2000000aff107230 */ /* 0x100fe40000004100 */
[-C--:B------:R-:W-:Y:S01]  /*17dd0*/  FMUL R17, R26, R2.reuse ;  /* 0x000000021a117220 */ /* 0x080fe20000400000 */
[----:B------:R-:W-:Y:S02]  /*17de0*/  HADD2.F32 R18, -RZ, R10.H1_H1 ;  /* 0x3000000aff127230 */ /* 0x000fe40000004100 */
[----:B------:R-:W-:Y:S01]  /*17df0*/  FMUL R19, R24, R2 ;  /* 0x0000000218137220 */ /* 0x000fe20000400000 */
[--C-:B------:R-:W-:Y:S02]  /*17e00*/  HADD2.F32 R24, -RZ, R11.reuse.H0_H0 ;  /* 0x2000000bff187230 */ /* 0x100fe40000004100 */
[----:B------:R-:W-:Y:S01]  /*17e10*/  FFMA R17, R16, R0, R17 ;  /* 0x0000000010117223 */ /* 0x000fe20000000011 */
[----:B------:R-:W-:-:S02]  /*17e20*/  HADD2.F32 R26, -RZ, R11.H1_H1 ;  /* 0x3000000bff1a7230 */ /* 0x000fc40000004100 */
[----:B------:R-:W-:Y:S01]  /*17e30*/  FMUL R21, R21, R2 ;  /* 0x0000000215157220 */ /* 0x000fe20000400000 */
[----:B------:R-:W-:Y:S01]  /*17e40*/  FFMA R16, R18, R0, R19 ;  /* 0x0000000012107223 */ /* 0x000fe20000000013 */
[----:B------:R-:W-:Y:S01]  /*17e50*/  F2FP.F16.F32.PACK_AB R13, R14, R13 ;  /* 0x0000000d0e0d723e */ /* 0x000fe200000000ff */
[----:B------:R-:W-:Y:S01]  /*17e60*/  FMUL R25, R25, R2 ;  /* 0x0000000219197220 */ /* 0x000fe20000400000 */
[----:B------:R-:W-:Y:S01]  /*17e70*/  FFMA R21, R24, R0, R21 ;  /* 0x0000000018157223 */ /* 0x000fe20000000015 */
[--C-:B------:R-:W-:Y:S01]  /*17e80*/  HADD2.F32 R24, -RZ, R4.reuse.H0_H0 ;  /* 0x20000004ff187230 */ /* 0x100fe20000004100 */
[----:B------:R-:W-:Y:S01]  /*17e90*/  F2FP.F16.F32.PACK_AB R12, R15, R12 ;  /* 0x0000000c0f0c723e */ /* 0x000fe200000000ff */
[----:B------:R-:W-:Y:S01]  /*17ea0*/  FFMA R18, R26, R0, R25 ;  /* 0x000000001a127223 */ /* 0x000fe20000000019 */
[-C--:B------:R-:W-:Y:S01]  /*17eb0*/  FMUL R19, R30, R2.reuse ;  /* 0x000000021e137220 */ /* 0x080fe20000400000 */
[----:B------:R-:W-:Y:S01]  /*17ec0*/  HADD2.F32 R26, -RZ, R4.H1_H1 ;  /* 0x30000004ff1a7230 */ /* 0x000fe20000004100 */
[----:B------:R-:W-:Y:S01]  /*17ed0*/  F2FP.F16.F32.PACK_AB R14, R16, R17 ;  /* 0x00000011100e723e */ /* 0x000fe200000000ff */
[----:B------:R-:W-:Y:S01]  /*17ee0*/  FMUL R25, R28, R2 ;  /* 0x000000021c197220 */ /* 0x000fe20000400000 */
[----:B------:R-:W-:-:S02]  /*17ef0*/  HADD2.F32 R28, -RZ, R5.H0_H0 ;  /* 0x20000005ff1c7230 */ /* 0x000fc40000004100 */
[----:B------:R-:W-:Y:S01]  /*17f00*/  FFMA R19, R24, R0, R19 ;  /* 0x0000000018137223 */ /* 0x000fe20000000013 */
[----:B------:R-:W-:Y:S02]  /*17f10*/  HADD2.F32 R30, -RZ, R5.H1_H1 ;  /* 0x30000005ff1e7230 */ /* 0x000fe40000004100 */
[----:B------:R-:W-:Y:S01]  /*17f20*/  FMUL R27, R27, R2 ;  /* 0x000000021b1b7220 */ /* 0x000fe20000400000 */
[----:B------:R-:W-:Y:S01]  /*17f30*/  FFMA R24, R26, R0, R25 ;  /* 0x000000001a187223 */ /* 0x000fe20000000019 */
[----:B------:R-:W-:Y:S01]  /*17f40*/  F2FP.F16.F32.PACK_AB R15, R18, R21 ;  /* 0x00000015120f723e */ /* 0x000fe200000000ff */
[----:B------:R-:W-:Y:S01]  /*17f50*/  FMUL R29, R29, R2 ;  /* 0x000000021d1d7220 */ /* 0x000fe20000400000 */
[-C--:B------:R-:W-:Y:S01]  /*17f60*/  FFMA R27, R28, R0.reuse, R27 ;  /* 0x000000001c1b7223 */ /* 0x080fe2000000001b */
[--C-:B------:R-:W-:Y:S01]  /*17f70*/  HADD2.F32 R28, -RZ, R6.reuse.H0_H0 ;  /* 0x20000006ff1c7230 */ /* 0x100fe20000004100 */
[----:B------:R-:W-:Y:S01]  /*17f80*/  F2FP.F16.F32.PACK_AB R16, R24, R19 ;  /* 0x000000131810723e */ /* 0x000fe200000000ff */
[----:B------:R-:W-:Y:S01]  /*17f90*/  FFMA R26, R30, R0, R29 ;  /* 0x000000001e1a7223 */ /* 0x000fe2000000001d */
[-C--:B------:R-:W-:Y:S01]  /*17fa0*/  FMUL R25, R34, R2.reuse ;  /* 0x0000000222197220 */ /* 0x080fe20000400000 */
[----:B------:R-:W-:Y:S01]  /*17fb0*/  HADD2.F32 R30, -RZ, R6.H1_H1 ;  /* 0x30000006ff1e7230 */ /* 0x000fe20000004100 */
[----:B------:R1:W-:Y:S01]  /*17fc0*/  STSM.16.MT88.4 [R3+0x32000], R12 ;  /* 0x0320000c03007844 */ /* 0x0003e20000004200 */
        /* <DEDUP_REMOVED lines=8> */
[-C--:B------:R-:W-:Y:S02]  /*18050*/  FFMA R31, R32, R0.reuse, R31 ;  /* 0x00000000201f7223 */ /* 0x080fe4000000001f */
[----:B------:R-:W-:Y:S01]  /*18060*/  F2FP.F16.F32.PACK_AB R18, R28, R25 ;  /* 0x000000191c12723e */ /* 0x000fe200000000ff */
        /* <DEDUP_REMOVED lines=17> */
.L_x_100:
[----:B------:R-:W-:Y:S05]  /*18180*/  BSYNC B0 ;  /* 0x0000000000007941 */ /* 0x000fea0003800000 */
.L_x_99:
[----:B------:R-:W-:Y:S06]  /*18190*/  BAR.SYNC.DEFER_BLOCKING 0x1, 0x80 ;  /* 0x0042000000007b1d */ /* 0x000fec0000010000 */
[----:B------:R-:W-:Y:S05]  /*181a0*/  @!P0 BRA `(.L_x_101) ;  /* 0x0000000000048947 */ /* 0x000fea0003800000 */
[----:B------:R-:W-:Y:S01]  /*181b0*/  BPT.TRAP 0x1 ;  /* 0x000000040000795c */ /* 0x000fe20000300000 */
.L_x_101:
[----:B------:R-:W-:Y:S01]  /*181c0*/  SYNCS.ARRIVE.TRANS64.RED.A1T0 RZ, [UR8], RZ ;  /* 0x000000ffffff79a7 */ /* 0x000fe20008100408 */
[----:B------:R-:W-:Y:S05]  /*181d0*/  @!P0 BRA `(.L_x_102) ;  /* 0x0000000000048947 */ /* 0x000fea0003800000 */
[----:B------:R-:W-:Y:S01]  /*181e0*/  BPT.TRAP 0x1 ;  /* 0x000000040000795c */ /* 0x000fe20000300000 */
.L_x_102:
[----:B------:R-:W2:Y:S02]  /*181f0*/  SYNCS.PHASECHK.TRANS64.TRYWAIT P3, [UR48+0x344b8], R20 ;  /* 0x0344b814ff0075a7 */ /* 0x000ea40008060170 */
[----:B--2---:R-:W-:Y:S05]  /*18200*/  @!P3 BRA `(.L_x_103) ;  /* 0x000000a80030b947 */ /* 0x004fea0003800000 */
.L_x_371:
        /* <DEDUP_REMOVED lines=29> */
[----:B------:R-:W-:Y:S01]  /*183e0*/  FFMA R14, R18, R0, R75 ;  /* 0x00000000120e7223 */ /* 0x000fe2000000004b */
[----:B------:R-:W-:Y:S01]  /*183f0*/  FMUL R15, R76, R2 ;  /* 0x000000024c0f7220 */ /* 0x000fe20000400000 */
        /* <DEDUP_REMOVED lines=20> */
[----:B------:R-:W-:Y:S01]  /*18540*/  F2FP.F16.F32.PACK_AB R13, R14, R13 ;  /* 0x0000000d0e0d723e */ /* 0x000fe200000000ff */
[-C--:B------:R-:W-:Y:S01]  /*18550*/  FFMA R28, R30, R0.reuse, R85 ;  /* 0x000000001e1c7223 */ /* 0x080fe20000000055 */
        /* <DEDUP_REMOVED lines=24> */
.L_x_105:
[----:B------:R-:W-:Y:S05]  /*186e0*/  BSYNC B0 ;  /* 0x0000000000007941 */ /* 0x000fea0003800000 */
.L_x_104:
[----:B------:R-:W-:Y:S06]  /*186f0*/  BAR.SYNC.DEFER_BLOCKING 0x1, 0x80 ;  /* 0x0042000000007b1d */ /* 0x000fec0000010000 */
[----:B------:R-:W-:Y:S05]  /*18700*/  @!P0 BRA `(.L_x_106) ;  /* 0x0000000000048947 */ /* 0x000fea0003800000 */
[----:B------:R-:W-:Y:S01]  /*18710*/  BPT.TRAP 0x1 ;  /* 0x000000040000795c */ /* 0x000fe20000300000 */
.L_x_106:
[----:B------:R-:W-:Y:S01]  /*18720*/  SYNCS.ARRIVE.TRANS64.RED.A1T0 RZ, [UR9], RZ ;  /* 0x000000ffffff79a7 */ /* 0x000fe20008100409 */
[----:B------:R-:W-:Y:S05]  /*18730*/  @!P0 BRA `(.L_x_107) ;  /* 0x0000000000048947 */ /* 0x000fea0003800000 */
[----:B------:R-:W-:Y:S01]  /*18740*/  BPT.TRAP 0x1 ;  /* 0x000000040000795c */ /* 0x000fe20000300000 */
.L_x_107:
[----:B------:R-:W2:Y:S02]  /*18750*/  SYNCS.PHASECHK.TRANS64.TRYWAIT P3, [UR48+0x344a0], R159 ;  /* 0x0344a09fff0075a7 */ /* 0x000ea40008060170 */
[----:B--2---:R-:W-:Y:S05]  /*18760*/  @!P3 BRA `(.L_x_108) ;  /* 0x000000a000f0b947 */ /* 0x004fea0003800000 */
.L_x_372:
        /* <DEDUP_REMOVED lines=93> */
.L_x_110:
[----:B------:R-:W-:Y:S05]  /*18d40*/  BSYNC B0 ;  /* 0x0000000000007941 */ /* 0x000fea0003800000 */
.L_x_109:
[----:B------:R-:W-:Y:S06]  /*18d50*/  BAR.SYNC.DEFER_BLOCKING 0x1, 0x80 ;  /* 0x0042000000007b1d */ /* 0x000fec0000010000 */
[----:B------:R-:W-:Y:S05]  /*18d60*/  @!P0 BRA `(.L_x_111) ;  /* 0x0000000000048947 */ /* 0x000fea0003800000 */
[----:B------:R-:W-:Y:S01]  /*18d70*/  BPT.TRAP 0x1 ;  /* 0x000000040000795c */ /* 0x000fe20000300000 */
.L_x_111:
[----:B------:R-:W-:Y:S01]  /*18d80*/  SYNCS.ARRIVE.TRANS64.RED.A1T0 RZ, [UR10], RZ ;  /* 0x000000ffffff79a7 */ /* 0x000fe2000810040a */
[----:B------:R-:W-:Y:S05]  /*18d90*/  @!P0 BRA `(.L_x_112) ;  /* 0x0000000000048947 */ /* 0x000fea0003800000 */
[----:B------:R-:W-:Y:S01]  /*18da0*/  BPT.TRAP 0x1 ;  /* 0x000000040000795c */ /* 0x000fe20000300000 */
.L_x_112:
[----:B------:R-:W2:Y:S02]  /*18db0*/  SYNCS.PHASECHK.TRANS64.TRYWAIT P3, [UR48+0x344a8], R159 ;  /* 0x0344a89fff0075a7 */ /* 0x000ea40008060170 */
[----:B--2---:R-:W-:Y:S05]  /*18dc0*/  @!P3 BRA `(.L_x_113) ;  /* 0x0000009c0070b947 */ /* 0x004fea0003800000 */
.L_x_373:
        /* <DEDUP_REMOVED lines=58> */
[----:B------:R-:W-:Y:S02]  /*19170*/  F2FP.F16.F32.PACK_AB R26, R28, R27 ;  /* 0x0000001b1c1a723e */ /* 0x000fe400000000ff */
[----:B------:R-:W-:Y:S01]  /*19180*/  F2FP.F16.F32.PACK_AB R24, R24, R21 ;  /* 0x000000151818723e */ /* 0x000fe200000000ff */
[----:B------:R1:W-:Y:S01]  /*19190*/  STSM.16.MT88.4 [R3+0x31000], R12 ;  /* 0x0310000c03007844 */ /* 0x0003e20000004200 */
        /* <DEDUP_REMOVED lines=16> */
.L_x_115:
[----:B------:R-:W-:Y:S05]  /*192a0*/  BSYNC B0 ;  /* 0x0000000000007941 */ /* 0x000fea0003800000 */
.L_x_114:
[----:B------:R-:W-:Y:S06]  /*192b0*/  BAR.SYNC.DEFER_BLOCKING 0x1, 0x80 ;  /* 0x0042000000007b1d */ /* 0x000fec0000010000 */
[----:B------:R-:W-:Y:S05]  /*192c0*/  @!P0 BRA `(.L_x_116) ;  /* 0x0000000000048947 */ /* 0x000fea0003800000 */
[----:B------:R-:W-:Y:S01]  /*192d0*/  BPT.TRAP 0x1 ;  /* 0x000000040000795c */ /* 0x000fe20000300000 */
.L_x_116:
[----:B------:R-:W-:Y:S01]  /*192e0*/  SYNCS.ARRIVE.TRANS64.RED.A1T0 RZ, [UR7], RZ ;  /* 0x000000ffffff79a7 */ /* 0x000fe20008100407 */
[----:B------:R-:W-:Y:S05]  /*192f0*/  @!P0 BRA `(.L_x_117) ;  /* 0x0000000000048947 */ /* 0x000fea0003800000 */
[----:B------:R-:W-:Y:S01]  /*19300*/  BPT.TRAP 0x1 ;  /* 0x000000040000795c */ /* 0x000fe20000300000 */
.L_x_117:
[----:B------:R-:W2:Y:S02]  /*19310*/  SYNCS.PHASECHK.TRANS64.TRYWAIT P3, [UR48+0x344b0], R159 ;  /* 0x0344b09fff0075a7 */ /* 0x000ea40008060170 */
[----:B--2---:R-:W-:Y:S05]  /*19320*/  @!P3 BRA `(.L_x_118) ;  /* 0x000000980030b947 */ /* 0x004fea0003800000 */
.L_x_374:
        /* <DEDUP_REMOVED lines=26> */
[-C--:B----4-:R-:W-:Y:S01]  /*194d0*/  FMUL R17, R12, R2.reuse ;  /* 0x000000020c117220 */ /* 0x090fe20000400000 */
[----:B------:R-:W-:Y:S02]  /*194e0*/  HADD2.F32 R12, -RZ, R8.H0_H0 ;  /* 0x20000008ff0c7230 */ /* 0x000fe40000004100 */
[----:B-----5:R-:W-:Y:S01]  /*194f0*/  FMUL R19, R19, R2 ;  /* 0x0000000213137220 */ /* 0x020fe20000400000 */
[----:B------:R-:W-:-:S02]  /*19500*/  FFMA R17, R16, R0, R17 ;  /* 0x0000000010117223 */ /* 0x000fc40000000011 */
        /* <DEDUP_REMOVED lines=63> */
.L_x_120:
[----:B------:R-:W-:Y:S05]  /*19900*/  BSYNC B0 ;  /* 0x0000000000007941 */ /* 0x000fea0003800000 */
.L_x_119:
[----:B------:R-:W-:Y:S06]  /*19910*/  BAR.SYNC.DEFER_BLOCKING 0x1, 0x80 ;  /* 0x0042000000007b1d */ /* 0x000fec0000010000 */
[----:B------:R-:W-:Y:S05]  /*19920*/  @!P0 BRA `(.L_x_121) ;  /* 0x0000000000048947 */ /* 0x000fea0003800000 */
[----:B------:R-:W-:Y:S01]  /*19930*/  BPT.TRAP 0x1 ;  /* 0x000000040000795c */ /* 0x000fe20000300000 */
.L_x_121:
[----:B------:R-:W-:Y:S01]  /*19940*/  SYNCS.ARRIVE.TRANS64.RED.A1T0 RZ, [UR8], RZ ;  /* 0x000000ffffff79a7 */ /* 0x000fe20008100408 */
[----:B------:R-:W-:Y:S05]  /*19950*/  @!P0 BRA `(.L_x_122) ;  /* 0x0000000000048947 */ /* 0x000fea0003800000 */
[----:B------:R-:W-:Y:S01]  /*19960*/  BPT.TRAP 0x1 ;  /* 0x000000040000795c */ /* 0x000fe20000300000 */
.L_x_122:
[----:B------:R-:W2:Y:S02]  /*19970*/  SYNCS.PHASECHK.TRANS64.TRYWAIT P3, [UR48+0x344b8], R159 ;  /* 0x0344b89fff0075a7 */ /* 0x000ea40008060170 */
[----:B--2---:R-:W-:Y:S05]  /*19980*/  @!P3 BRA `(.L_x_123) ;  /* 0x0000009000b0b947 */ /* 0x004fea0003800000 */
.L_x_375:
        /* <DEDUP_REMOVED lines=77> */
.L_x_125:
[----:B------:R-:W-:Y:S05]  /*19e60*/  BSYNC B0 ;  /* 0x0000000000007941 */ /* 0x000fea0003800000 */
.L_x_124:
[----:B------:R-:W-:Y:S06]  /*19e70*/  BAR.SYNC.DEFER_BLOCKING 0x1, 0x80 ;  /* 0x0042000000007b1d */ /* 0x000fec0000010000 */
[----:B------:R-:W-:Y:S05]  /*19e80*/  @!P0 BRA `(.L_x_126) ;  /* 0x0000000000048947 */ /* 0x000fea0003800000 */
[----:B------:R-:W-:Y:S01]  /*19e90*/  BPT.TRAP 0x1 ;  /* 0x000000040000795c */ /* 0x000fe20000300000 */
.L_x_126:
[----:B------:R-:W-:Y:S01]  /*19ea0*/  SYNCS.ARRIVE.TRANS64.RED.A1T0 RZ, [UR9], RZ ;  /* 0x000000ffffff79a7 */ /* 0x000fe20008100409 */
[----:B------:R-:W-:Y:S05]  /*19eb0*/  @!P0 BRA `(.L_x_127) ;  /* 0x0000000000048947 */ /* 0x000fea0003800000 */
[----:B------:R-:W-:Y:S01]  /*19ec0*/  BPT.TRAP 0x1 ;  /* 0x000000040000795c */ /* 0x000fe20000300000 */
.L_x_127:
[----:B------:R-:W2:Y:S02]  /*19ed0*/  SYNCS.PHASECHK.TRANS64.TRYWAIT P3, [UR48+0x344a0], R20 ;  /* 0x0344a014ff0075a7 */ /* 0x000ea40008060170 */
[----:B--2---:R-:W-:Y:S05]  /*19ee0*/  @!P3 BRA `(.L_x_128) ;  /* 0x0000008c0070b947 */ /* 0x004fea0003800000 */
.L_x_376:
        /* <DEDUP_REMOVED lines=93> */
.L_x_130:
[----:B------:R-:W-:Y:S05]  /*1a4c0*/  BSYNC B0 ;  /* 0x0000000000007941 */ /* 0x000fea0003800000 */
.L_x_129:
[----:B------:R-:W-:Y:S06]  /*1a4d0*/  BAR.SYNC.DEFER_BLOCKING 0x1, 0x80 ;  /* 0x0042000000007b1d */ /* 0x000fec0000010000 */
[----:B------:R-:W-:Y:S05]  /*1a4e0*/  @!P0 BRA `(.L_x_131) ;  /* 0x0000000000048947 */ /* 0x000fea0003800000 */
[----:B------:R-:W-:Y:S01]  /*1a4f0*/  BPT.TRAP 0x1 ;  /* 0x000000040000795c */ /* 0x000fe20000300000 */
.L_x_131:
[----:B------:R-:W-:Y:S01]  /*1a500*/  SYNCS.ARRIVE.TRANS64.RED.A1T0 RZ, [UR10], RZ ;  /* 0x000000ffffff79a7 */ /* 0x000fe2000810040a */
[----:B------:R-:W-:Y:S05]  /*1a510*/  @!P0 BRA `(.L_x_132) ;  /* 0x0000000000048947 */ /* 0x000fea0003800000 */
[----:B------:R-:W-:Y:S01]  /*1a520*/  BPT.TRAP 0x1 ;  /* 0x000000040000795c */ /* 0x000fe20000300000 */
.L_x_132:
[----:B------:R-:W2:Y:S02]  /*1a530*/  SYNCS.PHASECHK.TRANS64.TRYWAIT P3, [UR48+0x344a8], R20 ;  /* 0x0344a814ff0075a7 */ /* 0x000ea40008060170 */
[----:B--2---:R-:W-:Y:S05]  /*1a540*/  @!P3 BRA `(.L_x_133) ;  /* 0x0000008400f0b947 */ /* 0x004fea0003800000 */
.L_x_377:
        /* <DEDUP_REMOVED lines=77> */
.L_x_135:
[----:B------:R-:W-:Y:S05]  /*1aa20*/  BSYNC B0 ;  /* 0x0000000000007941 */ /* 0x000fea0003800000 */
.L_x_134:
[----:B------:R-:W-:Y:S06]  /*1aa30*/  BAR.SYNC.DEFER_BLOCKING 0x1, 0x80 ;  /* 0x0042000000007b1d */ /* 0x000fec0000010000 */
[----:B------:R-:W-:Y:S05]  /*1aa40*/  @!P0 BRA `(.L_x_136) ;  /* 0x0000000000048947 */ /* 0x000fea0003800000 */
[----:B------:R-:W-:Y:S01]  /*1aa50*/  BPT.TRAP 0x1 ;  /* 0x000000040000795c */ /* 0x000fe20000300000 */
.L_x_136:
[----:B------:R-:W-:Y:S01]  /*1aa60*/  SYNCS.ARRIVE.TRANS64.RED.A1T0 RZ, [UR7], RZ ;  /* 0x000000ffffff79a7 */ /* 0x000fe20008100407 */
[----:B------:R-:W-:Y:S05]  /*1aa70*/  @!P0 BRA `(.L_x_137) ;  /* 0x0000000000048947 */ /* 0x000fea0003800000 */
[----:B------:R-:W-:Y:S01]  /*1aa80*/  BPT.TRAP 0x1 ;  /* 0x000000040000795c */ /* 0x000fe20000300000 */
.L_x_137:
[----:B------:R-:W2:Y:S02]  /*1aa90*/  SYNCS.PHASECHK.TRANS64.TRYWAIT P3, [UR48+0x344b0], R20 ;  /* 0x0344b014ff0075a7 */ /* 0x000ea40008060170 */
[----:B--2---:R-:W-:Y:S05]  /*1aaa0*/  @!P3 BRA `(.L_x_138) ;  /* 0x0000008000b0b947 */ /* 0x004fea0003800000 */
.L_x_378:
        /* <DEDUP_REMOVED lines=17> */
[----:B------:R-:W-:Y:S04]  /*1abc0*/  @P1 LDSM.16.MT88.4 R8, [R3+0x32000] ;  /* 0x032000000308183b */ /* 0x000fe80000004200 */
[----:B------:R-:W1:Y:S01]  /*1abd0*/  @P1 LDSM.16.MT88.4 R4, [R3+0x32800] ;  /* 0x032800000304183b */ /* 0x000e620000004200 */
[----:B------:R-:W-:Y:S05]  /*1abe0*/  WARPSYNC.ALL ;  /* 0x0000000000007948 */ /* 0x000fea0003800000 */
[----:B------:R-:W-:Y:S01]  /*1abf0*/  BSSY B0, `(.L_x_139) ;  /* 0x0000049000007945 */ /* 0x000fe20003800000 */
[----:B-1----:R-:W-:-:S02]  /*1ac00*/  HADD2.F32 R32, -RZ, R7.H0_H0 ;  /* 0x20000007ff207230 */ /* 0x002fc40000004100 */
[----:B------:R-:W-:Y:S02]  /*1ac10*/  HADD2.F32 R34, -RZ, R7.H1_H1 ;  /* 0x30000007ff227230 */ /* 0x000fe40000004100 */
[-C--:B--2---:R-:W-:Y:S01]  /*1ac20*/  FMUL R13, R13, R2.reuse ;  /* 0x000000020d0d7220 */ /* 0x084fe20000400000 */
[-C--:B---3--:R-:W-:Y:S01]  /*1ac30*/  FMUL R15, R15, R2.reuse ;  /* 0x000000020f0f7220 */ /* 0x088fe20000400000 */
[-C--:B----4-:R-:W-:Y:S01]  /*1ac40*/  FMUL R17, R17, R2.reuse ;  /* 0x0000000211117220 */ /* 0x090fe20000400000 */
[-C--:B-----5:R-:W-:Y:S01]  /*1ac50*/  FMUL R19, R19, R2.reuse ;  /* 0x0000000213137220 */ /* 0x0a0fe20000400000 */
[-C--:B------:R-:W-:Y:S01]  /*1ac60*/  FMUL R21, R21, R2.reuse ;  /* 0x0000000215157220 */ /* 0x080fe20000400000 */
[-C--:B------:R-:W-:Y:S01]  /*1ac70*/  FMUL R25, R25, R2.reuse ;  /* 0x0000000219197220 */ /* 0x080fe20000400000 */
[-C--:B------:R-:W-:Y:S01]  /*1ac80*/  FMUL R27, R27, R2.reuse ;  /* 0x000000021b1b7220 */ /* 0x080fe20000400000 */
[-C--:B------:R-:W-:Y:S01]  /*1ac90*/  FMUL R29, R29, R2.reuse ;  /* 0x000000021d1d7220 */ /* 0x080fe20000400000 */
[----:B------:R-:W-:Y:S01]  /*1aca0*/  FMUL R31, R30, R2 ;  /* 0x000000021e1f7220 */ /* 0x000fe20000400000 */
[----:B------:R-:W-:-:S02]  /*1acb0*/  HADD2.F32 R30, -RZ, R5.H0_H0 ;  /* 0x20000005ff1e7230 */ /* 0x000fc40000004100 */
[-C--:B------:R-:W-:Y:S01]  /*1acc0*/  FMUL R33, R28, R2.reuse ;  /* 0x000000021c217220 */ /* 0x080fe20000400000 */
[--C-:B------:R-:W-:Y:S02]  /*1acd0*/  HADD2.F32 R28, -RZ, R4.reuse.H1_H1 ;  /* 0x30000004ff1c7230 */ /* 0x100fe40000004100 */
[-C--:B------:R-:W-:Y:S01]  /*1ace0*/  FMUL R35, R26, R2.reuse ;  /* 0x000000021a237220 */ /* 0x080fe20000400000 */
[----:B------:R-:W-:Y:S02]  /*1acf0*/  HADD2.F32 R26, -RZ, R4.H0_H0 ;  /* 0x20000004ff1a7230 */ /* 0x000fe40000004100 */
[----:B------:R-:W-:Y:S01]  /*1ad00*/  FMUL R37, R12, R2 ;  /* 0x000000020c257220 */ /* 0x000fe20000400000 */
[----:B------:R-:W-:Y:S02]  /*1ad10*/  HADD2.F32 R12, -RZ, R8.H0_H0 ;  /* 0x20000008ff0c7230 */ /* 0x000fe40000004100 */
[-C--:B------:R-:W-:Y:S01]  /*1ad20*/  FFMA R31, R26, R0.reuse, R31 ;  /* 0x000000001a1f7223 */ /* 0x080fe2000000001f */
[----:B------:R-:W-:Y:S01]  /*1ad30*/  FFMA R35, R30, R0, R35 ;  /* 0x000000001e237223 */ /* 0x000fe20000000023 */
[----:B------:R-:W-:Y:S01]  /*1ad40*/  FMUL R39, R24, R2 ;  /* 0x0000000218277220 */ /* 0x000fe20000400000 */
[----:B------:R-:W-:-:S02]  /*1ad50*/  HADD2.F32 R24, -RZ, R10.H1_H1 ;  /* 0x3000000aff187230 */ /* 0x000fc40000004100 */
[----:B------:R-:W-:Y:S01]  /*1ad60*/  FFMA R13, R12, R0, R13 ;  /* 0x000000000c0d7223 */ /* 0x000fe2000000000d */
[----:B------:R-:W-:Y:S02]  /*1ad70*/  HADD2.F32 R12, -RZ, R8.H1_H1 ;  /* 0x30000008ff0c7230 */ /* 0x000fe40000004100 */
[-C--:B------:R-:W-:Y:S01]  /*1ad80*/  FMUL R41, R18, R2.reuse ;  /* 0x0000000212297220 */ /* 0x080fe20000400000 */
[----:B------:R-:W-:Y:S02]  /*1ad90*/  HADD2.F32 R18, -RZ, R10.H0_H0 ;  /* 0x2000000aff127230 */ /* 0x000fe40000004100 */
[----:B------:R-:W-:Y:S02]  /*1ada0*/  HADD2.F32 R26, -RZ, R5.H1_H1 ;  /* 0x30000005ff1a7230 */ /* 0x000fe40000004100 */
[----:B------:R-:W-:Y:S01]  /*1adb0*/  FMUL R43, R16, R2 ;  /* 0x00000002102b7220 */ /* 0x000fe20000400000 */
[----:B------:R-:W-:Y:S02]  /*1adc0*/  HADD2.F32 R16, -RZ, R9.H1_H1 ;  /* 0x30000009ff107230 */ /* 0x000fe40000004100 */
[----:B------:R-:W-:Y:S01]  /*1add0*/  FFMA R21, R18, R0, R21 ;  /* 0x0000000012157223 */ /* 0x000fe20000000015 */
[----:B------:R-:W-:-:S02]  /*1ade0*/  HADD2.F32 R18, -RZ, R11.H0_H0 ;  /* 0x2000000bff127230 */ /* 0x000fc40000004100 */
[----:B------:R-:W-:Y:S01]  /*1adf0*/  FMUL R45, R14, R2 ;  /* 0x000000020e2d7220 */ /* 0x000fe20000400000 */
[----:B------:R-:W-:Y:S02]  /*1ae00*/  HADD2.F32 R14, -RZ, R9.H0_H0 ;  /* 0x20000009ff0e7230 */ /* 0x000fe40000004100 */
[-C--:B------:R-:W-:Y:S01]  /*1ae10*/  FFMA R12, R12, R0.reuse, R15 ;  /* 0x000000000c0c7223 */ /* 0x080fe2000000000f */
[----:B------:R-:W-:Y:S02]  /*1ae20*/  HADD2.F32 R30, -RZ, R6.H1_H1 ;  /* 0x30000006ff1e7230 */ /* 0x000fe40000004100 */
[-C--:B------:R-:W-:Y:S01]  /*1ae30*/  FFMA R27, R18, R0.reuse, R27 ;  /* 0x00000000121b7223 */ /* 0x080fe2000000001b */
[-C--:B------:R-:W-:Y:S01]  /*1ae40*/  FFMA R26, R26, R0.reuse, R37 ;  /* 0x000000001a1a7223 */ /* 0x080fe20000000025 */
[-C--:B------:R-:W-:Y:S01]  /*1ae50*/  FFMA R17, R14, R0.reuse, R17 ;  /* 0x000000000e117223 */ /* 0x080fe20000000011 */
[-C--:B------:R-:W-:Y:S01]  /*1ae60*/  FFMA R14, R16, R0.reuse, R19 ;  /* 0x00000000100e7223 */ /* 0x080fe20000000013 */
[----:B------:R-:W-:Y:S01]  /*1ae70*/  FFMA R16, R24, R0, R25 ;  /* 0x0000000018107223 */ /* 0x000fe20000000019 */
[----:B------:R-:W-:-:S02]  /*1ae80*/  HADD2.F32 R24, -RZ, R11.H1_H1 ;  /* 0x3000000bff187230 */ /* 0x000fc40000004100 */
[-C--:B------:R-:W-:Y:S01]  /*1ae90*/  FFMA R43, R32, R0.reuse, R43 ;  /* 0x00000000202b7223 */ /* 0x080fe2000000002b */
[----:B------:R-:W-:Y:S02]  /*1aea0*/  F2FP.F16.F32.PACK_AB R12, R12, R13 ;  /* 0x0000000d0c0c723e */ /* 0x000fe400000000ff */
[----:B------:R-:W-:Y:S01]  /*1aeb0*/  F2FP.F16.F32.PACK_AB R13, R14, R17 ;  /* 0x000000110e0d723e */ /* 0x000fe200000000ff */
[-C--:B------:R-:W-:Y:S01]  /*1aec0*/  FFMA R18, R24, R0.reuse, R29 ;  /* 0x0000000018127223 */ /* 0x080fe2000000001d */
[-C--:B------:R-:W-:Y:S01]  /*1aed0*/  FFMA R24, R28, R0.reuse, R33 ;  /* 0x000000001c187223 */ /* 0x080fe20000000021 */
[----:B------:R-:W-:Y:S01]  /*1aee0*/  HADD2.F32 R28, -RZ, R6.H0_H0 ;  /* 0x20000006ff1c7230 */ /* 0x000fe20000004100 */
[----:B------:R-:W-:Y:S02]  /*1aef0*/  F2FP.F16.F32.PACK_AB R14, R16, R21 ;  /* 0x00000015100e723e */ /* 0x000fe400000000ff */
[----:B------:R-:W-:Y:S02]  /*1af00*/  F2FP.F16.F32.PACK_AB R15, R18, R27 ;  /* 0x0000001b120f723e */ /* 0x000fe400000000ff */
[-C--:B------:R-:W-:Y:S01]  /*1af10*/  FFMA R39, R28, R0.reuse, R39 ;  /* 0x000000001c277223 */ /* 0x080fe20000000027 */
[-C--:B------:R-:W-:Y:S01]  /*1af20*/  FFMA R28, R30, R0.reuse, R41 ;  /* 0x000000001e1c7223 */ /* 0x080fe20000000029 */
[----:B------:R-:W-:Y:S01]  /*1af30*/  FFMA R30, R34, R0, R45 ;  /* 0x00000000221e7223 */ /* 0x000fe2000000002d */
[----:B------:R-:W-:Y:S01]  /*1af40*/  F2FP.F16.F32.PACK_AB R25, R26, R35 ;  /* 0x000000231a19723e */ /* 0x000fe200000000ff */
[----:B------:R1:W-:Y:S01]  /*1af50*/  STSM.16.MT88.4 [R3+0x32000], R12 ;  /* 0x0320000c03007844 */ /* 0x0003e20000004200 */
        /* <DEDUP_REMOVED lines=18> */
.L_x_140:
[----:B------:R-:W-:Y:S05]  /*1b080*/  BSYNC B0 ;  /* 0x0000000000007941 */ /* 0x000fea0003800000 */
.L_x_139:
[----:B------:R-:W-:Y:S06]  /*1b090*/  BAR.SYNC.DEFER_BLOCKING 0x1, 0x80 ;  /* 0x0042000000007b1d */ /* 0x000fec0000010000 */
[----:B------:R-:W-:Y:S05]  /*1b0a0*/  @!P0 BRA `(.L_x_141) ;  /* 0x0000000000048947 */ /* 0x000fea0003800000 */
[----:B------:R-:W-:Y:S01]  /*1b0b0*/  BPT.TRAP 0x1 ;  /* 0x000000040000795c */ /* 0x000fe20000300000 */
.L_x_141:
[----:B------:R-:W-:Y:S01]  /*1b0c0*/  SYNCS.ARRIVE.TRANS64.RED.A1T0 RZ, [UR8], RZ ;  /* 0x000000ffffff79a7 */ /* 0x000fe20008100408 */
[----:B------:R-:W-:Y:S05]  /*1b0d0*/  @!P0 BRA `(.L_x_142) ;  /* 0x0000000000048947 */ /* 0x000fea0003800000 */
[----:B------:R-:W-:Y:S01]  /*1b0e0*/  BPT.TRAP 0x1 ;  /* 0x000000040000795c */ /* 0x000fe20000300000 */
.L_x_142:
[----:B------:R-:W2:Y:S02]  /*1b0f0*/  SYNCS.PHASECHK.TRANS64.TRYWAIT P3, [UR48+0x344b8], R20 ;  /* 0x0344b814ff0075a7 */ /* 0x000ea40008060170 */
[----:B--2---:R-:W-:Y:S05]  /*1b100*/  @!P3 BRA `(.L_x_143) ;  /* 0x0000007c0030b947 */ /* 0x004fea0003800000 */
.L_x_379:
        /* <DEDUP_REMOVED lines=39> */
[--C-:B------:R-:W-:Y:S02]  /*1b380*/  HADD2.F32 R27, -RZ, R4.reuse.H0_H0 ;  /* 0x20000004ff1b7230 */ /* 0x100fe40000004100 */
[-C--:B------:R-:W-:Y:S01]  /*1b390*/  FFMA R31, R31, R0.reuse, R146 ;  /* 0x000000001f1f7223 */ /* 0x080fe20000000092 */
[----:B------:R-:W-:Y:S02]  /*1b3a0*/  HADD2.F32 R29, -RZ, R4.H1_H1 ;  /* 0x30000004ff1d7230 */ /* 0x000fe40000004100 */
[-C--:B------:R-:W-:Y:S01]  /*1b3b0*/  FFMA R37, R37, R0.reuse, R150 ;  /* 0x0000000025257223 */ /* 0x080fe20000000096 */
[----:B------:R-:W-:Y:S02]  /*1b3c0*/  HADD2.F32 R5, -RZ, R5.H1_H1 ;  /* 0x30000005ff057230 */ /* 0x000fe40000004100 */
        /* <DEDUP_REMOVED lines=33> */
.L_x_145:
[----:B------:R-:W-:Y:S05]  /*1b5e0*/  BSYNC B0 ;  /* 0x0000000000007941 */ /* 0x000fea0003800000 */
.L_x_144:
[----:B------:R-:W-:Y:S06]  /*1b5f0*/  BAR.SYNC.DEFER_BLOCKING 0x1, 0x80 ;  /* 0x0042000000007b1d */ /* 0x000fec0000010000 */
[----:B------:R-:W-:Y:S05]  /*1b600*/  @!P0 BRA `(.L_x_146) ;  /* 0x0000000000048947 */ /* 0x000fea0003800000 */
[----:B------:R-:W-:Y:S01]  /*1b610*/  BPT.TRAP 0x1 ;  /* 0x000000040000795c */ /* 0x000fe20000300000 */
.L_x_146:
[----:B------:R-:W-:Y:S01]  /*1b620*/  UISETP.NE.AND UP0, UPT, UR54, 0x3, UPT ;  /* 0x000000033600788c */ /* 0x000fe2000bf05270 */
[----:B------:R-:W-:Y:S05]  /*1b630*/  SYNCS.ARRIVE.TRANS64.RED.A1T0 RZ, [UR9], RZ ;  /* 0x000000ffffff79a7 */ /* 0x000fea0008100409 */
[----:B------:R-:W-:-:S13]  /*1b640*/  PLOP3.LUT P1, PT, PT, PT, UP0, 0x80, 0x0 ;  /* 0x000000000000781c */ /* 0x000fda0003f2f008 */
[----:B------:R-:W-:Y:S05]  /*1b650*/  @!P1 BRA `(.L_x_147) ;  /* 0x0000000000049947 */ /* 0x000fea0003800000 */
[----:B------:R-:W-:Y:S01]  /*1b660*/  BPT.TRAP 0x1 ;  /* 0x000000040000795c */ /* 0x000fe20000300000 */
.L_x_147:
[----:B------:R-:W2:Y:S01]  /*1b670*/  LDL R2, [R1+0x200] ;  /* 0x0002000001027983 */ /* 0x000ea20000100800 */
[----:B------:R-:W-:Y:S02]  /*1b680*/  SHF.L.U32 R0, R152, 0x1f, RZ ;  /* 0x0000001f98007819 */ /* 0x000fe400000006ff */
[C---:B--2---:R-:W-:Y:S02]  /*1b690*/  R2UR UR4, R2.reuse ;  /* 0x00000000020472ca */ /* 0x044fe400000e0000 */
[----:B------:R-:W-:-:S11]  /*1b6a0*/  LEA R19, R2, UR48, 0x4 ;  /* 0x0000003002137c11 */ /* 0x000fd6000f8e20ff */
[----:B------:R-:W-:-:S09]  /*1b6b0*/  ULEA UR4, UR4, UR48, 0x3 ;  /* 0x0000003004047291 */ /* 0x000fd2000f8e183f */
[----:B------:R-:W2:Y:S02]  /*1b6c0*/  SYNCS.PHASECHK.TRANS64.TRYWAIT P2, [UR4+0x34400], R0 ;  /* 0x03440000ff0075a7 */ /* 0x000ea40008040144 */
[----:B--2---:R-:W-:Y:S05]  /*1b6d0*/  @!P2 BRA `(.L_x_148) ;  /* 0x0000007400d4a947 */ /* 0x004fea0003800000 */
.L_x_380:
[----:B------:R-:W2:Y:S01]  /*1b6e0*/  LDS.128 R16, [R19+0x34510] ;  /* 0x0345100013107984 */ /* 0x000ea20000000c00 */
        /* <DEDUP_REMOVED lines=8> */
.L_x_149:
[----:B-1----:R-:W4:Y:S01]  /*1b770*/  LDL.LU R0, [R1+0x200] ;  /* 0x0002000001007983 */ /* 0x002f220000300800 */
[----:B------:R-:W-:Y:S01]  /*1b780*/  UIADD3 UR4, UR4, 0x34440, URZ ;  /* 0x0003444004047890 */ /* 0x000fe2000fffe03f */
[----:B--2---:R-:W-:Y:S02]  /*1b790*/  ISETP.NE.AND P3, PT, R19, RZ, PT ;  /* 0x000000ff1300720c */ /* 0x004fe40003f65270 */
[----:B------:R-:W-:Y:S01]  /*1b7a0*/  MOV R19, RZ ;  /* 0x000000ff00137202 */ /* 0x000fe20000000f00 */
[----:B------:R-:W-:-:S09]  /*1b7b0*/  UPRMT UR4, UR58, 0x654, UR4 ;  /* 0x000006543a047896 */ /* 0x000fd20008000004 */
[----:B---3--:R-:W-:Y:S01]  /*1b7c0*/  SYNCS.ARRIVE.TRANS64.RED.A1T0 RZ, [UR4], RZ ;  /* 0x000000ffffff79a7 */ /* 0x008fe20008100404 */
[----:B----4-:R-:W-:-:S05]  /*1b7d0*/  VIADD R0, R0, 0x1 ;  /* 0x0000000100007836 */ /* 0x010fca0000000000 */
[----:B------:R-:W-:-:S04]  /*1b7e0*/  ISETP.NE.AND P2, PT, R0, 0x8, PT ;  /* 0x000000080000780c */ /* 0x000fc80003f45270 */
[----:B------:R-:W-:Y:S02]  /*1b7f0*/  SEL R4, R0, RZ, P2 ;  /* 0x000000ff00047207 */ /* 0x000fe40001000000 */
[----:B------:R-:W-:-:S03]  /*1b800*/  SEL R3, RZ, 0x1, P2 ;  /* 0x00000001ff037807 */ /* 0x000fc60001000000 */
[----:B------:R1:W-:Y:S01]  /*1b810*/  STL [R1+0x200], R4 ;  /* 0x0002000401007387 */ /* 0x0003e20000100800 */
[----:B------:R-:W-:Y:S01]  /*1b820*/  LOP3.LUT R152, R152, R3, RZ, 0x3c, !PT ;  /* 0x0000000398987212 */ /* 0x000fe200078e3cff */
[----:B------:R-:W-:Y:S06]  /*1b830*/  @!P3 BRA `(.L_x_150) ;  /* 0x0000000000b8b947 */ /* 0x000fec0003800000 */
[----:B------:R-:W2:Y:S02]  /*1b840*/  LDC.64 R2, c[0x0][0x290] ;  /* 0x0000a400ff027b82 */ /* 0x000ea40000000a00 */
[----:B--2---:R-:W-:-:S06]  /*1b850*/  IMAD.WIDE R2, R18, 0xc, R2 ;  /* 0x0000000c12027825 */ /* 0x004fcc00078e0202 */
[----:B------:R-:W2:Y:S02]  /*1b860*/  LDG.E R2, desc[UR38][R2.64+0x8] ;  /* 0x0000082602027981 */ /* 0x000ea4000c1e1900 */
[----:B--2---:R-:W-:-:S13]  /*1b870*/  R2UR UR4, R2 ;  /* 0x00000000020472ca */ /* 0x004fda00000e0000 */
[----:B------:R-:W-:-:S04]  /*1b880*/  UIADD3 UR4, UR4, 0x7f, URZ ;  /* 0x0000007f04047890 */ /* 0x000fc8000fffe03f */
[----:B------:R-:W-:-:S04]  /*1b890*/  USHF.R.S32.HI UR5, URZ, 0x1f, UR4 ;  /* 0x0000001f3f057899 */ /* 0x000fc80008011404 */
[----:B------:R-:W-:-:S04]  /*1b8a0*/  ULEA.HI UR5, UR5, UR4, URZ, 0x7 ;  /* 0x0000000405057291 */ /* 0x000fc8000f8f383f */
[----:B------:R-:W-:-:S04]  /*1b8b0*/  USHF.R.S32.HI UR5, URZ, 0x7, UR5 ;  /* 0x000000073f057899 */ /* 0x000fc80008011405 */
[----:B------:R-:W-:-:S04]  /*1b8c0*/  UIADD3 UR40, UR40, UR5, URZ ;  /* 0x0000000528287290 */ /* 0x000fc8000fffe03f */
[----:B------:R-:W-:Y:S02]  /*1b8d0*/  USHF.R.U32.HI UR4, URZ, 0x1, UR40 ;  /* 0x000000013f047899 */ /* 0x000fe40008011628 */
[----:B------:R-:W-:Y:S02]  /*1b8e0*/  UISETP.GT.U32.AND UP0, UPT, UR40, 0x1, UPT ;  /* 0x000000012800788c */ /* 0x000fe4000bf04070 */
[----:B------:R-:W-:Y:S02]  /*1b8f0*/  ULOP3.LUT UR4, UR4, 0x1, URZ, 0xc0, !UPT ;  /* 0x0000000104047892 */ /* 0x000fe4000f8ec03f */
[----:B------:R-:W-:Y:S02]  /*1b900*/  UISETP.LT.U32.AND UP0, UPT, UR5, 0x2, UP0 ;  /* 0x000000020500788c */ /* 0x000fe40008701070 */
[----:B------:R-:W-:-:S04]  /*1b910*/  UISETP.NE.U32.AND UP1, UPT, UR4, 0x1, UPT ;  /* 0x000000010400788c */ /* 0x000fc8000bf25070 */
[----:B------:R-:W-:Y:S02]  /*1b920*/  UISETP.GT.U32.AND UP1, UPT, UR5, 0x1, !UP1 ;  /* 0x000000010500788c */ /* 0x000fe4000cf24070 */
[----:B------:R-:W-:Y:S02]  /*1b930*/  USEL UR5, URZ, 0x1, !UP0 ;  /* 0x000000013f057887 */ /* 0x000fe4000c000000 */
[----:B------:R-:W-:-:S04]  /*1b940*/  USEL UR4, URZ, 0x1, !UP1 ;  /* 0x000000013f047887 */ /* 0x000fc8000c800000 */
[----:B------:R-:W-:Y:S01]  /*1b950*/  ULOP3.LUT UR41, UR4, UR41, UR5, 0x96, !UPT ;  /* 0x0000002904297292 */ /* 0x000fe2000f8e9605 */
[----:B------:R-:W-:Y:S11]  /*1b960*/  @!P1 BRA `(.L_x_151) ;  /* 0x0000000000049947 */ /* 0x000ff60003800000 */
[----:B------:R-:W-:Y:S01]  /*1b970*/  BPT.TRAP 0x1 ;  /* 0x000000040000795c */ /* 0x000fe20000300000 */
.L_x_151:
[----:B------:R-:W-:Y:S02]  /*1b980*/  R2UR UR4, R4 ;  /* 0x00000000040472ca */ /* 0x000fe400000e0000 */
[----:B------:R-:W-:Y:S02]  /*1b990*/  SHF.L.U32 R2, R152, 0x1f, RZ ;  /* 0x0000001f98027819 */ /* 0x000fe400000006ff */
[----:B------:R-:W-:-:S09]  /*1b9a0*/  LEA R0, R4, UR48, 0x4 ;  /* 0x0000003004007c11 */ /* 0x000fd2000f8e20ff */
[----:B------:R-:W-:-:S09]  /*1b9b0*/  ULEA UR4, UR4, UR48, 0x3 ;  /* 0x0000003004047291 */ /* 0x000fd2000f8e183f */
[----:B------:R-:W2:Y:S02]  /*1b9c0*/  SYNCS.PHASECHK.TRANS64.TRYWAIT P2, [UR4+0x34400], R2 ;  /* 0x03440002ff0075a7 */ /* 0x000ea40008040144 */
[----:B--2---:R-:W-:Y:S05]  /*1b9d0*/  @!P2 BRA `(.L_x_152) ;  /* 0x00000074002ca947 */ /* 0x004fea0003800000 */
.L_x_381:
[----:B------:R3:W4:Y:S01]  /*1b9e0*/  LDS.128 R16, [R0+0x34510] ;  /* 0x0345100000107984 */ /* 0x0007220000000c00 */
[----:B------:R-:W-:Y:S01]  /*1b9f0*/  @!PT LDS RZ, [RZ] ;  /* 0x00000000fffff984 */ /* 0x000fe20000000800 */
[----:B------:R-:W-:Y:S01]  /*1ba00*/  @!PT LDS RZ, [RZ] ;  /* 0x00000000fffff984 */ /* 0x000fe20000000800 */
[----:B------:R-:W-:Y:S01]  /*1ba10*/  @!PT LDS RZ, [RZ] ;  /* 0x00000000fffff984 */ /* 0x000fe20000000800 */
[----:B------:R-:W-:Y:S01]  /*1ba20*/  @!PT LDS RZ, [RZ] ;  /* 0x00000000fffff984 */ /* 0x000fe20000000800 */
[----:B------:R5:W-:Y:S06]  /*1ba30*/  MEMBAR.ALL.CTA ;  /* 0x0000000000007992 */ /* 0x000bec0000008000 */
[----:B-----5:R-:W1:Y:S01]  /*1ba40*/  FENCE.VIEW.ASYNC.S ;  /* 0x00000000000073c6 */ /* 0x020e620000000000 */
[----:B---3--:R-:W-:Y:S05]  /*1ba50*/  @!P1 BRA `(.L_x_153) ;  /* 0x0000000000049947 */ /* 0x008fea0003800000 */
[----:B------:R-:W-:Y:S01]  /*1ba60*/  BPT.TRAP 0x1 ;  /* 0x000000040000795c */ /* 0x000fe20000300000 */
.L_x_153:
[----:B------:R-:W3:Y:S01]  /*1ba70*/  LDL.LU R0, [R1+0x200] ;  /* 0x0002000001007983 */ /* 0x000ee20000300800 */
[----:B------:R-:W-:Y:S02]  /*1ba80*/  UIADD3 UR4, UR4, 0x34440, URZ ;  /* 0x0003444004047890 */ /* 0x000fe4000fffe03f */
[----:B------:R-:W-:Y:S02]  /*1ba90*/  ULOP3.LUT UR40, UR40, 0x1, URZ, 0xc0, !UPT ;  /* 0x0000000128287892 */ /* 0x000fe4000f8ec03f */
[----:B------:R-:W-:-:S09]  /*1baa0*/  UPRMT UR4, UR58, 0x654, UR4 ;  /* 0x000006543a047896 */ /* 0x000fd20008000004 */
[----:B-1----:R-:W-:Y:S01]  /*1bab0*/  SYNCS.ARRIVE.TRANS64.RED.A1T0 RZ, [UR4], RZ ;  /* 0x000000ffffff79a7 */ /* 0x002fe20008100404 */
[----:B---3--:R-:W-:-:S05]  /*1bac0*/  VIADD R0, R0, 0x1 ;  /* 0x0000000100007836 */ /* 0x008fca0000000000 */
[----:B------:R-:W-:-:S04]  /*1bad0*/  ISETP.NE.AND P1, PT, R0, 0x8, PT ;  /* 0x000000080000780c */ /* 0x000fc80003f25270 */
[----:B------:R-:W-:Y:S02]  /*1bae0*/  SEL R0, R0, RZ, P1 ;  /* 0x000000ff00007207 */ /* 0x000fe40000800000 */
[----:B--2---:R-:W-:-:S03]  /*1baf0*/  SEL R3, RZ, 0x1, P1 ;  /* 0x00000001ff037807 */ /* 0x004fc60000800000 */
[----:B------:R2:W-:Y:S01]  /*1bb00*/  STL [R1+0x200], R0 ;  /* 0x0002000001007387 */ /* 0x0005e20000100800 */
[----:B------:R-:W-:-:S07]  /*1bb10*/  LOP3.LUT R152, R152, R3, RZ, 0x3c, !PT ;  /* 0x0000000398987212 */ /* 0x000fce00078e3cff */
.L_x_150:
[----:B----4-:R-:W-:Y:S02]  /*1bb20*/  ISETP.NE.AND P1, PT, R19, RZ, PT ;  /* 0x000000ff1300720c */ /* 0x010fe40003f25270 */
[CC--:B------:R-:W-:Y:S02]  /*1bb30*/  ISETP.NE.AND P2, PT, R155.reuse, R18.reuse, PT ;  /* 0x000000129b00720c */ /* 0x0c0fe40003f45270 */
[----:B------:R-:W-:-:S13]  /*1bb40*/  ISETP.EQ.OR P3, PT, R155, R18, !P1 ;  /* 0x000000129b00720c */ /* 0x000fda0004f62670 */
[----:B------:R-:W-:Y:S05]  /*1bb50*/  @P3 BRA `(.L_x_154) ;  /* 0x0000000000fc3947 */ /* 0x000fea0003800000 */
[----:B------:R-:W-:-:S13]  /*1bb60*/  ISETP.NE.AND P3, PT, RZ, UR52, PT ;  /* 0x00000034ff007c0c */ /* 0x000fda000bf65270 */
[----:B------:R-:W-:Y:S05]  /*1bb70*/  @P3 BRA `(.L_x_154) ;  /* 0x0000000000f43947 */ /* 0x000fea0003800000 */
[----:B--2---:R-:W2:Y:S01]  /*1bb80*/  S2R R0, SR_LANEID ;  /* 0x0000000000007919 */ /* 0x004ea20000000000 */
[----:B------:R-:W-:Y:S01]  /*1bb90*/  ELECT P3, URZ, PT ;  /* 0x00000000003f782f */ /* 0x000fe20003860000 */
[----:B------:R-:W-:Y:S01]  /*1bba0*/  BSSY B0, `(.L_x_155) ;  /* 0x000002f000007945 */ /* 0x000fe20003800000 */
[----:B--2---:R-:W-:-:S11]  /*1bbb0*/  SHF.L.U32 R15, R0, 0x2, RZ ;  /* 0x00000002000f7819 */ /* 0x004fd600000006ff */
[----:B------:R-:W-:Y:S05]  /*1bbc0*/  @!P3 BRA `(.L_x_156) ;  /* 0x0000000000b0b947 */ /* 0x000fea0003800000 */
[----:B------:R-:W-:Y:S01]  /*1bbd0*/  IMAD.SHL.U32 R0, R18, 0x8, RZ ;  /* 0x0000000812007824 */ /* 0x000fe200078e00ff */
[----:B------:R-:W-:Y:S01]  /*1bbe0*/  SHF.R.S32.HI R3, RZ, 0x1f, R18 ;  /* 0x0000001fff037819 */ /* 0x000fe20000011412 */
[----:B------:R-:W-:-:S03]  /*1bbf0*/  ULDC.64 UR4, c[0x0][0x820] ;  /* 0x0002080000047ab9 */ /* 0x000fc60000000a00 */
[----:B------:R-:W-:Y:S02]  /*1bc00*/  SHF.L.U64.HI R8, R18, 0x3, R3 ;  /* 0x0000000312087819 */ /* 0x000fe40000010203 */
[----:B-1----:R-:W-:Y:S01]  /*1bc10*/  IADD3 R4, P3, R0, UR4, RZ ;  /* 0x0000000400047c10 */ /* 0x002fe2000ff7e0ff */
[----:B------:R-:W1:Y:S03]  /*1bc20*/  LDC.64 R2, c[0x0][0x290] ;  /* 0x0000a400ff027b82 */ /* 0x000e660000000a00 */
[----:B------:R-:W-:Y:S01]  /*1bc30*/  IADD3.X R5, R8, UR5, RZ, P3, !PT ;  /* 0x0000000508057c10 */ /* 0x000fe20009ffe4ff */
[----:B------:R-:W-:-:S05]  /*1bc40*/  ULDC.64 UR4, c[0x0][0x818] ;  /* 0x0002060000047ab9 */ /* 0x000fca0000000a00 */
[----:B------:R-:W2:Y:S01]  /*1bc50*/  LDG.E.64 R4, desc[UR38][R4.64] ;  /* 0x0000002604047981 */ /* 0x000ea2000c1e1b00 */
[----:B-1----:R-:W-:Y:S01]  /*1bc60*/  IMAD.WIDE R6, R18, 0xc, R2 ;  /* 0x0000000c12067825 */ /* 0x002fe200078e0202 */
[----:B------:R-:W-:Y:S02]  /*1bc70*/  IADD3 R2, P3, R0, UR4, RZ ;  /* 0x0000000400027c10 */ /* 0x000fe4000ff7e0ff */
[----:B------:R-:W1:Y:S02]  /*1bc80*/  LDS R0, [UR49+0x1c] ;  /* 0x00001c31ff007984 */ /* 0x000e640008000800 */
[----:B------:R-:W-:Y:S02]  /*1bc90*/  IADD3.X R3, R8, UR5, RZ, P3, !PT ;  /* 0x0000000508037c10 */ /* 0x000fe40009ffe4ff */
[----:B------:R-:W3:Y:S04]  /*1bca0*/  LDG.E R12, desc[UR38][R6.64] ;  /* 0x00000026060c7981 */ /* 0x000ee8000c1e1900 */
[----:B------:R4:W5:Y:S04]  /*1bcb0*/  LDG.E R13, desc[UR38][R6.64+0x4] ;  /* 0x00000426060d7981 */ /* 0x000968000c1e1900 */
[----:B------:R-:W5:Y:S01]  /*1bcc0*/  LDG.E.64 R2, desc[UR38][R2.64] ;  /* 0x0000002602027981 */ /* 0x000f62000c1e1b00 */
[----:B------:R-:W-:-:S03]  /*1bcd0*/  MOV R8, UR49 ;  /* 0x0000003100087c02 */ /* 0x000fc60008000f00 */
[----:B------:R-:W-:Y:S01]  /*1bce0*/  STS [UR49+0x30], RZ ;  /* 0x000030ffff007988 */ /* 0x000fe20008000831 */
[----:B------:R-:W-:Y:S02]  /*1bcf0*/  SHF.R.U64 R8, R8, 0x4, RZ ;  /* 0x0000000408087819 */ /* 0x000fe400000012ff */
[----:B----4-:R-:W-:-:S03]  /*1bd00*/  CS2R R6, SRZ ;  /* 0x0000000000067805 */ /* 0x010fc6000001ff00 */
[----:B------:R-:W-:Y:S04]  /*1bd10*/  STS [UR49+0x10], R8 ;  /* 0x00001008ff007988 */ /* 0x000fe80008000831 */
[----:B------:R-:W-:Y:S01]  /*1bd20*/  STS [UR49+0x14], R8 ;  /* 0x00001408ff007988 */ /* 0x000fe20008000831 */
[C---:B--2---:R-:W-:Y:S01]  /*1bd30*/  SHF.L.U64.HI R11, R4.reuse, 0x1, R5 ;  /* 0x00000001040b7819 */ /* 0x044fe20000010205 */
[----:B------:R-:W-:-:S03]  /*1bd40*/  IMAD.SHL.U32 R10, R4, 0x2, RZ ;  /* 0x00000002040a7824 */ /* 0x000fc600078e00ff */
[----:B------:R-:W-:Y:S02]  /*1bd50*/  LOP3.LUT R11, R11, 0x1fffffff, RZ, 0xc0, !PT ;  /* 0x1fffffff0b0b7812 */ /* 0x000fe400078ec0ff */
[----:B------:R-:W-:Y:S02]  /*1bd60*/  LOP3.LUT R10, R10, 0xfffffffe, RZ, 0xc0, !PT ;  /* 0xfffffffe0a0a7812 */ /* 0x000fe400078ec0ff */
[--C-:B------:R-:W-:Y:S02]  /*1bd70*/  SHF.R.U32.HI R5, RZ, 0x4, R11.reuse ;  /* 0x00000004ff057819 */ /* 0x100fe4000001160b */
[----:B------:R-:W-:Y:S02]  /*1bd80*/  SHF.R.U64 R10, R10, 0x4, R11 ;  /* 0x000000040a0a7819 */ /* 0x000fe4000000120b */
[----:B-1----:R-:W-:-:S03]  /*1bd90*/  LOP3.LUT R0, R0, 0xf, R5, 0xb8, !PT ;  /* 0x0000000f00007812 */ /* 0x002fc600078eb805 */
[----:B------:R-:W-:Y:S04]  /*1bda0*/  STS [UR49+0xc], R10 ;  /* 0x00000c0aff007988 */ /* 0x000fe80008000831 */
[----:B------:R-:W-:Y:S01]  /*1bdb0*/  STS [UR49+0x1c], R0 ;  /* 0x00001c00ff007988 */ /* 0x000fe20008000831 */
[----:B---3--:R-:W-:-:S03]  /*1bdc0*/  IADD3 R4, R12, -0x1, RZ ;  /* 0xffffffff0c047810 */ /* 0x008fc60007ffe0ff */
[----:B------:R-:W1:Y:S04]  /*1bdd0*/  LDS R5, [UR49+0x1c] ;  /* 0x00001c31ff057984 */ /* 0x000e680008000800 */
[----:B-----5:R-:W-:Y:S01]  /*1bde0*/  STS.64 [UR49], R2 ;  /* 0x00000002ff007988 */ /* 0x020fe20008000a31 */
[----:B-1----:R-:W-:-:S05]  /*1bdf0*/  LOP3.LUT R5, R5, 0xf0, RZ, 0xb8, !PT ;  /* 0x000000f005057812 */ /* 0x002fca00078eb8ff */
[----:B------:R1:W-:Y:S04]  /*1be00*/  STS [UR49+0x1c], R5 ;  /* 0x00001c05ff007988 */ /* 0x0003e80008000831 */
[----:B------:R-:W2:Y:S01]  /*1be10*/  LDS R9, [UR49+0x1c] ;  /* 0x00001c31ff097984 */ /* 0x000ea20008000800 */
[----:B-1----:R-:W-:-:S05]  /*1be20*/  VIADD R5, R13, 0xffffffff ;  /* 0xffffffff0d057836 */ /* 0x002fca0000000000 */
[----:B------:R-:W-:Y:S01]  /*1be30*/  STS.128 [UR49+0x20], R4 ;  /* 0x00002004ff007988 */ /* 0x000fe20008000c31 */
[----:B--2---:R-:W-:-:S05]  /*1be40*/  LOP3.LUT R9, R9, 0xf00, RZ, 0xb8, !PT ;  /* 0x00000f0009097812 */ /* 0x004fca00078eb8ff */
[----:B------:R-:W-:Y:S04]  /*1be50*/  STS.64 [UR49+0x18], R8 ;  /* 0x00001808ff007988 */ /* 0x000fe80008000a31 */
[----:B------:R-:W1:Y:S02]  /*1be60*/  LDS R14, [UR49+0x1c] ;  /* 0x00001c31ff0e7984 */ /* 0x000e640008000800 */
[----:B-1----:R-:W-:-:S05]  /*1be70*/  LOP3.LUT R0, R14, 0xf000, RZ, 0xb8, !PT ;  /* 0x0000f0000e007812 */ /* 0x002fca00078eb8ff */
[----:B------:R2:W-:Y:S02]  /*1be80*/  STS [UR49+0x1c], R0 ;  /* 0x00001c00ff007988 */ /* 0x0005e40008000831 */
.L_x_156:
[----:B------:R-:W-:Y:S05]  /*1be90*/  BSYNC B0 ;  /* 0x0000000000007941 */ /* 0x000fea0003800000 */
.L_x_155:
[----:B------:R-:W-:Y:S01]  /*1bea0*/  NOP ;  /* 0x0000000000007918 */ /* 0x000fe20000000000 */
[----:B------:R3:W4:Y:S01]  /*1beb0*/  LDS R5, [R15+UR49] ;  /* 0x000000310f057984 */ /* 0x0007220008000800 */
[----:B------:R-:W-:Y:S02]  /*1bec0*/  ELECT P3, URZ, PT ;  /* 0x00000000003f782f */ /* 0x000fe40003860000 */
[----:B------:R-:W-:Y:S01]  /*1bed0*/  IADD3 R2, P4, R15, UR36, RZ ;  /* 0x000000240f027c10 */ /* 0x000fe2000ff9e0ff */
[----:B------:R-:W-:Y:S03]  /*1bee0*/  BSSY B0, `(.L_x_157) ;  /* 0x0000005000007945 */ /* 0x000fe60003800000 */
[----:B------:R-:W-:-:S07]  /*1bef0*/  IADD3.X R3, RZ, UR37, RZ, P4, !PT ;  /* 0x00000025ff037c10 */ /* 0x000fce000a7fe4ff */
[----:B---3--:R-:W-:Y:S05]  /*1bf00*/  @!P3 BRA `(.L_x_158) ;  /* 0x000000000008b947 */ /* 0x008fea0003800000 */
[----:B------:R0:W-:Y:S01]  /*1bf10*/  UTMACMDFLUSH ;  /* 0x00000000000079b7 */ /* 0x0001e20000000000 */
[----:B------:R-:W-:-:S04]  /*1bf20*/  DEPBAR.LE SB0, 0x0 ;  /* 0x000080000000791a */ /* 0x000fc80000000000 */
.L_x_158:
[----:B------:R-:W-:Y:S05]  /*1bf30*/  BSYNC B0 ;  /* 0x0000000000007941 */ /* 0x000fea0003800000 */
.L_x_157:
[----:B----4-:R3:W5:Y:S02]  /*1bf40*/  ATOMG.E.EXCH.STRONG.GPU PT, RZ, [R2], R5 ;  /* 0x0000000502ff73a8 */ /* 0x01076400041ee100 */
.L_x_154:
[----:B------:R-:W-:-:S04]  /*1bf50*/  DEPBAR.LE SB0, 0x0 ;  /* 0x000080000000791a */ /* 0x000fc80000000000 */
[----:B------:R-:W-:Y:S05]  /*1bf60*/  @!P0 BRA `(.L_x_159) ;  /* 0x0000000000048947 */ /* 0x000fea0003800000 */
[----:B------:R-:W-:Y:S01]  /*1bf70*/  BPT.TRAP 0x1 ;  /* 0x000000040000795c */ /* 0x000fe20000300000 */
.L_x_159:
[----:B--2---:R-:W-:Y:S01]  /*1bf80*/  IMAD.U32 R0, RZ, RZ, UR55 ;  /* 0x00000037ff007e24 */ /* 0x004fe2000f8e00ff */
[----:B-----5:R-:W-:Y:S01]  /*1bf90*/  SYNCS.ARRIVE.TRANS64.RED.A1T0 RZ, [UR10], RZ ;  /* 0x000000ffffff79a7 */ /* 0x020fe2000810040a */
[----:B------:R-:W-:Y:S02]  /*1bfa0*/  SEL R7, RZ, 0x1, !P2 ;  /* 0x00000001ff077807 */ /* 0x000fe40005000000 */
[----:B------:R-:W-:Y:S01]  /*1bfb0*/  LOP3.LUT R153, R153, 0x1, RZ, 0x3c, !PT ;  /* 0x0000000199997812 */ /* 0x000fe200078e3cff */
[----:B------:R2:W-:Y:S01]  /*1bfc0*/  SYNCS.ARRIVE.TRANS64.A1T0 RZ, [R0+UR50], RZ ;  /* 0x000000ff00ff79a7 */ /* 0x0005e20008100032 */
[----:B------:R-:W-:Y:S05]  /*1bfd0*/  @P1 BRA `(.L_x_160) ;  /* 0xfffffe7c00641947 */ /* 0x000fea000383ffff */
[----:B------:R-:W-:Y:S05]  /*1bfe0*/  EXIT ;  /* 0x000000000000794d */ /* 0x000fea0003800000 */
.L_x_27:
[----:B------:R-:W-:-:S08]  /*1bff0*/  NOP ;  /* 0x0000000000007918 */ /* 0x000fd00000000000 */
[----:B----45:R-:W1:-:S00]  /*1c000*/  USETMAXREG.DEALLOC.CTAPOOL 0x28 ;  /* 0x00000028000079c8 */ /* 0x030e4000080e0500 */
[----:B------:R-:W-:-:S06]  /*1c010*/  UISETP.NE.AND UP1, UPT, UR52, 0x3, UPT ;  /* 0x000000033400788c */ /* 0x000fcc000bf25270 */
[----:B------:R-:W-:-:S13]  /*1c020*/  PLOP3.LUT P1, PT, PT, PT, UP1, 0x80, 0x0 ;  /* 0x000000000000781c */ /* 0x000fda0003f2f018 */
[----:B-1----:R-:W-:Y:S05]  /*1c030*/  @!P1 BRA `(.L_x_161) ;  /* 0x0000004000989947 */ /* 0x002fea0003800000 */
[----:B------:R-:W-:-:S13]  /*1c040*/  ISETP.NE.AND P0, PT, RZ, UR52, PT ;  /* 0x00000034ff007c0c */ /* 0x000fda000bf05270 */
[----:B------:R-:W-:Y:S05]  /*1c050*/  @!P0 BRA `(.L_x_162) ;  /* 0x0000002400a88947 */ /* 0x000fea0003800000 */
[----:B------:R-:W-:-:S06]  /*1c060*/  UISETP.NE.AND UP0, UPT, UR52, 0x2, UPT ;  /* 0x000000023400788c */ /* 0x000fcc000bf05270 */
[----:B------:R-:W-:-:S13]  /*1c070*/  PLOP3.LUT P0, PT, PT, PT, UP0, 0x80, 0x0 ;  /* 0x000000000000781c */ /* 0x000fda0003f0f008 */
[----:B--2---:R-:W-:Y:S05]  /*1c080*/  @P0 EXIT ;  /* 0x000000000000094d */ /* 0x004fea0003800000 */
[----:B------:R-:W1:Y:S01]  /*1c090*/  S2UR UR4, SR_CTAID.Y ;  /* 0x00000000000479c3 */ /* 0x000e620000002600 */
[----:B------:R-:W-:Y:S01]  /*1c0a0*/  ELECT P0, URZ, PT ;  /* 0x00000000003f782f */ /* 0x000fe20003800000 */
[----:B------:R-:W-:Y:S01]  /*1c0b0*/  BSSY B0, `(.L_x_163) ;  /* 0x000001f000007945 */ /* 0x000fe20003800000 */
[----:B-1----:R-:W-:-:S11]  /*1c0c0*/  UIMAD UR4, UR4, UR60, UR53 ;  /* 0x0000003c040472a4 */ /* 0x002fd6000f8e0235 */
[----:B------:R-:W-:Y:S05]  /*1c0d0*/  @!P0 BRA `(.L_x_164) ;  /* 0x0000000000708947 */ /* 0x000fea0003800000 */
[----:B------:R1:W-:Y:S01]  /*1c0e0*/  STL [R1+0x204], R13 ;  /* 0x0002040d01007387 */ /* 0x0003e20000100800 */
[----:B------:R-:W2:Y:S01]  /*1c0f0*/  LDC.64 R14, c[0x0][0x618] ;  /* 0x00018600ff0e7b82 */ /* 0x000ea20000000a00 */
[----:B------:R-:W-:Y:S02]  /*1c100*/  UMOV UR5, 0x400 ;  /* 0x0000040000057882 */ /* 0x000fe40000000000 */
[----:B------:R-:W-:-:S05]  /*1c110*/  ULEA UR5, UR43, UR5, 0x18 ;  /* 0x000000052b057291 */ /* 0x000fca000f8ec03f */
[----:B------:R-:W3:Y:S08]  /*1c120*/  LDC.64 R4, c[0x0][0x600] ;  /* 0x00018000ff047b82 */ /* 0x000ef00000000a00 */
[----:B-1----:R-:W2:Y:S08]  /*1c130*/  LDC.64 R12, c[0x0][0x610] ;  /* 0x00018400ff0c7b82 */ /* 0x002eb00000000a00 */
[----:B------:R-:W3:Y:S08]  /*1c140*/  LDC.64 R6, c[0x0][0x608] ;  /* 0x00018200ff067b82 */ /* 0x000ef00000000a00 */
[----:B------:R-:W1:Y:S01]  /*1c150*/  LDC.64 R32, c[0x0][0x620] ;  /* 0x00018800ff207b82 */ /* 0x000e620000000a00 */
[----:B--2---:R2:W-:Y:S07]  /*1c160*/  STS.128 [UR5+0x34710], R12 ;  /* 0x0347100cff007988 */ /* 0x0045ee0008000c05 */
[----:B------:R-:W1:Y:S01]  /*1c170*/  LDC.64 R34, c[0x0][0x628] ;  /* 0x00018a00ff227b82 */ /* 0x000e620000000a00 */
[----:B---3--:R3:W-:Y:S07]  /*1c180*/  STS.128 [UR5+0x34700], R4 ;  /* 0x03470004ff007988 */ /* 0x0087ee0008000c05 */
[----:B------:R-:W4:Y:S01]  /*1c190*/  LDC.64 R28, c[0x0][0x630] ;  /* 0x00018c00ff1c7b82 */ /* 0x000f220000000a00 */
[----:B--2---:R2:W5:Y:S07]  /*1c1a0*/  LDL.LU R13, [R1+0x204] ;  /* 0x00020400010d7983 */ /* 0x00456e0000300800 */
[----:B------:R-:W4:Y:S08]  /*1c1b0*/  LDC.64 R30, c[0x0][0x638] ;  /* 0x00018e00ff1e7b82 */ /* 0x000f300000000a00 */
[----:B------:R-:W2:Y:S08]  /*1c1c0*/  LDC.64 R24, c[0x0][0x640] ;  /* 0x00019000ff187b82 */ /* 0x000eb00000000a00 */
[----:B------:R-:W2:Y:S08]  /*1c1d0*/  LDC.64 R26, c[0x0][0x648] ;  /* 0x00019200ff1a7b82 */ /* 0x000eb00000000a00 */
[----:B------:R-:W2:Y:S08]  /*1c1e0*/  LDC.64 R20, c[0x0][0x650] ;  /* 0x00019400ff147b82 */ /* 0x000eb00000000a00 */
[----:B------:R-:W2:Y:S08]  /*1c1f0*/  LDC.64 R22, c[0x0][0x658] ;  /* 0x00019600ff167b82 */ /* 0x000eb00000000a00 */
[----:B------:R-:W2:Y:S08]  /*1c200*/  LDC.64 R8, c[0x0][0x660] ;  /* 0x00019800ff087b82 */ /* 0x000eb00000000a00 */
[----:B------:R-:W2:Y:S08]  /*1c210*/  LDC.64 R10, c[0x0][0x668] ;  /* 0x00019a00ff0a7b82 */ /* 0x000eb00000000a00 */
[----:B---3--:R-:W3:Y:S08]  /*1c220*/  LDC.64 R4, c[0x0][0x670] ;  /* 0x00019c00ff047b82 */ /* 0x008ef00000000a00 */
[----:B------:R-:W3:Y:S01]  /*1c230*/  LDC.64 R6, c[0x0][0x678] ;  /* 0x00019e00ff067b82 */ /* 0x000ee20000000a00 */
[----:B-1----:R1:W-:Y:S04]  /*1c240*/  STS.128 [UR5+0x34720], R32 ;  /* 0x03472020ff007988 */ /* 0x0023e80008000c05 */
[----:B----4-:R1:W-:Y:S04]  /*1c250*/  STS.128 [UR5+0x34730], R28 ;  /* 0x0347301cff007988 */ /* 0x0103e80008000c05 */
[----:B--2---:R1:W-:Y:S04]  /*1c260*/  STS.128 [UR5+0x34740], R24 ;  /* 0x03474018ff007988 */ /* 0x0043e80008000c05 */
[----:B------:R1:W-:Y:S04]  /*1c270*/  STS.128 [UR5+0x34750], R20 ;  /* 0x03475014ff007988 */ /* 0x0003e80008000c05 */
[----:B------:R1:W-:Y:S04]  /*1c280*/  STS.128 [UR5+0x34760], R8 ;  /* 0x03476008ff007988 */ /* 0x0003e80008000c05 */
[----:B---3--:R1:W-:Y:S02]  /*1c290*/  STS.128 [UR5+0x34770], R4 ;  /* 0x03477004ff007988 */ /* 0x0083e40008000c05 */
.L_x_164:
[----:B------:R-:W-:Y:S05]  /*1c2a0*/  BSYNC B0 ;  /* 0x0000000000007941 */ /* 0x000fea0003800000 */
.L_x_163:
[----:B------:R-:W-:Y:S01]  /*1c2b0*/  ELECT P0, URZ, PT ;  /* 0x00000000003f782f */ /* 0x000fe20003800000 */
[----:B------:R-:W-:Y:S01]  /*1c2c0*/  NOP ;  /* 0x0000000000007918 */ /* 0x000fe20000000000 */
[----:B------:R-:W-:Y:S01]  /*1c2d0*/  ULDC UR5, c[0x0][0x884] ;  /* 0x0002210000057ab9 */ /* 0x000fe20000000800 */
[----:B------:R-:W-:Y:S01]  /*1c2e0*/  ULDC.64 UR8, c[0x0][0x800] ;  /* 0x0002000000087ab9 */ /* 0x000fe20000000a00 */
[----:B------:R-:W-:Y:S01]  /*1c2f0*/  ULEA UR4, UR5, UR4, 0x1 ;  /* 0x0000000405047291 */ /* 0x000fe2000f8e083f */
[----:B------:R-:W-:Y:S03]  /*1c300*/  BSSY B0, `(.L_x_165) ;  /* 0x0000033000007945 */ /* 0x000fe60003800000 */
[----:B------:R-:W-:-:S05]  /*1c310*/  UIMAD.WIDE UR8, UR4, 0x80, UR8 ;  /* 0x00000080040878a5 */ /* 0x000fca000f8e0208 */
[----:B------:R-:W-:Y:S07]  /*1c320*/  @!P0 BRA `(.L_x_166) ;  /* 0x0000000000c08947 */ /* 0x000fee0003800000 */
[----:B------:R-:W-:Y:S01]  /*1c330*/  ULDC.64 UR4, c[0x0][0x808] ;  /* 0x0002020000047ab9 */ /* 0x000fe20000000a00 */
[----:B------:R-:W-:Y:S01]  /*1c340*/  ULDC.64 UR6, c[0x0][0x810] ;  /* 0x0002040000067ab9 */ /* 0x000fe20000000a00 */
[----:B------:R-:W-:Y:S02]  /*1c350*/  ISETP.NE.U32.AND P0, PT, RZ, UR4, PT ;  /* 0x00000004ff007c0c */ /* 0x000fe4000bf05070 */
[----:B------:R-:W-:Y:S02]  /*1c360*/  ISETP.NE.U32.AND P1, PT, RZ, UR6, PT ;  /* 0x00000006ff007c0c */ /* 0x000fe4000bf25070 */
[----:B------:R-:W-:Y:S02]  /*1c370*/  ISETP.NE.AND.EX P0, PT, RZ, UR5, PT, P0 ;  /* 0x00000005ff007c0c */ /* 0x000fe4000bf05300 */
[----:B------:R-:W-:-:S11]  /*1c380*/  ISETP.NE.AND.EX P1, PT, RZ, UR7, PT, P1 ;  /* 0x00000007ff007c0c */ /* 0x000fd6000bf25310 */
[----:B------:R-:W-:Y:S05]  /*1c390*/  @!P0 BRA `(.L_x_167) ;  /* 0x0000000000188947 */ /* 0x000fea0003800000 */
[----:B------:R-:W2:Y:S02]  /*1c3a0*/  LDC.64 R2, c[0x0][0x808] ;  /* 0x00020200ff027b82 */ /* 0x000ea40000000a00 */
[----:B--2---:R-:W-:-:S06]  /*1c3b0*/  IMAD.WIDE R2, R18, 0x8, R2 ;  /* 0x0000000812027825 */ /* 0x004fcc00078e0202 */
[----:B------:R-:W2:Y:S01]  /*1c3c0*/  LDG.E.64 R2, desc[UR38][R2.64] ;  /* 0x0000002602027981 */ /* 0x000ea2000c1e1b00 */
[----:B------:R-:W-:Y:S02]  /*1c3d0*/  UMOV UR4, 0x400 ;  /* 0x0000040000047882 */ /* 0x000fe40000000000 */
[----:B------:R-:W-:-:S09]  /*1c3e0*/  ULEA UR4, UR43, UR4, 0x18 ;  /* 0x000000042b047291 */ /* 0x000fd2000f8ec03f */
[----:B--2---:R2:W-:Y:S03]  /*1c3f0*/  STS.64 [UR4+0x34700], R2 ;  /* 0x03470002ff007988 */ /* 0x0045e60008000a04 */
.L_x_167:
[----:B------:R-:W-:Y:S05]  /*1c400*/  @!P1 BRA `(.L_x_166) ;  /* 0x0000000000889947 */ /* 0x000fea0003800000 */
[----:B--2---:R-:W2:Y:S02]  /*1c410*/  LDC.64 R2, c[0x0][0x810] ;  /* 0x00020400ff027b82 */ /* 0x004ea40000000a00 */
[----:B--2---:R-:W-:-:S06]  /*1c420*/  IMAD.WIDE R2, R18, 0x8, R2 ;  /* 0x0000000812027825 */ /* 0x004fcc00078e0202 */
[----:B------:R-:W2:Y:S01]  /*1c430*/  LDG.E.64 R2, desc[UR38][R2.64] ;  /* 0x0000002602027981 */ /* 0x000ea2000c1e1b00 */
[----:B------:R-:W-:Y:S01]  /*1c440*/  UMOV UR4, 0x400 ;  /* 0x0000040000047882 */ /* 0x000fe20000000000 */
[----:B-1---5:R-:W-:Y:S01]  /*1c450*/  IADD3 R4, R13, -0x1, RZ ;  /* 0xffffffff0d047810 */ /* 0x022fe20007ffe0ff */
[----:B------:R-:W-:-:S04]  /*1c460*/  ULEA UR4, UR43, UR4, 0x18 ;  /* 0x000000042b047291 */ /* 0x000fc8000f8ec03f */
[----:B------:R-:W-:-:S05]  /*1c470*/  UIADD3 UR5, UR4, 0x34700, URZ ;  /* 0x0003470004057890 */ /* 0x000fca000fffe03f */
[----:B------:R-:W1:Y:S01]  /*1c480*/  LDS R0, [UR4+0x3471c] ;  /* 0x03471c04ff007984 */ /* 0x000e620008000800 */
[----:B------:R-:W-:-:S03]  /*1c490*/  MOV R8, UR5 ;  /* 0x0000000500087c02 */ /* 0x000fc60008000f00 */
[----:B------:R-:W-:Y:S01]  /*1c4a0*/  STS [UR4+0x34730], RZ ;  /* 0x034730ffff007988 */ /* 0x000fe20008000804 */
[----:B------:R-:W-:-:S05]  /*1c4b0*/  SHF.R.U64 R8, R8, 0x4, RZ ;  /* 0x0000000408087819 */ /* 0x000fca00000012ff */
        /* <DEDUP_REMOVED lines=8> */
[----:B-1----:R-:W-:Y:S01]  /*1c540*/  LOP3.LUT R0, R0, 0xf, R5, 0xb8, !PT ;  /* 0x0000000f00007812 */ /* 0x002fe200078eb805 */
[----:B------:R-:W-:Y:S02]  /*1c550*/  VIADD R5, R19, 0xffffffff ;  /* 0xffffffff13057836 */ /* 0x000fe40000000000 */
[----:B------:R-:W-:Y:S04]  /*1c560*/  STS [UR4+0x3470c], R2 ;  /* 0x03470c02ff007988 */ /* 0x000fe80008000804 */
[----:B------:R-:W-:Y:S04]  /*1c570*/  STS [UR4+0x3471c], R0 ;  /* 0x03471c00ff007988 */ /* 0x000fe80008000804 */
[----:B------:R-:W1:Y:S02]  /*1c580*/  LDS R6, [UR4+0x3471c] ;  /* 0x03471c04ff067984 */ /* 0x000e640008000800 */
[----:B-1----:R-:W-:-:S05]  /*1c590*/  LOP3.LUT R6, R6, 0xf0, RZ, 0xb8, !PT ;  /* 0x000000f006067812 */ /* 0x002fca00078eb8ff */
[----:B------:R1:W-:Y:S04]  /*1c5a0*/  STS [UR4+0x3471c], R6 ;  /* 0x03471c06ff007988 */ /* 0x0003e80008000804 */
[----:B------:R-:W2:Y:S01]  /*1c5b0*/  LDS R9, [UR4+0x3471c] ;  /* 0x03471c04ff097984 */ /* 0x000ea20008000800 */
[----:B-1----:R-:W-:-:S05]  /*1c5c0*/  CS2R R6, SRZ ;  /* 0x0000000000067805 */ /* 0x002fca000001ff00 */
[----:B------:R-:W-:Y:S01]  /*1c5d0*/  STS.128 [UR4+0x34720], R4 ;  /* 0x03472004ff007988 */ /* 0x000fe20008000c04 */
[----:B--2---:R-:W-:-:S05]  /*1c5e0*/  LOP3.LUT R9, R9, 0xf00, RZ, 0xb8, !PT ;  /* 0x00000f0009097812 */ /* 0x004fca00078eb8ff */
[----:B------:R-:W-:Y:S04]  /*1c5f0*/  STS.64 [UR4+0x34718], R8 ;  /* 0x03471808ff007988 */ /* 0x000fe80008000a04 */
[----:B------:R-:W1:Y:S02]  /*1c600*/  LDS R3, [UR4+0x3471c] ;  /* 0x03471c04ff037984 */ /* 0x000e640008000800 */
[----:B-1----:R-:W-:-:S05]  /*1c610*/  LOP3.LUT R0, R3, 0xf000, RZ, 0xb8, !PT ;  /* 0x0000f00003007812 */ /* 0x002fca00078eb8ff */
[----:B------:R3:W-:Y:S02]  /*1c620*/  STS [UR4+0x3471c], R0 ;  /* 0x03471c00ff007988 */ /* 0x0007e40008000804 */
.L_x_166:
[----:B------:R-:W-:Y:S05]  /*1c630*/  BSYNC B0 ;  /* 0x0000000000007941 */ /* 0x000fea0003800000 */
.L_x_165:
[----:B---3--:R-:W3:Y:S01]  /*1c640*/  S2R R0, SR_LANEID ;  /* 0x0000000000007919 */ /* 0x008ee20000000000 */
[----:B------:R-:W-:Y:S01]  /*1c650*/  ELECT P0, URZ, PT ;  /* 0x00000000003f782f */ /* 0x000fe20003800000 */
[----:B------:R-:W-:Y:S01]  /*1c660*/  NOP ;  /* 0x0000000000007918 */ /* 0x000fe20000000000 */
[----:B------:R-:W-:Y:S11]  /*1c670*/  BSSY B0, `(.L_x_168) ;  /* 0x0000004000007945 */ /* 0x000ff60003800000 */
[----:B------:R-:W-:Y:S05]  /*1c680*/  @!P0 BRA `(.L_x_169) ;  /* 0x0000000000088947 */ /* 0x000fea0003800000 */
[----:B------:R0:W-:Y:S01]  /*1c690*/  UTMACMDFLUSH ;  /* 0x00000000000079b7 */ /* 0x0001e20000000000 */
[----:B------:R-:W-:-:S04]  /*1c6a0*/  DEPBAR.LE SB0, 0x0 ;  /* 0x000080000000791a */ /* 0x000fc80000000000 */
.L_x_169:
[----:B------:R-:W-:Y:S05]  /*1c6b0*/  BSYNC B0 ;  /* 0x0000000000007941 */ /* 0x000fea0003800000 */
.L_x_168:
[----:B------:R-:W-:Y:S01]  /*1c6c0*/  UMOV UR5, 0x400 ;  /* 0x0000040000057882 */ /* 0x000fe20000000000 */
[----:B-1-3--:R-:W-:Y:S01]  /*1c6d0*/  SHF.L.U32 R4, R0, 0x2, RZ ;  /* 0x0000000200047819 */ /* 0x00afe200000006ff */
[----:B------:R-:W-:-:S03]  /*1c6e0*/  ULEA UR5, UR43, UR5, 0x18 ;  /* 0x000000052b057291 */ /* 0x000fc6000f8ec03f */
[----:B--2---:R-:W-:Y:S01]  /*1c6f0*/  IADD3 R2, P0, R4, UR8, RZ ;  /* 0x0000000804027c10 */ /* 0x004fe2000ff1e0ff */
[----:B------:R-:W-:Y:S01]  /*1c700*/  UIADD3 UR4, UR5, 0x34700, URZ ;  /* 0x0003470005047890 */ /* 0x000fe2000fffe03f */
[----:B------:R-:W-:-:S03]  /*1c710*/  MOV R0, RZ ;  /* 0x000000ff00007202 */ /* 0x000fc60000000f00 */
[----:B------:R-:W-:-:S05]  /*1c720*/  IMAD.X R3, RZ, RZ, UR9, P0 ;  /* 0x00000009ff037e24 */ /* 0x000fca00080e06ff */
[----:B------:R-:W1:Y:S01]  /*1c730*/  LDS R5, [R4+UR4] ;  /* 0x0000000404057984 */ /* 0x000e620008000800 */
[----:B------:R-:W-:-:S03]  /*1c740*/  SHF.L.U32 R0, R0, 0x1f, RZ ;  /* 0x0000001f00007819 */ /* 0x000fc600000006ff */
[----:B-1----:R1:W2:Y:S02]  /*1c750*/  ATOMG.E.EXCH.STRONG.GPU PT, RZ, [R2], R5 ;  /* 0x0000000502ff73a8 */ /* 0x0022a400041ee100 */
[----:B--2---:R-:W2:Y:S01]  /*1c760*/  SYNCS.PHASECHK.TRANS64.TRYWAIT P0, [UR5+0x344e8], R0 ;  /* 0x0344e800ff0075a7 */ /* 0x004ea20008000145 */
[----:B------:R-:W-:Y:S02]  /*1c770*/  ULOP3.LUT UR36, UR59, 0x1, URZ, 0xfc, !UPT ;  /* 0x000000013b247892 */ /* 0x000fe4000f8efc3f */
[----:B------:R-:W-:Y:S01]  /*1c780*/  ULOP3.LUT UR37, UR61, 0x2, URZ, 0xfc, !UPT ;  /* 0x000000023d257892 */ /* 0x000fe2000f8efc3f */
[----:B-12---:R-:W-:Y:S11]  /*1c790*/  @!P0 BRA `(.L_x_170) ;  /* 0x0000006400d48947 */ /* 0x006ff60003800000 */
.L_x_382:
[----:B------:R-:W-:Y:S01]  /*1c7a0*/  IMAD.MOV.U32 R2, RZ, RZ, 0x1 ;  /* 0x00000001ff027424 */ /* 0x000fe200078e00ff */
[----:B-1----:R-:W-:Y:S01]  /*1c7b0*/  MOV R0, RZ ;  /* 0x000000ff00007202 */ /* 0x002fe20000000f00 */
[----:B------:R-:W-:Y:S01]  /*1c7c0*/  ULDC UR40, c[0x0][0x598] ;  /* 0x0001660000287ab9 */ /* 0x000fe20000000800 */
[----:B------:R-:W-:Y:S01]  /*1c7d0*/  ULDC UR41, c[0x0][0x580] ;  /* 0x0001600000297ab9 */ /* 0x000fe20000000800 */
[----:B------:R-:W-:Y:S01]  /*1c7e0*/  ULDC.64 UR10, c[0x0][0x590] ;  /* 0x00016400000a7ab9 */ /* 0x000fe20000000a00 */
[----:B------:R-:W-:-:S05]  /*1c7f0*/  ULDC.64 UR12, c[0x0][0x588] ;  /* 0x00016200000c7ab9 */ /* 0x000fca0000000a00 */
.L_x_279:
[----:B------:R-:W-:-:S06]  /*1c800*/  UISETP.NE.AND UP0, UPT, UR36, 0x3, UPT ;  /* 0x000000032400788c */ /* 0x000fcc000bf05270 */
[----:B------:R-:W-:-:S13]  /*1c810*/  PLOP3.LUT P1, PT, PT, PT, UP0, 0x80, 0x0 ;  /* 0x000000000000781c */ /* 0x000fda0003f2f008 */
[----:B-1---5:R-:W-:Y:S05]  /*1c820*/  @!P1 BRA `(.L_x_171) ;  /* 0x0000000000049947 */ /* 0x022fea0003800000 */
[----:B------:R-:W-:Y:S01]  /*1c830*/  BPT.TRAP 0x1 ;  /* 0x000000040000795c */ /* 0x000fe20000300000 */
.L_x_171:
[----:B------:R-:W2:Y:S01]  /*1c840*/  LDL R4, [R1+0x200] ;  /* 0x0002000001047983 */ /* 0x000ea20000100800 */
[----:B------:R-:W-:Y:S02]  /*1c850*/  SHF.L.U32 R3, R0, 0x1f, RZ ;  /* 0x0000001f00037819 */ /* 0x000fe400000006ff */
[C---:B--2---:R-:W-:Y:S02]  /*1c860*/  R2UR UR6, R4.reuse ;  /* 0x00000000040672ca */ /* 0x044fe400000e0000 */
[----:B------:R-:W-:-:S11]  /*1c870*/  LEA R4, R4, UR5, 0x4 ;  /* 0x0000000504047c11 */ /* 0x000fd6000f8e20ff */
[----:B------:R-:W-:-:S09]  /*1c880*/  ULEA UR6, UR6, UR5, 0x3 ;  /* 0x0000000506067291 */ /* 0x000fd2000f8e183f */
[----:B------:R-:W1:Y:S02]  /*1c890*/  SYNCS.PHASECHK.TRANS64.TRYWAIT P0, [UR6+0x34400], R3 ;  /* 0x03440003ff0075a7 */ /* 0x000e640008000146 */
[----:B-1----:R-:W-:Y:S05]  /*1c8a0*/  @!P0 BRA `(.L_x_172) ;  /* 0x0000006400a88947 */ /* 0x002fea0003800000 */
.L_x_383:
[----:B-1----:R-:W1:Y:S01]  /*1c8b0*/  LDS.128 R4, [R4+0x34510] ;  /* 0x0345100004047984 */ /* 0x002e620000000c00 */
[----:B------:R-:W-:Y:S01]  /*1c8c0*/  @!PT LDS RZ, [RZ] ;  /* 0x00000000fffff984 */ /* 0x000fe20000000800 */
[----:B------:R-:W-:Y:S01]  /*1c8d0*/  @!PT LDS RZ, [RZ] ;  /* 0x00000000fffff984 */ /* 0x000fe20000000800 */
[----:B------:R-:W-:Y:S01]  /*1c8e0*/  @!PT LDS RZ, [RZ] ;  /* 0x00000000fffff984 */ /* 0x000fe20000000800 */
[----:B------:R-:W-:Y:S01]  /*1c8f0*/  @!PT LDS RZ, [RZ] ;  /* 0x00000000fffff984 */ /* 0x000fe20000000800 */
[----:B------:R2:W-:Y:S06]  /*1c900*/  MEMBAR.ALL.CTA ;  /* 0x0000000000007992 */ /* 0x0005ec0000008000 */
[----:B--2---:R-:W2:Y:S01]  /*1c910*/  FENCE.VIEW.ASYNC.S ;  /* 0x00000000000073c6 */ /* 0x004ea20000000000 */
[----:B------:R-:W-:Y:S05]  /*1c920*/  @!P1 BRA `(.L_x_173) ;  /* 0x0000000000049947 */ /* 0x000fea0003800000 */
[----:B------:R-:W-:Y:S01]  /*1c930*/  BPT.TRAP 0x1 ;  /* 0x000000040000795c */ /* 0x000fe20000300000 */
.L_x_173:
[----:B------:R-:W-:Y:S01]  /*1c940*/  UIADD3 UR6, UR6, 0x34440, URZ ;  /* 0x0003444006067890 */ /* 0x000fe2000fffe03f */
[----:B------:R-:W-:Y:S02]  /*1c950*/  R2UR UR18, R16 ;  /* 0x00000000101272ca */ /* 0x000fe400000e0000 */
[----:B------:R-:W-:Y:S01]  /*1c960*/  R2UR UR19, R17 ;  /* 0x00000000111372ca */ /* 0x000fe200000e0000 */
[----:B------:R-:W-:Y:S01]  /*1c970*/  UPRMT UR6, UR43, 0x654, UR6 ;  /* 0x000006542b067896 */ /* 0x000fe20008000006 */
[----:B------:R-:W-:Y:S02]  /*1c980*/  LOP3.LUT P1, RZ, R2, 0xff, RZ, 0xc0, !PT ;  /* 0x000000ff02ff7812 */ /* 0x000fe4000782c0ff */
[----:B------:R-:W-:-:S04]  /*1c990*/  ISETP.NE.U32.AND P0, PT, RZ, UR10, PT ;  /* 0x0000000aff007c0c */ /* 0x000fc8000bf05070 */
[----:B------:R-:W-:Y:S02]  /*1c9a0*/  ISETP.NE.AND.EX P0, PT, RZ, UR11, PT, P0 ;  /* 0x0000000bff007c0c */ /* 0x000fe4000bf05300 */
[----:B--2---:R-:W-:Y:S01]  /*1c9b0*/  SYNCS.ARRIVE.TRANS64.RED.A1T0 RZ, [UR6], RZ ;  /* 0x000000ffffff79a7 */ /* 0x004fe20008100406 */
[----:B------:R-:W-:Y:S02]  /*1c9c0*/  USHF.L.U32 UR18, UR18, 0x7, URZ ;  /* 0x0000000712127899 */ /* 0x000fe4000800063f */
[----:B------:R-:W-:Y:S02]  /*1c9d0*/  USHF.L.U32 UR19, UR19, 0x8, URZ ;  /* 0x0000000813137899 */ /* 0x000fe4000800063f */
[----:B------:R-:W-:Y:S10]  /*1c9e0*/  @!P1 BRA `(.L_x_174) ;  /* 0x00000000000c9947 */ /* 0x000ff40003800000 */
[----:B------:R-:W-:-:S04]  /*1c9f0*/  DEPBAR {5,4,3,2,1,0} ;  /* 0x0000003f0000791a */ /* 0x000fc80000000000 */
[----:B------:R2:W-:Y:S02]  /*1ca00*/  UTMACCTL.IV [UR8] ;  /* 0x00000000080079b9 */ /* 0x0005e40008000000 */
[----:B--2---:R-:W-:Y:S01]  /*1ca10*/  NOP ;  /* 0x0000000000007918 */ /* 0x004fe20000000000 */
.L_x_174:
[----:B------:R-:W-:Y:S05]  /*1ca20*/  @!P0 BRA `(.L_x_175) ;  /* 0x0000000000188947 */ /* 0x000fea0003800000 */
[----:B------:R-:W2:Y:S02]  /*1ca30*/  LDC.64 R2, c[0x0][0x590] ;  /* 0x00016400ff027b82 */ /* 0x000ea40000000a00 */
[----:B--2---:R-:W-:-:S06]  /*1ca40*/  IMAD.WIDE R2, R18, 0x8, R2 ;  /* 0x0000000812027825 */ /* 0x004fcc00078e0202 */
[----:B------:R-:W2:Y:S04]  /*1ca50*/  LDG.E.64 R2, desc[UR38][R2.64] ;  /* 0x0000002602027981 */ /* 0x000ea8000c1e1b00 */
[----:B--2---:R-:W2:Y:S02]  /*1ca60*/  LD.E R8, desc[UR38][R2.64] ;  /* 0x0000002602087980 */ /* 0x004ea4000c101900 */
[----:B--2---:R-:W-:Y:S01]  /*1ca70*/  FSETP.NEU.AND P0, PT, R8, RZ, PT ;  /* 0x000000ff0800720b */ /* 0x004fe20003f0d000 */
[----:B------:R-:W-:-:S12]  /*1ca80*/  BRA `(.L_x_176) ;  /* 0x0000000000247947 */ /* 0x000fd80003800000 */
.L_x_175:
[----:B------:R-:W-:Y:S02]  /*1ca90*/  ISETP.NE.U32.AND P1, PT, RZ, UR12, PT ;  /* 0x0000000cff007c0c */ /* 0x000fe4000bf25070 */
[----:B------:R-:W-:Y:S02]  /*1caa0*/  FSETP.NEU.AND P0, PT, RZ, UR41, PT ;  /* 0x00000029ff007c0b */ /* 0x000fe4000bf0d000 */
[----:B------:R-:W-:-:S13]  /*1cab0*/  ISETP.NE.AND.EX P1, PT, RZ, UR13, PT, P1 ;  /* 0x0000000dff007c0c */ /* 0x000fda000bf25310 */
[----:B------:R-:W-:Y:S05]  /*1cac0*/  @!P1 BRA `(.L_x_176) ;  /* 0x0000000000149947 */ /* 0x000fea0003800000 */
[----:B------:R-:W2:Y:S01]  /*1cad0*/  LDC.64 R2, c[0x0][0x588] ;  /* 0x00016200ff027b82 */ /* 0x000ea20000000a00 */
[----:B------:R-:W-:-:S04]  /*1cae0*/  IMAD R9, R18, UR40, RZ ;  /* 0x0000002812097c24 */ /* 0x000fc8000f8e02ff */
[----:B--2---:R-:W-:-:S06]  /*1caf0*/  IMAD.WIDE R2, R9, 0x4, R2 ;  /* 0x0000000409027825 */ /* 0x004fcc00078e0202 */
[----:B------:R-:W2:Y:S02]  /*1cb00*/  LDG.E R2, desc[UR38][R2.64] ;  /* 0x0000002602027981 */ /* 0x000ea4000c1e1900 */
[----:B--2---:R-:W-:-:S13]  /*1cb10*/  FSETP.NEU.AND P0, PT, R2, RZ, PT ;  /* 0x000000ff0200720b */ /* 0x004fda0003f0d000 */
.L_x_176:
[----:B------:R-:W-:Y:S01]  /*1cb20*/  UISETP.NE.AND UP0, UPT, UR37, 0x3, UPT ;  /* 0x000000032500788c */ /* 0x000fe2000bf05270 */
[----:B------:R-:W-:-:S05]  /*1cb30*/  ELECT P1, URZ, PT ;  /* 0x00000000003f782f */ /* 0x000fca0003820000 */
[----:B------:R-:W-:Y:S02]  /*1cb40*/  PLOP3.LUT P2, PT, PT, PT, UP0, 0x80, 0x0 ;  /* 0x000000000000781c */ /* 0x000fe40003f4f008 */
[----:B------:R-:W-:-:S11]  /*1cb50*/  PLOP3.LUT P0, PT, P0, P1, PT, 0x2a, 0x0 ;  /* 0x000000000000781c */ /* 0x000fd60000702572 */
[----:B------:R-:W-:Y:S05]  /*1cb60*/  @!P2 BRA `(.L_x_177) ;  /* 0x000000000004a947 */ /* 0x000fea0003800000 */
[----:B------:R-:W-:Y:S01]  /*1cb70*/  BPT.TRAP 0x1 ;  /* 0x000000040000795c */ /* 0x000fe20000300000 */
.L_x_177:
[----:B------:R-:W-:-:S05]  /*1cb80*/  IMAD.MOV.U32 R8, RZ, RZ, 0x1 ;  /* 0x00000001ff087424 */ /* 0x000fca00078e00ff */
[----:B------:R-:W-:-:S04]  /*1cb90*/  SHF.L.U32 R8, R8, 0x1f, RZ ;  /* 0x0000001f08087819 */ /* 0x000fc800000006ff */
[----:B------:R-:W2:Y:S02]  /*1cba0*/  SYNCS.PHASECHK.TRANS64.TRYWAIT P1, [UR5+0x344c0], R8 ;  /* 0x0344c008ff0075a7 */ /* 0x000ea40008020145 */
[----:B--2---:R-:W-:Y:S05]  /*1cbb0*/  @!P1 BRA `(.L_x_178) ;  /* 0x0000006000fc9947 */ /* 0x004fea0003800000 */
.L_x_384:
[----:B------:R-:W-:Y:S04]  /*1cbc0*/  BSSY B0, `(.L_x_179) ;  /* 0x000000b000007945 */ /* 0x000fe80003800000 */
[----:B------:R-:W-:Y:S05]  /*1cbd0*/  @P0 BRA `(.L_x_180) ;  /* 0x0000000000240947 */ /* 0x000fea0003800000 */
[----:B------:R-:W-:Y:S02]  /*1cbe0*/  UIADD3 UR16, UR5, 0x30000, URZ ;  /* 0x0003000005107890 */ /* 0x000fe4000fffe03f */
[----:B------:R-:W-:Y:S01]  /*1cbf0*/  UIADD3 UR17, UR5, 0x344a0, URZ ;  /* 0x000344a005117890 */ /* 0x000fe2000fffe03f */
[----:B------:R-:W-:Y:S01]  /*1cc00*/  UMOV UR6, 0x0 ;  /* 0x0000000000067882 */ /* 0x000fe20000000000 */
[----:B------:R-:W-:-:S07]  /*1cc10*/  UMOV UR7, 0x10000000 ;  /* 0x1000000000077882 */ /* 0x000fce0000000000 */
[----:B------:R3:W-:Y:S02]  /*1cc20*/  UTMALDG.2D [UR16], [UR8], desc[UR6] ;  /* 0x00000610080075b4 */ /* 0x0007e40008009000 */
[----:B---3--:R-:W-:Y:S05]  /*1cc30*/  @!P2 BRA `(.L_x_181) ;  /* 0x000000000004a947 */ /* 0x008fea0003800000 */
[----:B------:R-:W-:Y:S01]  /*1cc40*/  BPT.TRAP 0x1 ;  /* 0x000000040000795c */ /* 0x000fe20000300000 */
.L_x_181:
[----:B------:R-:W3:Y:S02]  /*1cc50*/  LDC R2, c[0x0][0x828] ;  /* 0x00020a00ff027b82 */ /* 0x000ee40000000800 */
[----:B---3--:R3:W-:Y:S02]  /*1cc60*/  SYNCS.ARRIVE.TRANS64.RED.A0TR RZ, [UR5+0x344a0], R2 ;  /* 0x0344a002ffff79a7 */ /* 0x0087e40008300405 */
.L_x_180:
[----:B------:R-:W-:Y:S05]  /*1cc70*/  BSYNC B0 ;  /* 0x0000000000007941 */ /* 0x000fea0003800000 */
.L_x_179:
[----:B------:R-:W-:Y:S05]  /*1cc80*/  @!P2 BRA `(.L_x_182) ;  /* 0x000000000004a947 */ /* 0x000fea0003800000 */
[----:B------:R-:W-:Y:S01]  /*1cc90*/  BPT.TRAP 0x1 ;  /* 0x000000040000795c */ /* 0x000fe20000300000 */
.L_x_182:
[----:B------:R-:W-:-:S04]  /*1cca0*/  UIADD3 UR21, UR5, 0x344a0, URZ ;  /* 0x000344a005157890 */ /* 0x000fc8000fffe03f */
[----:B------:R-:W-:-:S09]  /*1ccb0*/  UPRMT UR6, UR43, 0x654, UR21 ;  /* 0x000006542b067896 */ /* 0x000fd20008000015 */
[----:B------:R-:W-:Y:S01]  /*1ccc0*/  SYNCS.ARRIVE.TRANS64.RED.A1T0 RZ, [UR6], RZ ;  /* 0x000000ffffff79a7 */ /* 0x000fe20008100406 */
[----:B------:R-:W-:Y:S05]  /*1ccd0*/  @!P2 BRA `(.L_x_183) ;  /* 0x000000000004a947 */ /* 0x000fea0003800000 */
[----:B------:R-:W-:Y:S01]  /*1cce0*/  BPT.TRAP 0x1 ;  /* 0x000000040000795c */ /* 0x000fe20000300000 */
.L_x_183:
[----:B------:R-:W4:Y:S02]  /*1ccf0*/  SYNCS.PHASECHK.TRANS64.TRYWAIT P1, [UR5+0x344c8], R8 ;  /* 0x0344c808ff0075a7 */ /* 0x000f240008020145 */
[----:B----4-:R-:W-:Y:S05]  /*1cd00*/  @!P1 BRA `(.L_x_184) ;  /* 0x0000006000c09947 */ /* 0x010fea0003800000 */
.L_x_385:
[----:B------:R-:W-:Y:S04]  /*1cd10*/  BSSY B0, `(.L_x_185) ;  /* 0x000000d000007945 */ /* 0x000fe80003800000 */
[----:B------:R-:W-:Y:S05]  /*1cd20*/  @P0 BRA `(.L_x_186) ;  /* 0x00000000002c0947 */ /* 0x000fea0003800000 */
[----:B------:R-:W-:Y:S02]  /*1cd30*/  UIADD3 UR26, UR18, 0x40, URZ ;  /* 0x00000040121a7890 */ /* 0x000fe4000fffe03f */
[----:B------:R-:W-:Y:S02]  /*1cd40*/  UIADD3 UR24, UR5, 0x31000, URZ ;  /* 0x0003100005187890 */ /* 0x000fe4000fffe03f */
[----:B------:R-:W-:Y:S01]  /*1cd50*/  UIADD3 UR25, UR5, 0x344a8, URZ ;  /* 0x000344a805197890 */ /* 0x000fe2000fffe03f */
[----:B------:R-:W-:Y:S01]  /*1cd60*/  UMOV UR14, 0x0 ;  /* 0x00000000000e7882 */ /* 0x000fe20000000000 */
[----:B------:R-:W-:Y:S01]  /*1cd70*/  UMOV UR15, 0x10000000 ;  /* 0x10000000000f7882 */ /* 0x000fe20000000000 */
[----:B------:R-:W-:-:S06]  /*1cd80*/  UMOV UR27, UR19 ;  /* 0x00000013001b7c82 */ /* 0x000fcc0008000000 */
[----:B------:R4:W-:Y:S02]  /*1cd90*/  UTMALDG.2D [UR24], [UR8], desc[UR14] ;  /* 0x00000e18080075b4 */ /* 0x0009e40008009000 */
[----:B----4-:R-:W-:Y:S05]  /*1cda0*/  @!P2 BRA `(.L_x_187) ;  /* 0x000000000004a947 */ /* 0x010fea0003800000 */
[----:B------:R-:W-:Y:S01]  /*1cdb0*/  BPT.TRAP 0x1 ;  /* 0x000000040000795c */ /* 0x000fe20000300000 */
.L_x_187:
[----:B---3--:R-:W3:Y:S02]  /*1cdc0*/  LDC R2, c[0x0][0x828] ;  /* 0x00020a00ff027b82 */ /* 0x008ee40000000800 */
[----:B---3--:R4:W-:Y:S02]  /*1cdd0*/  SYNCS.ARRIVE.TRANS64.RED.A0TR RZ, [UR5+0x344a8], R2 ;  /* 0x0344a802ffff79a7 */ /* 0x0089e40008300405 */
.L_x_186:
[----:B------:R-:W-:Y:S05]  /*1cde0*/  BSYNC B0 ;  /* 0x0000000000007941 */ /* 0x000fea0003800000 */
.L_x_185:
[----:B------:R-:W-:Y:S05]  /*1cdf0*/  @!P2 BRA `(.L_x_188) ;  /* 0x000000000004a947 */ /* 0x000fea0003800000 */
[----:B------:R-:W-:Y:S01]  /*1ce00*/  BPT.TRAP 0x1 ;  /* 0x000000040000795c */ /* 0x000fe20000300000 */
.L_x_188:
[----:B------:R-:W-:Y:S02]  /*1ce10*/  UIADD3 UR25, UR5, 0x344a8, URZ ;  /* 0x000344a805197890 */ /* 0x000fe4000fffe03f */
[----:B------:R-:W-:Y:S02]  /*1ce20*/  UIADD3 UR31, UR19, 0x20, URZ ;  /* 0x00000020131f7890 */ /* 0x000fe4000fffe03f */
[----:B------:R-:W-:-:S09]  /*1ce30*/  UPRMT UR7, UR43, 0x654, UR25 ;  /* 0x000006542b077896 */ /* 0x000fd20008000019 */
[----:B------:R-:W-:Y:S01]  /*1ce40*/  SYNCS.ARRIVE.TRANS64.RED.A1T0 RZ, [UR7], RZ ;  /* 0x000000ffffff79a7 */ /* 0x000fe20008100407 */
[----:B------:R-:W-:Y:S05]  /*1ce50*/  @!P2 BRA `(.L_x_189) ;  /* 0x000000000004a947 */ /* 0x000fea0003800000 */
[----:B------:R-:W-:Y:S01]  /*1ce60*/  BPT.TRAP 0x1 ;  /* 0x000000040000795c */ /* 0x000fe20000300000 */
.L_x_189:
[----:B------:R-:W1:Y:S02]  /*1ce70*/  SYNCS.PHASECHK.TRANS64.TRYWAIT P1, [UR5+0x344d0], R8 ;  /* 0x0344d008ff0075a7 */ /* 0x000e640008020145 */
[----:B-1----:R-:W-:Y:S05]  /*1ce80*/  @!P1 BRA `(.L_x_190) ;  /* 0x0000006000789947 */ /* 0x002fea0003800000 */
.L_x_386:
[----:B------:R-:W-:Y:S04]  /*1ce90*/  BSSY B0, `(.L_x_191) ;  /* 0x000000c000007945 */ /* 0x000fe80003800000 */
[----:B------:R-:W-:Y:S05]  /*1cea0*/  @P0 BRA `(.L_x_192) ;  /* 0x0000000000280947 */ /* 0x000fea0003800000 */
[----:B------:R-:W-:Y:S02]  /*1ceb0*/  UIADD3 UR28, UR5, 0x32000, URZ ;  /* 0x00032000051c7890 */ /* 0x000fe4000fffe03f */
[----:B------:R-:W-:Y:S01]  /*1cec0*/  UIADD3 UR29, UR5, 0x344b0, URZ ;  /* 0x000344b0051d7890 */ /* 0x000fe2000fffe03f */
[----:B------:R-:W-:Y:S01]  /*1ced0*/  UMOV UR14, 0x0 ;  /* 0x00000000000e7882 */ /* 0x000fe20000000000 */
[----:B------:R-:W-:Y:S01]  /*1cee0*/  UMOV UR15, 0x10000000 ;  /* 0x10000000000f7882 */ /* 0x000fe20000000000 */
[----:B------:R-:W-:-:S06]  /*1cef0*/  UMOV UR30, UR18 ;  /* 0x00000012001e7c82 */ /* 0x000fcc0008000000 */
[----:B------:R1:W-:Y:S02]  /*1cf00*/  UTMALDG.2D [UR28], [UR8], desc[UR14] ;  /* 0x00000e1c080075b4 */ /* 0x0003e40008009000 */
[----:B-1----:R-:W-:Y:S05]  /*1cf10*/  @!P2 BRA `(.L_x_193) ;  /* 0x000000000004a947 */ /* 0x002fea0003800000 */
[----:B------:R-:W-:Y:S01]  /*1cf20*/  BPT.TRAP 0x1 ;  /* 0x000000040000795c */ /* 0x000fe20000300000 */
.L_x_193:
[----:B---34-:R-:W1:Y:S02]  /*1cf30*/  LDC R2, c[0x0][0x828] ;  /* 0x00020a00ff027b82 */ /* 0x018e640000000800 */
[----:B-1----:R1:W-:Y:S02]  /*1cf40*/  SYNCS.ARRIVE.TRANS64.RED.A0TR RZ, [UR5+0x344b0], R2 ;  /* 0x0344b002ffff79a7 */ /* 0x0023e40008300405 */
.L_x_192:
[----:B------:R-:W-:Y:S05]  /*1cf50*/  BSYNC B0 ;  /* 0x0000000000007941 */ /* 0x000fea0003800000 */
.L_x_191:
[----:B------:R-:W-:Y:S05]  /*1cf60*/  @!P2 BRA `(.L_x_194) ;  /* 0x000000000004a947 */ /* 0x000fea0003800000 */
[----:B------:R-:W-:Y:S01]  /*1cf70*/  BPT.TRAP 0x1 ;  /* 0x000000040000795c */ /* 0x000fe20000300000 */
.L_x_194:
[----:B------:R-:W-:-:S04]  /*1cf80*/  UIADD3 UR29, UR5, 0x344b0, URZ ;  /* 0x000344b0051d7890 */ /* 0x000fc8000fffe03f */
[----:B------:R-:W-:-:S09]  /*1cf90*/  UPRMT UR14, UR43, 0x654, UR29 ;  /* 0x000006542b0e7896 */ /* 0x000fd2000800001d */
[----:B------:R-:W-:Y:S01]  /*1cfa0*/  SYNCS.ARRIVE.TRANS64.RED.A1T0 RZ, [UR14], RZ ;  /* 0x000000ffffff79a7 */ /* 0x000fe2000810040e */
[----:B------:R-:W-:Y:S05]  /*1cfb0*/  @!P2 BRA `(.L_x_195) ;  /* 0x000000000004a947 */ /* 0x000fea0003800000 */
[----:B------:R-:W-:Y:S01]  /*1cfc0*/  BPT.TRAP 0x1 ;  /* 0x000000040000795c */ /* 0x000fe20000300000 */
.L_x_195:
[----:B------:R-:W1:Y:S02]  /*1cfd0*/  SYNCS.PHASECHK.TRANS64.TRYWAIT P1, [UR5+0x344d8], R8 ;  /* 0x0344d808ff0075a7 */ /* 0x000e640008020145 */
[----:B-1----:R-:W-:Y:S05]  /*1cfe0*/  @!P1 BRA `(.L_x_196) ;  /* 0x0000006000389947 */ /* 0x002fea0003800000 */
.L_x_387:
        /* <DEDUP_REMOVED lines=11> */
.L_x_199:
[----:B---34-:R-:W1:Y:S02]  /*1d0a0*/  LDC R2, c[0x0][0x828] ;  /* 0x00020a00ff027b82 */ /* 0x018e640000000800 */
[----:B-1----:R1:W-:Y:S02]  /*1d0b0*/  SYNCS.ARRIVE.TRANS64.RED.A0TR RZ, [UR5+0x344b8], R2 ;  /* 0x0344b802ffff79a7 */ /* 0x0023e40008300405 */
.L_x_198:
[----:B------:R-:W-:Y:S05]  /*1d0c0*/  BSYNC B0 ;  /* 0x0000000000007941 */ /* 0x000fea0003800000 */
.L_x_197:
[----:B------:R-:W-:Y:S05]  /*1d0d0*/  @!P2 BRA `(.L_x_200) ;  /* 0x000000000004a947 */ /* 0x000fea0003800000 */
[----:B------:R-:W-:Y:S01]  /*1d0e0*/  BPT.TRAP 0x1 ;  /* 0x000000040000795c */ /* 0x000fe20000300000 */
.L_x_200:
[----:B------:R-:W-:Y:S02]  /*1d0f0*/  UIADD3 UR33, UR5, 0x344b8, URZ ;  /* 0x000344b805217890 */ /* 0x000fe4000fffe03f */
[----:B------:R-:W-:Y:S02]  /*1d100*/  UIADD3 UR23, UR19, 0x40, URZ ;  /* 0x0000004013177890 */ /* 0x000fe4000fffe03f */
[----:B------:R-:W-:-:S09]  /*1d110*/  UPRMT UR15, UR43, 0x654, UR33 ;  /* 0x000006542b0f7896 */ /* 0x000fd20008000021 */
[----:B------:R-:W-:Y:S01]  /*1d120*/  SYNCS.ARRIVE.TRANS64.RED.A1T0 RZ, [UR15], RZ ;  /* 0x000000ffffff79a7 */ /* 0x000fe2000810040f */
[----:B------:R-:W-:Y:S05]  /*1d130*/  @!P2 BRA `(.L_x_201) ;  /* 0x000000000004a947 */ /* 0x000fea0003800000 */
[----:B------:R-:W-:Y:S01]  /*1d140*/  BPT.TRAP 0x1 ;  /* 0x000000040000795c */ /* 0x000fe20000300000 */
.L_x_201:
[----:B-1-34-:R-:W-:-:S04]  /*1d150*/  SHF.L.U32 R2, RZ, 0x1f, RZ ;  /* 0x0000001fff027819 */ /* 0x01afc800000006ff */
[----:B------:R-:W1:Y:S02]  /*1d160*/  SYNCS.PHASECHK.TRANS64.TRYWAIT P1, [UR5+0x344c0], R2 ;  /* 0x0344c002ff0075a7 */ /* 0x000e640008020145 */
[----:B-1----:R-:W-:Y:S05]  /*1d170*/  @!P1 BRA `(.L_x_202) ;  /* 0x0000005c00ec9947 */ /* 0x002fea0003800000 */
.L_x_388:
[----:B------:R-:W-:Y:S04]  /*1d180*/  BSSY B0, `(.L_x_203) ;  /* 0x000000b000007945 */ /* 0x000fe80003800000 */
[----:B------:R-:W-:Y:S05]  /*1d190*/  @P0 BRA `(.L_x_204) ;  /* 0x0000000000240947 */ /* 0x000fea0003800000 */
[----:B------:R-:W-:Y:S01]  /*1d1a0*/  UIADD3 UR20, UR5, 0x30000, URZ ;  /* 0x0003000005147890 */ /* 0x000fe2000fffe03f */
[----:B------:R-:W-:Y:S01]  /*1d1b0*/  UMOV UR16, 0x0 ;  /* 0x0000000000107882 */ /* 0x000fe20000000000 */
[----:B------:R-:W-:Y:S01]  /*1d1c0*/  UMOV UR17, 0x10000000 ;  /* 0x1000000000117882 */ /* 0x000fe20000000000 */
[----:B------:R-:W-:-:S06]  /*1d1d0*/  UMOV UR22, UR18 ;  /* 0x0000001200167c82 */ /* 0x000fcc0008000000 */
[----:B------:R3:W-:Y:S02]  /*1d1e0*/  UTMALDG.2D [UR20], [UR8], desc[UR16] ;  /* 0x00001014080075b4 */ /* 0x0007e40008009000 */
[----:B---3--:R-:W-:Y:S05]  /*1d1f0*/  @!P2 BRA `(.L_x_205) ;  /* 0x000000000004a947 */ /* 0x008fea0003800000 */
[----:B------:R-:W-:Y:S01]  /*1d200*/  BPT.TRAP 0x1 ;  /* 0x000000040000795c */ /* 0x000fe20000300000 */
.L_x_205:
[----:B-12---:R-:W1:Y:S02]  /*1d210*/  LDC R3, c[0x0][0x828] ;  /* 0x00020a00ff037b82 */ /* 0x006e640000000800 */
[----:B-1----:R3:W-:Y:S02]  /*1d220*/  SYNCS.ARRIVE.TRANS64.RED.A0TR RZ, [UR5+0x344a0], R3 ;  /* 0x0344a003ffff79a7 */ /* 0x0027e40008300405 */
.L_x_204:
[----:B------:R-:W-:Y:S05]  /*1d230*/  BSYNC B0 ;  /* 0x0000000000007941 */ /* 0x000fea0003800000 */
.L_x_203:
[----:B------:R-:W-:Y:S05]  /*1d240*/  @!P2 BRA `(.L_x_206) ;  /* 0x000000000004a947 */ /* 0x000fea0003800000 */
[----:B------:R-:W-:Y:S01]  /*1d250*/  BPT.TRAP 0x1 ;  /* 0x000000040000795c */ /* 0x000fe20000300000 */
.L_x_206:
[----:B------:R-:W-:Y:S01]  /*1d260*/  SYNCS.ARRIVE.TRANS64.RED.A1T0 RZ, [UR6], RZ ;  /* 0x000000ffffff79a7 */ /* 0x000fe20008100406 */
[----:B------:R-:W-:Y:S05]  /*1d270*/  @!P2 BRA `(.L_x_207) ;  /* 0x000000000004a947 */ /* 0x000fea0003800000 */
[----:B------:R-:W-:Y:S01]  /*1d280*/  BPT.TRAP 0x1 ;  /* 0x000000040000795c */ /* 0x000fe20000300000 */
.L_x_207:
[----:B------:R-:W4:Y:S02]  /*1d290*/  SYNCS.PHASECHK.TRANS64.TRYWAIT P1, [UR5+0x344c8], R2 ;  /* 0x0344c802ff0075a7 */ /* 0x000f240008020145 */
[----:B----4-:R-:W-:Y:S05]  /*1d2a0*/  @!P1 BRA `(.L_x_208) ;  /* 0x0000005c00b89947 */ /* 0x010fea0003800000 */
.L_x_389:
        /* <DEDUP_REMOVED lines=10> */
.L_x_211:
[----:B-123--:R-:W1:Y:S02]  /*1d350*/  LDC R3, c[0x0][0x828] ;  /* 0x00020a00ff037b82 */ /* 0x00ee640000000800 */
[----:B-1----:R4:W-:Y:S02]  /*1d360*/  SYNCS.ARRIVE.TRANS64.RED.A0TR RZ, [UR5+0x344a8], R3 ;  /* 0x0344a803ffff79a7 */ /* 0x0029e40008300405 */
.L_x_210:
[----:B------:R-:W-:Y:S05]  /*1d370*/  BSYNC B0 ;  /* 0x0000000000007941 */ /* 0x000fea0003800000 */
.L_x_209:
[----:B------:R-:W-:Y:S05]  /*1d380*/  @!P2 BRA `(.L_x_212) ;  /* 0x000000000004a947 */ /* 0x000fea0003800000 */
[----:B------:R-:W-:Y:S01]  /*1d390*/  BPT.TRAP 0x1 ;  /* 0x000000040000795c */ /* 0x000fe20000300000 */
.L_x_212:
[----:B------:R-:W-:Y:S01]  /*1d3a0*/  SYNCS.ARRIVE.TRANS64.RED.A1T0 RZ, [UR7], RZ ;  /* 0x000000ffffff79a7 */ /* 0x000fe20008100407 */
[----:B------:R-:W-:Y:S01]  /*1d3b0*/  UIADD3 UR31, UR19, 0x60, URZ ;  /* 0x00000060131f7890 */ /* 0x000fe2000fffe03f */
[----:B------:R-:W-:Y:S11]  /*1d3c0*/  @!P2 BRA `(.L_x_213) ;  /* 0x000000000004a947 */ /* 0x000ff60003800000 */
[----:B------:R-:W-:Y:S01]  /*1d3d0*/  BPT.TRAP 0x1 ;  /* 0x000000040000795c */ /* 0x000fe20000300000 */
.L_x_213:
[----:B------:R-:W1:Y:S02]  /*1d3e0*/  SYNCS.PHASECHK.TRANS64.TRYWAIT P1, [UR5+0x344d0], R2 ;  /* 0x0344d002ff0075a7 */ /* 0x000e640008020145 */
[----:B-1----:R-:W-:Y:S05]  /*1d3f0*/  @!P1 BRA `(.L_x_214) ;  /* 0x0000005c007c9947 */ /* 0x002fea0003800000 */
.L_x_390:
[----:B------:R-:W-:Y:S04]  /*1d400*/  BSSY B0, `(.L_x_215) ;  /* 0x000000b000007945 */ /* 0x000fe80003800000 */
[----:B------:R-:W-:Y:S05]  /*1d410*/  @P0 BRA `(.L_x_216) ;  /* 0x0000000000240947 */ /* 0x000fea0003800000 */
[----:B------:R-:W-:Y:S01]  /*1d420*/  UIADD3 UR28, UR5, 0x32000, URZ ;  /* 0x00032000051c7890 */ /* 0x000fe2000fffe03f */
[----:B------:R-:W-:Y:S01]  /*1d430*/  UMOV UR16, 0x0 ;  /* 0x0000000000107882 */ /* 0x000fe20000000000 */
[----:B------:R-:W-:Y:S01]  /*1d440*/  UMOV UR17, 0x10000000 ;  /* 0x1000000000117882 */ /* 0x000fe20000000000 */
[----:B------:R-:W-:-:S06]  /*1d450*/  UMOV UR30, UR18 ;  /* 0x00000012001e7c82 */ /* 0x000fcc0008000000 */
[----:B------:R1:W-:Y:S02]  /*1d460*/  UTMALDG.2D [UR28], [UR8], desc[UR16] ;  /* 0x0000101c080075b4 */ /* 0x0003e40008009000 */
[----:B-1----:R-:W-:Y:S05]  /*1d470*/  @!P2 BRA `(.L_x_217) ;  /* 0x000000000004a947 */ /* 0x002fea0003800000 */
[----:B------:R-:W-:Y:S01]  /*1d480*/  BPT.TRAP 0x1 ;  /* 0x000000040000795c */ /* 0x000fe20000300000 */
.L_x_217:
[----:B--234-:R-:W1:Y:S02]  /*1d490*/  LDC R3, c[0x0][0x828] ;  /* 0x00020a00ff037b82 */ /* 0x01ce640000000800 */
[----:B-1----:R1:W-:Y:S02]  /*1d4a0*/  SYNCS.ARRIVE.TRANS64.RED.A0TR RZ, [UR5+0x344b0], R3 ;  /* 0x0344b003ffff79a7 */ /* 0x0023e40008300405 */
.L_x_216:
[----:B------:R-:W-:Y:S05]  /*1d4b0*/  BSYNC B0 ;  /* 0x0000000000007941 */ /* 0x000fea0003800000 */
.L_x_215:
[----:B------:R-:W-:Y:S05]  /*1d4c0*/  @!P2 BRA `(.L_x_218) ;  /* 0x000000000004a947 */ /* 0x000fea0003800000 */
[----:B------:R-:W-:Y:S01]  /*1d4d0*/  BPT.TRAP 0x1 ;  /* 0x000000040000795c */ /* 0x000fe20000300000 */
.L_x_218:
[----:B------:R-:W-:Y:S01]  /*1d4e0*/  SYNCS.ARRIVE.TRANS64.RED.A1T0 RZ, [UR14], RZ ;  /* 0x000000ffffff79a7 */ /* 0x000fe2000810040e */
[----:B------:R-:W-:Y:S05]  /*1d4f0*/  @!P2 BRA `(.L_x_219) ;  /* 0x000000000004a947 */ /* 0x000fea0003800000 */
[----:B------:R-:W-:Y:S01]  /*1d500*/  BPT.TRAP 0x1 ;  /* 0x000000040000795c */ /* 0x000fe20000300000 */
.L_x_219:
[----:B------:R-:W1:Y:S02]  /*1d510*/  SYNCS.PHASECHK.TRANS64.TRYWAIT P1, [UR5+0x344d8], R2 ;  /* 0x0344d802ff0075a7 */ /* 0x000e640008020145 */
[----:B-1----:R-:W-:Y:S05]  /*1d520*/  @!P1 BRA `(.L_x_220) ;  /* 0x0000005c00489947 */ /* 0x002fea0003800000 */
.L_x_391:
        /* <DEDUP_REMOVED lines=10> */
.L_x_223:
[----:B--234-:R-:W1:Y:S02]  /*1d5d0*/  LDC R3, c[0x0][0x828] ;  /* 0x00020a00ff037b82 */ /* 0x01ce640000000800 */
[----:B-1----:R1:W-:Y:S02]  /*1d5e0*/  SYNCS.ARRIVE.TRANS64.RED.A0TR RZ, [UR5+0x344b8], R3 ;  /* 0x0344b803ffff79a7 */ /* 0x0023e40008300405 */
.L_x_222:
[----:B------:R-:W-:Y:S05]  /*1d5f0*/  BSYNC B0 ;  /* 0x0000000000007941 */ /* 0x000fea0003800000 */
.L_x_221:
[----:B------:R-:W-:Y:S05]  /*1d600*/  @!P2 BRA `(.L_x_224) ;  /* 0x000000000004a947 */ /* 0x000fea0003800000 */
[----:B------:R-:W-:Y:S01]  /*1d610*/  BPT.TRAP 0x1 ;  /* 0x000000040000795c */ /* 0x000fe20000300000 */
.L_x_224:
[----:B------:R-:W-:Y:S01]  /*1d620*/  SYNCS.ARRIVE.TRANS64.RED.A1T0 RZ, [UR15], RZ ;  /* 0x000000ffffff79a7 */ /* 0x000fe2000810040f */
[----:B------:R-:W-:Y:S01]  /*1d630*/  UIADD3 UR23, UR19, 0x80, URZ ;  /* 0x0000008013177890 */ /* 0x000fe2000fffe03f */
[----:B------:R-:W-:Y:S11]  /*1d640*/  @!P2 BRA `(.L_x_225) ;  /* 0x000000000004a947 */ /* 0x000ff60003800000 */
[----:B------:R-:W-:Y:S01]  /*1d650*/  BPT.TRAP 0x1 ;  /* 0x000000040000795c */ /* 0x000fe20000300000 */
.L_x_225:
[----:B------:R-:W1:Y:S02]  /*1d660*/  SYNCS.PHASECHK.TRANS64.TRYWAIT P1, [UR5+0x344c0], R8 ;  /* 0x0344c008ff0075a7 */ /* 0x000e640008020145 */
[----:B-1----:R-:W-:Y:S05]  /*1d670*/  @!P1 BRA `(.L_x_226) ;  /* 0x0000005c000c9947 */ /* 0x002fea0003800000 */
.L_x_392:
        /* <DEDUP_REMOVED lines=9> */
.L_x_229:
[----:B--234-:R-:W1:Y:S02]  /*1d710*/  LDC R3, c[0x0][0x828] ;  /* 0x00020a00ff037b82 */ /* 0x01ce640000000800 */
[----:B-1----:R1:W-:Y:S02]  /*1d720*/  SYNCS.ARRIVE.TRANS64.RED.A0TR RZ, [UR5+0x344a0], R3 ;  /* 0x0344a003ffff79a7 */ /* 0x0023e40008300405 */
.L_x_228:
[----:B------:R-:W-:Y:S05]  /*1d730*/  BSYNC B0 ;  /* 0x0000000000007941 */ /* 0x000fea0003800000 */
.L_x_227:
[----:B------:R-:W-:Y:S05]  /*1d740*/  @!P2 BRA `(.L_x_230) ;  /* 0x000000000004a947 */ /* 0x000fea0003800000 */
[----:B------:R-:W-:Y:S01]  /*1d750*/  BPT.TRAP 0x1 ;  /* 0x000000040000795c */ /* 0x000fe20000300000 */
.L_x_230:
[----:B------:R-:W-:Y:S01]  /*1d760*/  SYNCS.ARRIVE.TRANS64.RED.A1T0 RZ, [UR6], RZ ;  /* 0x000000ffffff79a7 */ /* 0x000fe20008100406 */
[----:B------:R-:W-:Y:S05]  /*1d770*/  @!P2 BRA `(.L_x_231) ;  /* 0x000000000004a947 */ /* 0x000fea0003800000 */
[----:B------:R-:W-:Y:S01]  /*1d780*/  BPT.TRAP 0x1 ;  /* 0x000000040000795c */ /* 0x000fe20000300000 */
.L_x_231:
[----:B------:R-:W1:Y:S02]  /*1d790*/  SYNCS.PHASECHK.TRANS64.TRYWAIT P1, [UR5+0x344c8], R8 ;  /* 0x0344c808ff0075a7 */ /* 0x000e640008020145 */
[----:B-1----:R-:W-:Y:S05]  /*1d7a0*/  @!P1 BRA `(.L_x_232) ;  /* 0x0000005800d89947 */ /* 0x002fea0003800000 */
.L_x_393:
        /* <DEDUP_REMOVED lines=10> */
.L_x_235:
[----:B--234-:R-:W1:Y:S02]  /*1d850*/  LDC R3, c[0x0][0x828] ;  /* 0x00020a00ff037b82 */ /* 0x01ce640000000800 */
[----:B-1----:R1:W-:Y:S02]  /*1d860*/  SYNCS.ARRIVE.TRANS64.RED.A0TR RZ, [UR5+0x344a8], R3 ;  /* 0x0344a803ffff79a7 */ /* 0x0023e40008300405 */
.L_x_234:
[----:B------:R-:W-:Y:S05]  /*1d870*/  BSYNC B0 ;  /* 0x0000000000007941 */ /* 0x000fea0003800000 */
.L_x_233:
[----:B------:R-:W-:Y:S05]  /*1d880*/  @!P2 BRA `(.L_x_236) ;  /* 0x000000000004a947 */ /* 0x000fea0003800000 */
[----:B------:R-:W-:Y:S01]  /*1d890*/  BPT.TRAP 0x1 ;  /* 0x000000040000795c */ /* 0x000fe20000300000 */
.L_x_236:
[----:B------:R-:W-:Y:S01]  /*1d8a0*/  SYNCS.ARRIVE.TRANS64.RED.A1T0 RZ, [UR7], RZ ;  /* 0x000000ffffff79a7 */ /* 0x000fe20008100407 */
[----:B------:R-:W-:Y:S01]  /*1d8b0*/  UIADD3 UR31, UR19, 0xa0, URZ ;  /* 0x000000a0131f7890 */ /* 0x000fe2000fffe03f */
[----:B------:R-:W-:Y:S11]  /*1d8c0*/  @!P2 BRA `(.L_x_237) ;  /* 0x000000000004a947 */ /* 0x000ff60003800000 */
[----:B------:R-:W-:Y:S01]  /*1d8d0*/  BPT.TRAP 0x1 ;  /* 0x000000040000795c */ /* 0x000fe20000300000 */
.L_x_237:
[----:B------:R-:W1:Y:S02]  /*1d8e0*/  SYNCS.PHASECHK.TRANS64.TRYWAIT P1, [UR5+0x344d0], R8 ;  /* 0x0344d008ff0075a7 */ /* 0x000e640008020145 */
[----:B-1----:R-:W-:Y:S05]  /*1d8f0*/  @!P1 BRA `(.L_x_238) ;  /* 0x00000058009c9947 */ /* 0x002fea0003800000 */
.L_x_394:
        /* <DEDUP_REMOVED lines=9> */
.L_x_241:
[----:B--234-:R-:W1:Y:S02]  /*1d990*/  LDC R3, c[0x0][0x828] ;  /* 0x00020a00ff037b82 */ /* 0x01ce640000000800 */
[----:B-1----:R1:W-:Y:S02]  /*1d9a0*/  SYNCS.ARRIVE.TRANS64.RED.A0TR RZ, [UR5+0x344b0], R3 ;  /* 0x0344b003ffff79a7 */ /* 0x0023e40008300405 */
.L_x_240:
[----:B------:R-:W-:Y:S05]  /*1d9b0*/  BSYNC B0 ;  /* 0x0000000000007941 */ /* 0x000fea0003800000 */
.L_x_239:
[----:B------:R-:W-:Y:S05]  /*1d9c0*/  @!P2 BRA `(.L_x_242) ;  /* 0x000000000004a947 */ /* 0x000fea0003800000 */
[----:B------:R-:W-:Y:S01]  /*1d9d0*/  BPT.TRAP 0x1 ;  /* 0x000000040000795c */ /* 0x000fe20000300000 */
.L_x_242:
[----:B------:R-:W-:Y:S01]  /*1d9e0*/  SYNCS.ARRIVE.TRANS64.RED.A1T0 RZ, [UR14], RZ ;  /* 0x000000ffffff79a7 */ /* 0x000fe2000810040e */
[----:B------:R-:W-:Y:S05]  /*1d9f0*/  @!P2 BRA `(.L_x_243) ;  /* 0x000000000004a947 */ /* 0x000fea0003800000 */
[----:B------:R-:W-:Y:S01]  /*1da00*/  BPT.TRAP 0x1 ;  /* 0x000000040000795c */ /* 0x000fe20000300000 */
.L_x_243:
[----:B------:R-:W1:Y:S02]  /*1da10*/  SYNCS.PHASECHK.TRANS64.TRYWAIT P1, [UR5+0x344d8], R8 ;  /* 0x0344d808ff0075a7 */ /* 0x000e640008020145 */
[----:B-1----:R-:W-:Y:S05]  /*1da20*/  @!P1 BRA `(.L_x_244) ;  /* 0x0000005800689947 */ /* 0x002fea0003800000 */
.L_x_395:
        /* <DEDUP_REMOVED lines=10> */
.L_x_247:
[----:B--234-:R-:W1:Y:S02]  /*1dad0*/  LDC R3, c[0x0][0x828] ;  /* 0x00020a00ff037b82 */ /* 0x01ce640000000800 */
[----:B-1----:R1:W-:Y:S02]  /*1dae0*/  SYNCS.ARRIVE.TRANS64.RED.A0TR RZ, [UR5+0x344b8], R3 ;  /* 0x0344b803ffff79a7 */ /* 0x0023e40008300405 */
.L_x_246:
[----:B------:R-:W-:Y:S05]  /*1daf0*/  BSYNC B0 ;  /* 0x0000000000007941 */ /* 0x000fea0003800000 */
.L_x_245:
[----:B------:R-:W-:Y:S05]  /*1db00*/  @!P2 BRA `(.L_x_248) ;  /* 0x000000000004a947 */ /* 0x000fea0003800000 */
[----:B------:R-:W-:Y:S01]  /*1db10*/  BPT.TRAP 0x1 ;  /* 0x000000040000795c */ /* 0x000fe20000300000 */
.L_x_248:
[----:B------:R-:W-:Y:S01]  /*1db20*/  SYNCS.ARRIVE.TRANS64.RED.A1T0 RZ, [UR15], RZ ;  /* 0x000000ffffff79a7 */ /* 0x000fe2000810040f */
[----:B------:R-:W-:Y:S01]  /*1db30*/  UIADD3 UR23, UR19, 0xc0, URZ ;  /* 0x000000c013177890 */ /* 0x000fe2000fffe03f */
[----:B------:R-:W-:Y:S11]  /*1db40*/  @!P2 BRA `(.L_x_249) ;  /* 0x000000000004a947 */ /* 0x000ff60003800000 */
[----:B------:R-:W-:Y:S01]  /*1db50*/  BPT.TRAP 0x1 ;  /* 0x000000040000795c */ /* 0x000fe20000300000 */
.L_x_249:
[----:B------:R-:W1:Y:S02]  /*1db60*/  SYNCS.PHASECHK.TRANS64.TRYWAIT P1, [UR5+0x344c0], R2 ;  /* 0x0344c002ff0075a7 */ /* 0x000e640008020145 */
[----:B-1----:R-:W-:Y:S05]  /*1db70*/  @!P1 BRA `(.L_x_250) ;  /* 0x00000058002c9947 */ /* 0x002fea0003800000 */
.L_x_396:
        /* <DEDUP_REMOVED lines=9> */
.L_x_253:
[----:B--234-:R-:W1:Y:S02]  /*1dc10*/  LDC R3, c[0x0][0x828] ;  /* 0x00020a00ff037b82 */ /* 0x01ce640000000800 */
[----:B-1----:R1:W-:Y:S02]  /*1dc20*/  SYNCS.ARRIVE.TRANS64.RED.A0TR RZ, [UR5+0x344a0], R3 ;  /* 0x0344a003ffff79a7 */ /* 0x0023e40008300405 */
.L_x_252:
[----:B------:R-:W-:Y:S05]  /*1dc30*/  BSYNC B0 ;  /* 0x0000000000007941 */ /* 0x000fea0003800000 */
.L_x_251:
[----:B------:R-:W-:Y:S05]  /*1dc40*/  @!P2 BRA `(.L_x_254) ;  /* 0x000000000004a947 */ /* 0x000fea0003800000 */
[----:B------:R-:W-:Y:S01]  /*1dc50*/  BPT.TRAP 0x1 ;  /* 0x000000040000795c */ /* 0x000fe20000300000 */
.L_x_254:
[----:B------:R-:W-:Y:S01]  /*1dc60*/  SYNCS.ARRIVE.TRANS64.RED.A1T0 RZ, [UR6], RZ ;  /* 0x000000ffffff79a7 */ /* 0x000fe20008100406 */
[----:B------:R-:W-:Y:S05]  /*1dc70*/  @!P2 BRA `(.L_x_255) ;  /* 0x000000000004a947 */ /* 0x000fea0003800000 */
[----:B------:R-:W-:Y:S01]  /*1dc80*/  BPT.TRAP 0x1 ;  /* 0x000000040000795c */ /* 0x000fe20000300000 */
.L_x_255:
[----:B------:R-:W1:Y:S02]  /*1dc90*/  SYNCS.PHASECHK.TRANS64.TRYWAIT P1, [UR5+0x344c8], R2 ;  /* 0x0344c802ff0075a7 */ /* 0x000e640008020145 */
[----:B-1----:R-:W-:Y:S05]  /*1dca0*/  @!P1 BRA `(.L_x_256) ;  /* 0x0000005400f89947 */ /* 0x002fea0003800000 */
.L_x_397:
        /* <DEDUP_REMOVED lines=10> */
.L_x_259:
[----:B--234-:R-:W1:Y:S02]  /*1dd50*/  LDC R3, c[0x0][0x828] ;  /* 0x00020a00ff037b82 */ /* 0x01ce640000000800 */
[----:B-1----:R1:W-:Y:S02]  /*1dd60*/  SYNCS.ARRIVE.TRANS64.RED.A0TR RZ, [UR5+0x344a8], R3 ;  /* 0x0344a803ffff79a7 */ /* 0x0023e40008300405 */
.L_x_258:
[----:B------:R-:W-:Y:S05]  /*1dd70*/  BSYNC B0 ;  /* 0x0000000000007941 */ /* 0x000fea0003800000 */
.L_x_257:
[----:B------:R-:W-:Y:S05]  /*1dd80*/  @!P2 BRA `(.L_x_260) ;  /* 0x000000000004a947 */ /* 0x000fea0003800000 */
[----:B------:R-:W-:Y:S01]  /*1dd90*/  BPT.TRAP 0x1 ;  /* 0x000000040000795c */ /* 0x000fe20000300000 */
.L_x_260:
[----:B------:R-:W-:Y:S01]  /*1dda0*/  SYNCS.ARRIVE.TRANS64.RED.A1T0 RZ, [UR7], RZ ;  /* 0x000000ffffff79a7 */ /* 0x000fe20008100407 */
[----:B------:R-:W-:Y:S01]  /*1ddb0*/  UIADD3 UR19, UR19, 0xe0, URZ ;  /* 0x000000e013137890 */ /* 0x000fe2000fffe03f */
[----:B------:R-:W-:Y:S11]  /*1ddc0*/  @!P2 BRA `(.L_x_261) ;  /* 0x000000000004a947 */ /* 0x000ff60003800000 */
[----:B------:R-:W-:Y:S01]  /*1ddd0*/  BPT.TRAP 0x1 ;  /* 0x000000040000795c */ /* 0x000fe20000300000 */
.L_x_261:
[----:B------:R-:W1:Y:S02]  /*1dde0*/  SYNCS.PHASECHK.TRANS64.TRYWAIT P1, [UR5+0x344d0], R2 ;  /* 0x0344d002ff0075a7 */ /* 0x000e640008020145 */
[----:B-1----:R-:W-:Y:S05]  /*1ddf0*/  @!P1 BRA `(.L_x_262) ;  /* 0x0000005400bc9947 */ /* 0x002fea0003800000 */
.L_x_398:
        /* <DEDUP_REMOVED lines=9> */
.L_x_265:
[----:B--234-:R-:W1:Y:S02]  /*1de90*/  LDC R3, c[0x0][0x828] ;  /* 0x00020a00ff037b82 */ /* 0x01ce640000000800 */
[----:B-1----:R1:W-:Y:S02]  /*1dea0*/  SYNCS.ARRIVE.TRANS64.RED.A0TR RZ, [UR5+0x344b0], R3 ;  /* 0x0344b003ffff79a7 */ /* 0x0023e40008300405 */
.L_x_264:
[----:B------:R-:W-:Y:S05]  /*1deb0*/  BSYNC B0 ;  /* 0x0000000000007941 */ /* 0x000fea0003800000 */
.L_x_263:
[----:B------:R-:W-:Y:S05]  /*1dec0*/  @!P2 BRA `(.L_x_266) ;  /* 0x000000000004a947 */ /* 0x000fea0003800000 */
[----:B------:R-:W-:Y:S01]  /*1ded0*/  BPT.TRAP 0x1 ;  /* 0x000000040000795c */ /* 0x000fe20000300000 */
.L_x_266:
[----:B------:R-:W-:Y:S01]  /*1dee0*/  SYNCS.ARRIVE.TRANS64.RED.A1T0 RZ, [UR14], RZ ;  /* 0x000000ffffff79a7 */ /* 0x000fe2000810040e */
[----:B------:R-:W-:Y:S05]  /*1def0*/  @!P2 BRA `(.L_x_267) ;  /* 0x000000000004a947 */ /* 0x000fea0003800000 */
[----:B------:R-:W-:Y:S01]  /*1df00*/  BPT.TRAP 0x1 ;  /* 0x000000040000795c */ /* 0x000fe20000300000 */
.L_x_267:
[----:B------:R-:W1:Y:S02]  /*1df10*/  SYNCS.PHASECHK.TRANS64.TRYWAIT P1, [UR5+0x344d8], R2 ;  /* 0x0344d802ff0075a7 */ /* 0x000e640008020145 */
[----:B-1----:R-:W-:Y:S05]  /*1df20*/  @!P1 BRA `(.L_x_268) ;  /* 0x0000005400889947 */ /* 0x002fea0003800000 */
.L_x_399:
[----:B------:R-:W-:Y:S04]  /*1df30*/  BSSY B0, `(.L_x_269) ;  /* 0x000000d000007945 */ /* 0x000fe80003800000 */
[----:B------:R-:W-:Y:S05]  /*1df40*/  @P0 BRA `(.L_x_270) ;  /* 0x00000000002c0947 */ /* 0x000fea0003800000 */
[----:B------:R-:W-:Y:S02]  /*1df50*/  UIADD3 UR22, UR18, 0x40, URZ ;  /* 0x0000004012167890 */ /* 0x000fe4000fffe03f */
[----:B------:R-:W-:Y:S01]  /*1df60*/  UIADD3 UR20, UR5, 0x33000, URZ ;  /* 0x0003300005147890 */ /* 0x000fe2000fffe03f */
[----:B------:R-:W-:Y:S01]  /*1df70*/  UMOV UR6, 0x0 ;  /* 0x0000000000067882 */ /* 0x000fe20000000000 */
[----:B------:R-:W-:Y:S01]  /*1df80*/  UMOV UR7, 0x10000000 ;  /* 0x1000000000077882 */ /* 0x000fe20000000000 */
[----:B------:R-:W-:Y:S01]  /*1df90*/  UMOV UR21, UR33 ;  /* 0x0000002100157c82 */ /* 0x000fe20008000000 */
[----:B------:R-:W-:-:S05]  /*1dfa0*/  UMOV UR23, UR19 ;  /* 0x0000001300177c82 */ /* 0x000fca0008000000 */
[----:B------:R1:W-:Y:S02]  /*1dfb0*/  UTMALDG.2D [UR20], [UR8], desc[UR6] ;  /* 0x00000614080075b4 */ /* 0x0003e40008009000 */
[----:B-1----:R-:W-:Y:S05]  /*1dfc0*/  @!P2 BRA `(.L_x_271) ;  /* 0x000000000004a947 */ /* 0x002fea0003800000 */
[----:B------:R-:W-:Y:S01]  /*1dfd0*/  BPT.TRAP 0x1 ;  /* 0x000000040000795c */ /* 0x000fe20000300000 */
.L_x_271:
[----:B------:R-:W1:Y:S02]  /*1dfe0*/  LDC R2, c[0x0][0x828] ;  /* 0x00020a00ff027b82 */ /* 0x000e640000000800 */
[----:B-1----:R1:W-:Y:S02]  /*1dff0*/  SYNCS.ARRIVE.TRANS64.RED.A0TR RZ, [UR5+0x344b8], R2 ;  /* 0x0344b802ffff79a7 */ /* 0x0023e40008300405 */
.L_x_270:
[----:B------:R-:W-:Y:S05]  /*1e000*/  BSYNC B0 ;  /* 0x0000000000007941 */ /* 0x000fea0003800000 */
.L_x_269:
[----:B------:R-:W-:Y:S05]  /*1e010*/  @!P2 BRA `(.L_x_272) ;  /* 0x000000000004a947 */ /* 0x000fea0003800000 */
[----:B------:R-:W-:Y:S01]  /*1e020*/  BPT.TRAP 0x1 ;  /* 0x000000040000795c */ /* 0x000fe20000300000 */
.L_x_272:
[----:B------:R-:W-:Y:S01]  /*1e030*/  ISETP.NE.AND P0, PT, R7, RZ, PT ;  /* 0x000000ff0700720c */ /* 0x000fe20003f05270 */
[----:B------:R-:W-:Y:S01]  /*1e040*/  SYNCS.ARRIVE.TRANS64.RED.A1T0 RZ, [UR15], RZ ;  /* 0x000000ffffff79a7 */ /* 0x000fe2000810040f */
[CC--:B------:R-:W-:Y:S02]  /*1e050*/  ISETP.NE.AND P3, PT, R18.reuse, R6.reuse, PT ;  /* 0x000000061200720c */ /* 0x0c0fe40003f65270 */
[----:B------:R-:W-:-:S13]  /*1e060*/  ISETP.EQ.OR P0, PT, R18, R6, !P0 ;  /* 0x000000061200720c */ /* 0x000fda0004702670 */
[----:B------:R-:W-:Y:S05]  /*1e070*/  @P0 BRA `(.L_x_273) ;  /* 0x0000000400040947 */ /* 0x000fea0003800000 */
[----:B------:R-:W-:Y:S01]  /*1e080*/  ELECT P0, URZ, PT ;  /* 0x00000000003f782f */ /* 0x000fe20003800000 */
[----:B------:R-:W-:-:S12]  /*1e090*/  BSSY B0, `(.L_x_274) ;  /* 0x0000032000007945 */ /* 0x000fd80003800000 */
[----:B------:R-:W-:Y:S05]  /*1e0a0*/  @!P0 BRA `(.L_x_275) ;  /* 0x0000000000c08947 */ /* 0x000fea0003800000 */
[----:B-1234-:R-:W1:Y:S08]  /*1e0b0*/  LDC.64 R2, c[0x0][0x290] ;  /* 0x0000a400ff027b82 */ /* 0x01ee700000000a00 */
[----:B------:R-:W2:Y:S08]  /*1e0c0*/  LDC.64 R10, c[0x0][0x808] ;  /* 0x00020200ff0a7b82 */ /* 0x000eb00000000a00 */
[----:B------:R-:W3:Y:S01]  /*1e0d0*/  LDC.64 R14, c[0x0][0x810] ;  /* 0x00020400ff0e7b82 */ /* 0x000ee20000000a00 */
[----:B-1----:R-:W-:-:S05]  /*1e0e0*/  IMAD.WIDE R2, R6, 0xc, R2 ;  /* 0x0000000c06027825 */ /* 0x002fca00078e0202 */
[----:B------:R1:W5:Y:S04]  /*1e0f0*/  LDG.E R12, desc[UR38][R2.64] ;  /* 0x00000026020c7981 */ /* 0x000368000c1e1900 */
[----:B-----5:R1:W5:Y:S01]  /*1e100*/  LDG.E R13, desc[UR38][R2.64+0x4] ;  /* 0x00000426020d7981 */ /* 0x020362000c1e1900 */
[----:B--2---:R-:W-:Y:S02]  /*1e110*/  ISETP.NE.U32.AND P0, PT, R10, RZ, PT ;  /* 0x000000ff0a00720c */ /* 0x004fe40003f05070 */
[----:B------:R-:W-:Y:S02]  /*1e120*/  SHF.R.S32.HI R9, RZ, 0x1f, R6 ;  /* 0x0000001fff097819 */ /* 0x000fe40000011406 */
[----:B------:R-:W-:Y:S02]  /*1e130*/  ISETP.NE.AND.EX P0, PT, R11, RZ, PT, P0 ;  /* 0x000000ff0b00720c */ /* 0x000fe40003f05300 */
[----:B---3--:R-:W-:-:S04]  /*1e140*/  ISETP.NE.U32.AND P1, PT, R14, RZ, PT ;  /* 0x000000ff0e00720c */ /* 0x008fc80003f25070 */
[----:B------:R-:W-:-:S07]  /*1e150*/  ISETP.NE.AND.EX P1, PT, R15, RZ, PT, P1 ;  /* 0x000000ff0f00720c */ /* 0x000fce0003f25310 */
[----:B-1----:R-:W-:Y:S06]  /*1e160*/  @!P0 BRA `(.L_x_276) ;  /* 0x0000000000108947 */ /* 0x002fec0003800000 */
[----:B------:R-:W-:-:S04]  /*1e170*/  LEA R2, P0, R6, R10, 0x3 ;  /* 0x0000000a06027211 */ /* 0x000fc800078018ff */
[----:B------:R-:W-:-:S06]  /*1e180*/  LEA.HI.X R3, R6, R11, R9, 0x3, P0 ;  /* 0x0000000b06037211 */ /* 0x000fcc00000f1c09 */
[----:B------:R-:W2:Y:S04]  /*1e190*/  LDG.E.64 R2, desc[UR38][R2.64] ;  /* 0x0000002602027981 */ /* 0x000ea8000c1e1b00 */
[----:B--2---:R1:W-:Y:S02]  /*1e1a0*/  STS.64 [UR4], R2 ;  /* 0x00000002ff007988 */ /* 0x0043e40008000a04 */
.L_x_276:
[----:B------:R-:W-:Y:S05]  /*1e1b0*/  @!P1 BRA `(.L_x_275) ;  /* 0x00000000007c9947 */ /* 0x000fea0003800000 */
[----:B-1----:R-:W-:-:S04]  /*1e1c0*/  LEA R2, P0, R6, R14, 0x3 ;  /* 0x0000000e06027211 */ /* 0x002fc800078018ff */
[----:B------:R-:W-:Y:S02]  /*1e1d0*/  LEA.HI.X R3, R6, R15, R9, 0x3, P0 ;  /* 0x0000000f06037211 */ /* 0x000fe400000f1c09 */
[----:B------:R-:W1:Y:S04]  /*1e1e0*/  LDS R9, [UR4+0x1c] ;  /* 0x00001c04ff097984 */ /* 0x000e680008000800 */
[----:B------:R-:W2:Y:S01]  /*1e1f0*/  LDG.E.64 R2, desc[UR38][R2.64] ;  /* 0x0000002602027981 */ /* 0x000ea2000c1e1b00 */
[----:B------:R-:W-:Y:S01]  /*1e200*/  MOV R18, UR4 ;  /* 0x0000000400127c02 */ /* 0x000fe20008000f00 */
[----:B-----5:R-:W-:Y:S01]  /*1e210*/  VIADD R13, R13, 0xffffffff ;  /* 0xffffffff0d0d7836 */ /* 0x020fe20000000000 */
[----:B------:R-:W-:Y:S02]  /*1e220*/  IADD3 R12, R12, -0x1, RZ ;  /* 0xffffffff0c0c7810 */ /* 0x000fe40007ffe0ff */
[----:B------:R-:W-:-:S02]  /*1e230*/  CS2R R14, SRZ ;  /* 0x00000000000e7805 */ /* 0x000fc4000001ff00 */
[----:B------:R-:W-:Y:S01]  /*1e240*/  SHF.R.U64 R18, R18, 0x4, RZ ;  /* 0x0000000412127819 */ /* 0x000fe200000012ff */
[----:B------:R-:W-:Y:S04]  /*1e250*/  STS [UR4+0x30], RZ ;  /* 0x000030ffff007988 */ /* 0x000fe80008000804 */
[----:B------:R-:W-:Y:S04]  /*1e260*/  STS.128 [UR4+0x20], R12 ;  /* 0x0000200cff007988 */ /* 0x000fe80008000c04 */
        /* <DEDUP_REMOVED lines=10> */
[----:B------:R-:W-:Y:S04]  /*1e310*/  STS [UR4+0x1c], R9 ;  /* 0x00001c09ff007988 */ /* 0x000fe80008000804 */
[----:B------:R-:W1:Y:S02]  /*1e320*/  LDS R10, [UR4+0x1c] ;  /* 0x00001c04ff0a7984 */ /* 0x000e640008000800 */
[----:B-1----:R-:W-:-:S05]  /*1e330*/  LOP3.LUT R10, R10, 0xf0, RZ, 0xb8, !PT ;  /* 0x000000f00a0a7812 */ /* 0x002fca00078eb8ff */
[----:B------:R-:W-:Y:S04]  /*1e340*/  STS [UR4+0x1c], R10 ;  /* 0x00001c0aff007988 */ /* 0x000fe80008000804 */
[----:B------:R-:W1:Y:S02]  /*1e350*/  LDS R11, [UR4+0x1c] ;  /* 0x00001c04ff0b7984 */ /* 0x000e640008000800 */
[----:B-1----:R-:W-:-:S05]  /*1e360*/  LOP3.LUT R19, R11, 0xf00, RZ, 0xb8, !PT ;  /* 0x00000f000b137812 */ /* 0x002fca00078eb8ff */
[----:B------:R-:W-:Y:S04]  /*1e370*/  STS.64 [UR4+0x18], R18 ;  /* 0x00001812ff007988 */ /* 0x000fe80008000a04 */
[----:B------:R-:W1:Y:S02]  /*1e380*/  LDS R11, [UR4+0x1c] ;  /* 0x00001c04ff0b7984 */ /* 0x000e640008000800 */
[----:B-1----:R-:W-:-:S05]  /*1e390*/  LOP3.LUT R2, R11, 0xf000, RZ, 0xb8, !PT ;  /* 0x0000f0000b027812 */ /* 0x002fca00078eb8ff */
[----:B------:R1:W-:Y:S02]  /*1e3a0*/  STS [UR4+0x1c], R2 ;  /* 0x00001c02ff007988 */ /* 0x0003e40008000804 */
.L_x_275:
[----:B------:R-:W-:Y:S05]  /*1e3b0*/  BSYNC B0 ;  /* 0x0000000000007941 */ /* 0x000fea0003800000 */
.L_x_274:
[----:B-1----:R-:W1:Y:S01]  /*1e3c0*/  S2R R2, SR_LANEID ;  /* 0x0000000000027919 */ /* 0x002e620000000000 */
[----:B------:R-:W-:Y:S01]  /*1e3d0*/  NOP ;  /* 0x0000000000007918 */ /* 0x000fe20000000000 */
[----:B------:R-:W-:Y:S01]  /*1e3e0*/  ELECT P0, URZ, PT ;  /* 0x00000000003f782f */ /* 0x000fe20003800000 */
[----:B------:R-:W-:Y:S01]  /*1e3f0*/  BSSY B0, `(.L_x_277) ;  /* 0x0000008000007945 */ /* 0x000fe20003800000 */
[----:B-1----:R-:W-:-:S04]  /*1e400*/  SHF.L.U32 R10, R2, 0x2, RZ ;  /* 0x00000002020a7819 */ /* 0x002fc800000006ff */
[----:B------:R-:W-:Y:S01]  /*1e410*/  IADD3 R2, P1, R10, UR8, RZ ;  /* 0x000000080a027c10 */ /* 0x000fe2000ff3e0ff */
[----:B------:R1:W1:Y:S04]  /*1e420*/  LDS R9, [R10+UR4] ;  /* 0x000000040a097984 */ /* 0x0002680008000800 */
[----:B--234-:R-:W-:Y:S02]  /*1e430*/  IMAD.X R3, RZ, RZ, UR9, P1 ;  /* 0x00000009ff037e24 */ /* 0x01cfe400088e06ff */
[----:B------:R-:W-:Y:S06]  /*1e440*/  @!P0 BRA `(.L_x_278) ;  /* 0x0000000000088947 */ /* 0x000fec0003800000 */
[----:B------:R0:W-:Y:S01]  /*1e450*/  UTMACMDFLUSH ;  /* 0x00000000000079b7 */ /* 0x0001e20000000000 */
[----:B------:R-:W-:-:S04]  /*1e460*/  DEPBAR.LE SB0, 0x0 ;  /* 0x000080000000791a */ /* 0x000fc80000000000 */
.L_x_278:
[----:B------:R-:W-:Y:S05]  /*1e470*/  BSYNC B0 ;  /* 0x0000000000007941 */ /* 0x000fea0003800000 */
.L_x_277:
[----:B-1----:R1:W5:Y:S02]  /*1e480*/  ATOMG.E.EXCH.STRONG.GPU PT, RZ, [R2], R9 ;  /* 0x0000000902ff73a8 */ /* 0x00236400041ee100 */
.L_x_273:
[----:B-1----:R-:W2:Y:S01]  /*1e490*/  LDL.LU R2, [R1+0x200] ;  /* 0x0002000001027983 */ /* 0x002ea20000300800 */
[----:B------:R-:W-:Y:S01]  /*1e4a0*/  ISETP.NE.AND P1, PT, R7, RZ, PT ;  /* 0x000000ff0700720c */ /* 0x000fe20003f25270 */
[----:B------:R-:W-:Y:S01]  /*1e4b0*/  IMAD.MOV.U32 R16, RZ, RZ, R4 ;  /* 0x000000ffff107224 */ /* 0x000fe200078e0004 */
[----:B------:R-:W-:Y:S01]  /*1e4c0*/  MOV R17, R5 ;  /* 0x0000000500117202 */ /* 0x000fe20000000f00 */
[----:B------:R-:W-:Y:S01]  /*1e4d0*/  IMAD.MOV.U32 R18, RZ, RZ, R6 ;  /* 0x000000ffff127224 */ /* 0x000fe200078e0006 */
[----:B--234-:R-:W-:Y:S02]  /*1e4e0*/  IADD3 R3, R2, 0x1, RZ ;  /* 0x0000000102037810 */ /* 0x01cfe40007ffe0ff */
[----:B------:R-:W-:Y:S02]  /*1e4f0*/  SEL R2, RZ, 0x1, !P3 ;  /* 0x00000001ff027807 */ /* 0x000fe40005800000 */
[----:B------:R-:W-:-:S04]  /*1e500*/  ISETP.NE.AND P0, PT, R3, 0x8, PT ;  /* 0x000000080300780c */ /* 0x000fc80003f05270 */
[----:B------:R-:W-:Y:S02]  /*1e510*/  SEL R3, R3, RZ, P0 ;  /* 0x000000ff03037207 */ /* 0x000fe40000000000 */
[----:B------:R-:W-:-:S03]  /*1e520*/  SEL R9, RZ, 0x1, P0 ;  /* 0x00000001ff097807 */ /* 0x000fc60000000000 */
[----:B------:R1:W-:Y:S01]  /*1e530*/  STL [R1+0x200], R3 ;  /* 0x0002000301007387 */ /* 0x0003e20000100800 */
[----:B------:R-:W-:Y:S01]  /*1e540*/  LOP3.LUT R0, R0, R9, RZ, 0x3c, !PT ;  /* 0x0000000900007212 */ /* 0x000fe200078e3cff */
[----:B------:R-:W-:Y:S06]  /*1e550*/  @P1 BRA `(.L_x_279) ;  /* 0xffffffe000a81947 */ /* 0x000fec000383ffff */
[----:B-----5:R-:W-:Y:S01]  /*1e560*/  ELECT P0, URZ, PT ;  /* 0x00000000003f782f */ /* 0x020fe20003800000 */
[----:B------:R-:W-:-:S12]  /*1e570*/  BSSY B0, `(.L_x_280) ;  /* 0x0000017000007945 */ /* 0x000fd80003800000 */
[----:B------:R-:W-:Y:S05]  /*1e580*/  @!P0 BRA `(.L_x_281) ;  /* 0x0000000000548947 */ /* 0x000fea0003800000 */
[----:B------:R-:W-:Y:S05]  /*1e590*/  @!P2 BRA `(.L_x_282) ;  /* 0x000000000004a947 */ /* 0x000fea0003800000 */
[----:B------:R-:W-:Y:S01]  /*1e5a0*/  BPT.TRAP 0x1 ;  /* 0x000000040000795c */ /* 0x000fe20000300000 */
.L_x_282:
[----:B------:R-:W2:Y:S02]  /*1e5b0*/  SYNCS.PHASECHK.TRANS64.TRYWAIT P0, [UR5+0x344c0], R8 ;  /* 0x0344c008ff0075a7 */ /* 0x000ea40008000145 */
[----:B--2---:R-:W-:Y:S05]  /*1e5c0*/  @!P0 BRA `(.L_x_283) ;  /* 0x0000004c00f88947 */ /* 0x004fea0003800000 */
.L_x_400:
[----:B------:R-:W-:Y:S05]  /*1e5d0*/  @!P2 BRA `(.L_x_284) ;  /* 0x000000000004a947 */ /* 0x000fea0003800000 */
[----:B------:R-:W-:Y:S01]  /*1e5e0*/  BPT.TRAP 0x1 ;  /* 0x000000040000795c */ /* 0x000fe20000300000 */
.L_x_284:
[----:B------:R-:W2:Y:S02]  /*1e5f0*/  SYNCS.PHASECHK.TRANS64.TRYWAIT P0, [UR5+0x344c8], R8 ;  /* 0x0344c808ff0075a7 */ /* 0x000ea40008000145 */
[----:B--2---:R-:W-:Y:S05]  /*1e600*/  @!P0 BRA `(.L_x_285) ;  /* 0x0000005000008947 */ /* 0x004fea0003800000 */
.L_x_401:
[----:B------:R-:W-:Y:S05]  /*1e610*/  @!P2 BRA `(.L_x_286) ;  /* 0x000000000004a947 */ /* 0x000fea0003800000 */
[----:B------:R-:W-:Y:S01]  /*1e620*/  BPT.TRAP 0x1 ;  /* 0x000000040000795c */ /* 0x000fe20000300000 */
.L_x_286:
[----:B------:R-:W2:Y:S02]  /*1e630*/  SYNCS.PHASECHK.TRANS64.TRYWAIT P0, [UR5+0x344d0], R8 ;  /* 0x0344d008ff0075a7 */ /* 0x000ea40008000145 */
[----:B--2---:R-:W-:Y:S05]  /*1e640*/  @!P0 BRA `(.L_x_287) ;  /* 0x0000005000088947 */ /* 0x004fea0003800000 */
.L_x_402:
[----:B------:R-:W-:Y:S05]  /*1e650*/  @!P2 BRA `(.L_x_288) ;  /* 0x000000000004a947 */ /* 0x000fea0003800000 */
[----:B------:R-:W-:Y:S01]  /*1e660*/  BPT.TRAP 0x1 ;  /* 0x000000040000795c */ /* 0x000fe20000300000 */
.L_x_288:
[----:B------:R-:W-:-:S04]  /*1e670*/  MOV R0, 0x1 ;  /* 0x0000000100007802 */ /* 0x000fc80000000f00 */
[----:B------:R-:W-:-:S07]  /*1e680*/  SHF.L.U32 R0, R0, 0x1f, RZ ;  /* 0x0000001f00007819 */ /* 0x000fce00000006ff */
.L_x_289:
[----:B-1----:R-:W-:-:S04]  /*1e690*/  IMAD.U32 R3, RZ, RZ, UR5 ;  /* 0x00000005ff037e24 */ /* 0x002fc8000f8e00ff */
[----:B------:R1:W2:Y:S03]  /*1e6a0*/  SYNCS.PHASECHK.TRANS64.TRYWAIT P0, [R3+URZ+0x344d8], R0 ;  /* 0x0344d800030075a7 */ /* 0x0002a6000800017f */
[----:B--2---:R-:W-:Y:S05]  /*1e6b0*/  @!P0 NANOSLEEP.SYNCS 0x989680 ;  /* 0x009896800000895d */ /* 0x004fea0003900000 */
[----:B------:R-:W2:Y:S02]  /*1e6c0*/  @!P0 SYNCS.PHASECHK.TRANS64 P0, [R3+URZ+0x344d8], R0 ;  /* 0x0344d800030085a7 */ /* 0x000ea4000800007f */
[----:B--2---:R-:W-:Y:S05]  /*1e6d0*/  @!P0 BRA `(.L_x_289) ;  /* 0xfffffffc00ec8947 */ /* 0x004fea000383ffff */
.L_x_281:
[----:B------:R-:W-:Y:S05]  /*1e6e0*/  BSYNC B0 ;  /* 0x0000000000007941 */ /* 0x000fea0003800000 */
.L_x_280:
[----:B------:R-:W-:Y:S05]  /*1e6f0*/  EXIT ;  /* 0x000000000000794d */ /* 0x000fea0003800000 */
.L_x_162:
[----:B------:R-:W1:Y:S01]  /*1e700*/  S2UR UR4, SR_CTAID.Y ;  /* 0x00000000000479c3 */ /* 0x000e620000002600 */
[----:B------:R-:W3:Y:S01]  /*1e710*/  S2R R0, SR_LANEID ;  /* 0x0000000000007919 */ /* 0x000ee20000000000 */
[----:B------:R-:W-:Y:S01]  /*1e720*/  ELECT P0, URZ, PT ;  /* 0x00000000003f782f */ /* 0x000fe20003800000 */
[----:B------:R-:W-:Y:S01]  /*1e730*/  BSSY B0, `(.L_x_290) ;  /* 0x000003b000007945 */ /* 0x000fe20003800000 */
[----:B------:R-:W-:Y:S01]  /*1e740*/  ULDC.64 UR16, c[0x0][0x508] ;  /* 0x0001420000107ab9 */ /* 0x000fe20000000a00 */
[----:B-1----:R-:W-:-:S04]  /*1e750*/  UIMAD UR4, UR4, UR60, UR53 ;  /* 0x0000003c040472a4 */ /* 0x002fc8000f8e0235 */
[----:B------:R-:W-:-:S06]  /*1e760*/  UIMAD.WIDE UR16, UR4, 0x80, UR16 ;  /* 0x00000080041078a5 */ /* 0x000fcc000f8e0210 */
[----:B------:R-:W-:Y:S06]  /*1e770*/  @!P0 BRA `(.L_x_291) ;  /* 0x0000000000d88947 */ /* 0x000fec0003800000 */
[----:B------:R1:W-:Y:S01]  /*1e780*/  STL [R1+0x208], R13 ;  /* 0x0002080d01007387 */ /* 0x0003e20000100800 */
[----:B------:R-:W4:Y:S01]  /*1e790*/  LDC.64 R14, c[0x0][0x358] ;  /* 0x0000d600ff0e7b82 */ /* 0x000f220000000a00 */
[----:B------:R-:W-:Y:S02]  /*1e7a0*/  UMOV UR4, 0x400 ;  /* 0x0000040000047882 */ /* 0x000fe40000000000 */
[----:B------:R3:W-:Y:S01]  /*1e7b0*/  STL [R1+0x204], R11 ;  /* 0x0002040b01007387 */ /* 0x0007e20000100800 */
[----:B--2---:R-:W-:-:S04]  /*1e7c0*/  ULEA UR4, UR43, UR4, 0x18 ;  /* 0x000000042b047291 */ /* 0x004fc8000f8ec03f */
[----:B------:R-:W2:Y:S08]  /*1e7d0*/  LDC.64 R8, c[0x0][0x340] ;  /* 0x0000d000ff087b82 */ /* 0x000eb00000000a00 */
[----:B-1----:R-:W4:Y:S08]  /*1e7e0*/  LDC.64 R12, c[0x0][0x350] ;  /* 0x0000d400ff0c7b82 */ /* 0x002f300000000a00 */
[----:B---3--:R-:W2:Y:S08]  /*1e7f0*/  LDC.64 R10, c[0x0][0x348] ;  /* 0x0000d200ff0a7b82 */ /* 0x008eb00000000a00 */
[----:B------:R-:W1:Y:S01]  /*1e800*/  LDC.64 R32, c[0x0][0x300] ;  /* 0x0000c000ff207b82 */ /* 0x000e620000000a00 */
[----:B----4-:R3:W-:Y:S07]  /*1e810*/  STS.128 [UR4+0x34650], R12 ;  /* 0x0346500cff007988 */ /* 0x0107ee0008000c04 */
[----:B------:R-:W1:Y:S01]  /*1e820*/  LDC.64 R34, c[0x0][0x308] ;  /* 0x0000c200ff227b82 */ /* 0x000e620000000a00 */
[----:B--2---:R2:W-:Y:S07]  /*1e830*/  STS.128 [UR4+0x34640], R8 ;  /* 0x03464008ff007988 */ /* 0x0045ee0008000c04 */
[----:B------:R-:W4:Y:S08]  /*1e840*/  LDC.64 R28, c[0x0][0x310] ;  /* 0x0000c400ff1c7b82 */ /* 0x000f300000000a00 */
[----:B---3--:R-:W3:Y:S08]  /*1e850*/  LDC.64 R12, c[0x0][0x420] ;  /* 0x00010800ff0c7b82 */ /* 0x008ef00000000a00 */
[----:B------:R-:W3:Y:S01]  /*1e860*/  LDC.64 R14, c[0x0][0x428] ;  /* 0x00010a00ff0e7b82 */ /* 0x000ee20000000a00 */
[----:B-1----:R-:W-:Y:S07]  /*1e870*/  STS.128 [UR4+0x34600], R32 ;  /* 0x03460020ff007988 */ /* 0x002fee0008000c04 */
[----:B--2---:R-:W1:Y:S08]  /*1e880*/  LDC.64 R8, c[0x0][0x430] ;  /* 0x00010c00ff087b82 */ /* 0x004e700000000a00 */
[----:B------:R-:W1:Y:S01]  /*1e890*/  LDC.64 R10, c[0x0][0x438] ;  /* 0x00010e00ff0a7b82 */ /* 0x000e620000000a00 */
[----:B---3--:R2:W-:Y:S07]  /*1e8a0*/  STS.128 [UR4+0x346a0], R12 ;  /* 0x0346a00cff007988 */ /* 0x0085ee0008000c04 */
[----:B------:R-:W4:Y:S08]  /*1e8b0*/  LDC.64 R30, c[0x0][0x318] ;  /* 0x0000c600ff1e7b82 */ /* 0x000f300000000a00 */
[----:B------:R-:W3:Y:S01]  /*1e8c0*/  LDC.64 R24, c[0x0][0x320] ;  /* 0x0000c800ff187b82 */ /* 0x000ee20000000a00 */
[----:B--2---:R2:W5:Y:S07]  /*1e8d0*/  LDL.LU R13, [R1+0x208] ;  /* 0x00020800010d7983 */ /* 0x00456e0000300800 */
[----:B------:R-:W3:Y:S01]  /*1e8e0*/  LDC.64 R26, c[0x0][0x328] ;  /* 0x0000ca00ff1a7b82 */ /* 0x000ee20000000a00 */
[----:B-1----:R1:W-:Y:S07]  /*1e8f0*/  STS.128 [UR4+0x346b0], R8 ;  /* 0x0346b008ff007988 */ /* 0x0023ee0008000c04 */
[----:B------:R-:W2:Y:S01]  /*1e900*/  LDC.64 R4, c[0x0][0x330] ;  /* 0x0000cc00ff047b82 */ /* 0x000ea20000000a00 */
[----:B----4-:R4:W-:Y:S04]  /*1e910*/  STS.128 [UR4+0x34610], R28 ;  /* 0x0346101cff007988 */ /* 0x0109e80008000c04 */
[----:B-1----:R1:W5:Y:S03]  /*1e920*/  LDL.LU R11, [R1+0x204] ;  /* 0x00020400010b7983 */ /* 0x0023660000300800 */
[----:B------:R-:W2:Y:S01]  /*1e930*/  LDC.64 R6, c[0x0][0x338] ;  /* 0x0000ce00ff067b82 */ /* 0x000ea20000000a00 */
[----:B---3--:R3:W-:Y:S07]  /*1e940*/  STS.128 [UR4+0x34620], R24 ;  /* 0x03462018ff007988 */ /* 0x0087ee0008000c04 */
[----:B------:R-:W1:Y:S08]  /*1e950*/  LDC.64 R32, c[0x0][0x360] ;  /* 0x0000d800ff207b82 */ /* 0x000e700000000a00 */
[----:B------:R-:W1:Y:S01]  /*1e960*/  LDC.64 R34, c[0x0][0x368] ;  /* 0x0000da00ff227b82 */ /* 0x000e620000000a00 */
[----:B--2---:R2:W-:Y:S07]  /*1e970*/  STS.128 [UR4+0x34630], R4 ;  /* 0x03463004ff007988 */ /* 0x0045ee0008000c04 */
[----:B----4-:R-:W4:Y:S08]  /*1e980*/  LDC.64 R28, c[0x0][0x370] ;  /* 0x0000dc00ff1c7b82 */ /* 0x010f300000000a00 */
[----:B------:R-:W4:Y:S08]  /*1e990*/  LDC.64 R30, c[0x0][0x378] ;  /* 0x0000de00ff1e7b82 */ /* 0x000f300000000a00 */
[----:B---3--:R-:W3:Y:S01]  /*1e9a0*/  LDC.64 R24, c[0x0][0x400] ;  /* 0x00010000ff187b82 */ /* 0x008ee20000000a00 */
[----:B-1----:R1:W-:Y:S07]  /*1e9b0*/  STS.128 [UR4+0x34660], R32 ;  /* 0x03466020ff007988 */ /* 0x0023ee0008000c04 */
[----:B------:R-:W3:Y:S08]  /*1e9c0*/  LDC.64 R26, c[0x0][0x408] ;  /* 0x00010200ff1a7b82 */ /* 0x000ef00000000a00 */
[----:B--2---:R-:W2:Y:S01]  /*1e9d0*/  LDC.64 R4, c[0x0][0x410] ;  /* 0x00010400ff047b82 */ /* 0x004ea20000000a00 */
[----:B----4-:R4:W-:Y:S07]  /*1e9e0*/  STS.128 [UR4+0x34670], R28 ;  /* 0x0346701cff007988 */ /* 0x0109ee0008000c04 */
[----:B------:R-:W2:Y:S01]  /*1e9f0*/  LDC.64 R6, c[0x0][0x418] ;  /* 0x00010600ff067b82 */ /* 0x000ea20000000a00 */
[----:B---3--:R3:W-:Y:S07]  /*1ea00*/  STS.128 [UR4+0x34680], R24 ;  /* 0x03468018ff007988 */ /* 0x0087ee0008000c04 */
[----:B-1----:R-:W1:Y:S08]  /*1ea10*/  LDC.64 R32, c[0x0][0x440] ;  /* 0x00011000ff207b82 */ /* 0x002e700000000a00 */
[----:B------:R-:W1:Y:S01]  /*1ea20*/  LDC.64 R34, c[0x0][0x448] ;  /* 0x00011200ff227b82 */ /* 0x000e620000000a00 */
[----:B--2---:R2:W-:Y:S07]  /*1ea30*/  STS.128 [UR4+0x34690], R4 ;  /* 0x03469004ff007988 */ /* 0x0045ee0008000c04 */
[----:B----4-:R-:W4:Y:S08]  /*1ea40*/  LDC.64 R28, c[0x0][0x450] ;  /* 0x00011400ff1c7b82 */ /* 0x010f300000000a00 */
[----:B------:R-:W4:Y:S08]  /*1ea50*/  LDC.64 R30, c[0x0][0x458] ;  /* 0x00011600ff1e7b82 */ /* 0x000f300000000a00 */
[----:B---3--:R-:W3:Y:S08]  /*1ea60*/  LDC.64 R24, c[0x0][0x460] ;  /* 0x00011800ff187b82 */ /* 0x008ef00000000a00 */
[----:B------:R-:W3:Y:S08]  /*1ea70*/  LDC.64 R26, c[0x0][0x468] ;  /* 0x00011a00ff1a7b82 */ /* 0x000ef00000000a00 */
[----:B--2---:R-:W2:Y:S08]  /*1ea80*/  LDC.64 R4, c[0x0][0x470] ;  /* 0x00011c00ff047b82 */ /* 0x004eb00000000a00 */
[----:B------:R-:W2:Y:S01]  /*1ea90*/  LDC.64 R6, c[0x0][0x478] ;  /* 0x00011e00ff067b82 */ /* 0x000ea20000000a00 */
[----:B-1----:R1:W-:Y:S04]  /*1eaa0*/  STS.128 [UR4+0x346c0], R32 ;  /* 0x0346c020ff007988 */ /* 0x0023e80008000c04 */
[----:B----4-:R1:W-:Y:S04]  /*1eab0*/  STS.128 [UR4+0x346d0], R28 ;  /* 0x0346d01cff007988 */ /* 0x0103e80008000c04 */
[----:B---3--:R1:W-:Y:S04]  /*1eac0*/  STS.128 [UR4+0x346e0], R24 ;  /* 0x0346e018ff007988 */ /* 0x0083e80008000c04 */
[----:B--2---:R1:W-:Y:S02]  /*1ead0*/  STS.128 [UR4+0x346f0], R4 ;  /* 0x0346f004ff007988 */ /* 0x0043e40008000c04 */
.L_x_291:
[----:B--2---:R-:W-:Y:S05]  /*1eae0*/  BSYNC B0 ;  /* 0x0000000000007941 */ /* 0x004fea0003800000 */
.L_x_290:
[----:B------:R-:W-:Y:S01]  /*1eaf0*/  ELECT P0, URZ, PT ;  /* 0x00000000003f782f */ /* 0x000fe20003800000 */
[----:B------:R-:W-:Y:S01]  /*1eb00*/  NOP ;  /* 0x0000000000007918 */ /* 0x000fe20000000000 */
[----:B------:R-:W-:Y:S11]  /*1eb10*/  BSSY B0, `(.L_x_292) ;  /* 0x000004a000007945 */ /* 0x000ff60003800000 */
[----:B------:R-:W-:Y:S05]  /*1eb20*/  @!P0 BRA `(.L_x_293) ;  /* 0x0000000400208947 */ /* 0x000fea0003800000 */
[----:B-1----:R-:W1:Y:S08]  /*1eb30*/  LDC.64 R4, c[0x0][0x518] ;  /* 0x00014600ff047b82 */ /* 0x002e700000000a00 */
[----:B------:R-:W2:Y:S08]  /*1eb40*/  LDC.64 R2, c[0x0][0x528] ;  /* 0x00014a00ff027b82 */ /* 0x000eb00000000a00 */
[----:B------:R-:W4:Y:S01]  /*1eb50*/  LDC.64 R8, c[0x0][0x510] ;  /* 0x00014400ff087b82 */ /* 0x000f220000000a00 */
[----:B-1----:R-:W-:-:S07]  /*1eb60*/  IMAD.WIDE R4, R18, 0x8, R4 ;  /* 0x0000000812047825 */ /* 0x002fce00078e0204 */
[----:B------:R-:W1:Y:S01]  /*1eb70*/  LDC.64 R6, c[0x0][0x520] ;  /* 0x00014800ff067b82 */ /* 0x000e620000000a00 */
[----:B------:R-:W3:Y:S01]  /*1eb80*/  LDG.E.64 R4, desc[UR38][R4.64] ;  /* 0x0000002604047981 */ /* 0x000ee2000c1e1b00 */
[----:B--2---:R-:W-:-:S06]  /*1eb90*/  IMAD.WIDE R2, R18, 0x8, R2 ;  /* 0x0000000812027825 */ /* 0x004fcc00078e0202 */
[----:B------:R-:W2:Y:S01]  /*1eba0*/  LDG.E.64 R2, desc[UR38][R2.64] ;  /* 0x0000002602027981 */ /* 0x000ea2000c1e1b00 */
[----:B----4-:R-:W-:-:S06]  /*1ebb0*/  IMAD.WIDE R8, R18, 0x8, R8 ;  /* 0x0000000812087825 */ /* 0x010fcc00078e0208 */
[----:B------:R-:W4:Y:S01]  /*1ebc0*/  LDG.E.64 R8, desc[UR38][R8.64] ;  /* 0x0000002608087981 */ /* 0x000f22000c1e1b00 */
[----:B-1----:R-:W-:-:S06]  /*1ebd0*/  IMAD.WIDE R6, R18, 0x8, R6 ;  /* 0x0000000812067825 */ /* 0x002fcc00078e0206 */
[----:B------:R-:W4:Y:S01]  /*1ebe0*/  LDG.E.64 R6, desc[UR38][R6.64] ;  /* 0x0000002606067981 */ /* 0x000f22000c1e1b00 */
[----:B------:R-:W-:Y:S02]  /*1ebf0*/  UMOV UR4, 0x400 ;  /* 0x0000040000047882 */ /* 0x000fe40000000000 */
[----:B------:R-:W-:-:S09]  /*1ec00*/  ULEA UR4, UR43, UR4, 0x18 ;  /* 0x000000042b047291 */ /* 0x000fd2000f8ec03f */
[----:B------:R-:W1:Y:S04]  /*1ec10*/  LDS R10, [UR4+0x3461c] ;  /* 0x03461c04ff0a7984 */ /* 0x000e680008000800 */
[----:B------:R-:W1:Y:S01]  /*1ec20*/  LDS R12, [UR4+0x3469c] ;  /* 0x03469c04ff0c7984 */ /* 0x000e620008000800 */
[----:B------:R-:W-:Y:S02]  /*1ec30*/  UIADD3 UR6, UR4, 0x34680, URZ ;  /* 0x0003468004067890 */ /* 0x000fe4000fffe03f */
[----:B------:R-:W-:-:S04]  /*1ec40*/  UIADD3 UR5, UR4, 0x34600, URZ ;  /* 0x0003460004057890 */ /* 0x000fc8000fffe03f */
[----:B------:R-:W-:Y:S02]  /*1ec50*/  IMAD.U32 R24, RZ, RZ, UR6 ;  /* 0x00000006ff187e24 */ /* 0x000fe4000f8e00ff */
[----:B------:R-:W-:-:S03]  /*1ec60*/  MOV R22, UR5 ;  /* 0x0000000500167c02 */ /* 0x000fc60008000f00 */
[----:B------:R-:W-:Y:S02]  /*1ec70*/  SHF.R.U64 R24, R24, 0x4, RZ ;  /* 0x0000000418187819 */ /* 0x000fe400000012ff */
[----:B------:R-:W-:Y:S02]  /*1ec80*/  SHF.R.U64 R22, R22, 0x4, RZ ;  /* 0x0000000416167819 */ /* 0x000fe400000012ff */
[----:B-----5:R-:W-:Y:S01]  /*1ec90*/  IADD3 R13, R13, -0x1, RZ ;  /* 0xffffffff0d0d7810 */ /* 0x020fe20007ffe0ff */
[----:B------:R-:W-:Y:S04]  /*1eca0*/  STS [UR4+0x34690], R24 ;  /* 0x03469018ff007988 */ /* 0x000fe80008000804 */
[----:B------:R-:W-:Y:S04]  /*1ecb0*/  STS [UR4+0x34610], R22 ;  /* 0x03461016ff007988 */ /* 0x000fe80008000804 */
[----:B------:R-:W-:Y:S04]  /*1ecc0*/  STS [UR4+0x34614], R22 ;  /* 0x03461416ff007988 */ /* 0x000fe80008000804 */
[----:B------:R-:W-:Y:S04]  /*1ecd0*/  STS [UR4+0x34694], R24 ;  /* 0x03469418ff007988 */ /* 0x000fe80008000804 */
[----:B------:R-:W-:Y:S04]  /*1ece0*/  STS [UR4+0x34630], RZ ;  /* 0x034630ffff007988 */ /* 0x000fe80008000804 */
[----:B------:R-:W-:Y:S01]  /*1ecf0*/  STS [UR4+0x346b0], RZ ;  /* 0x0346b0ffff007988 */ /* 0x000fe20008000804 */
[----:B---3--:R-:W-:-:S04]  /*1ed00*/  SHF.L.U64.HI R5, R4, 0x1, R5 ;  /* 0x0000000104057819 */ /* 0x008fc80000010205 */
[----:B------:R-:W-:Y:S02]  /*1ed10*/  LOP3.LUT R5, R5, 0x1fffffff, RZ, 0xc0, !PT ;  /* 0x1fffffff05057812 */ /* 0x000fe400078ec0ff */
[----:B--2---:R-:W-:Y:S02]  /*1ed20*/  SHF.L.U64.HI R3, R2, 0x1, R3 ;  /* 0x0000000102037819 */ /* 0x004fe40000010203 */
[----:B------:R-:W-:Y:S02]  /*1ed30*/  SHF.R.U32.HI R15, RZ, 0x4, R5 ;  /* 0x00000004ff0f7819 */ /* 0x000fe40000011605 */
[----:B------:R-:W-:Y:S02]  /*1ed40*/  LOP3.LUT R3, R3, 0x1fffffff, RZ, 0xc0, !PT ;  /* 0x1fffffff03037812 */ /* 0x000fe400078ec0ff */
[----:B-1----:R-:W-:Y:S02]  /*1ed50*/  LOP3.LUT R10, R10, 0xf, R15, 0xb8, !PT ;  /* 0x0000000f0a0a7812 */ /* 0x002fe400078eb80f */
[----:B------:R-:W-:-:S04]  /*1ed60*/  SHF.R.U32.HI R15, RZ, 0x4, R3 ;  /* 0x00000004ff0f7819 */ /* 0x000fc80000011603 */
[----:B------:R-:W-:Y:S01]  /*1ed70*/  LOP3.LUT R14, R12, 0xf, R15, 0xb8, !PT ;  /* 0x0000000f0c0e7812 */ /* 0x000fe200078eb80f */
[----:B------:R-:W-:Y:S04]  /*1ed80*/  STS [UR4+0x3461c], R10 ;  /* 0x03461c0aff007988 */ /* 0x000fe80008000804 */
[----:B------:R-:W-:Y:S04]  /*1ed90*/  STS [UR4+0x3469c], R14 ;  /* 0x03469c0eff007988 */ /* 0x000fe80008000804 */
[----:B------:R-:W1:Y:S04]  /*1eda0*/  LDS R12, [UR4+0x3461c] ;  /* 0x03461c04ff0c7984 */ /* 0x000e680008000800 */
[----:B------:R-:W2:Y:S01]  /*1edb0*/  LDS R15, [UR4+0x3469c] ;  /* 0x03469c04ff0f7984 */ /* 0x000ea20008000800 */
[----:B-1----:R-:W-:-:S02]  /*1edc0*/  LOP3.LUT R12, R12, 0xf0, RZ, 0xb8, !PT ;  /* 0x000000f00c0c7812 */ /* 0x002fc400078eb8ff */
[----:B--2---:R-:W-:-:S03]  /*1edd0*/  LOP3.LUT R15, R15, 0xf0, RZ, 0xb8, !PT ;  /* 0x000000f00f0f7812 */ /* 0x004fc600078eb8ff */
[----:B------:R-:W-:Y:S04]  /*1ede0*/  STS [UR4+0x3461c], R12 ;  /* 0x03461c0cff007988 */ /* 0x000fe80008000804 */
[----:B------:R-:W-:Y:S04]  /*1edf0*/  STS [UR4+0x3469c], R15 ;  /* 0x03469c0fff007988 */ /* 0x000fe80008000804 */
[----:B------:R-:W1:Y:S04]  /*1ee00*/  LDS R23, [UR4+0x3461c] ;  /* 0x03461c04ff177984 */ /* 0x000e680008000800 */
[----:B------:R-:W2:Y:S01]  /*1ee10*/  LDS R25, [UR4+0x3469c] ;  /* 0x03469c04ff197984 */ /* 0x000ea20008000800 */
[----:B-1----:R-:W-:-:S02]  /*1ee20*/  LOP3.LUT R23, R23, 0xf00, RZ, 0xb8, !PT ;  /* 0x00000f0017177812 */ /* 0x002fc400078eb8ff */
[----:B--2---:R-:W-:-:S03]  /*1ee30*/  LOP3.LUT R25, R25, 0xf00, RZ, 0xb8, !PT ;  /* 0x00000f0019197812 */ /* 0x004fc600078eb8ff */
[----:B------:R-:W-:Y:S04]  /*1ee40*/  STS.64 [UR4+0x34618], R22 ;  /* 0x03461816ff007988 */ /* 0x000fe80008000a04 */
[----:B------:R-:W-:Y:S04]  /*1ee50*/  STS.64 [UR4+0x34698], R24 ;  /* 0x03469818ff007988 */ /* 0x000fe80008000a04 */
[----:B------:R-:W1:Y:S04]  /*1ee60*/  LDS R21, [UR4+0x3461c] ;  /* 0x03461c04ff157984 */ /* 0x000e680008000800 */
[----:B------:R-:W2:Y:S01]  /*1ee70*/  LDS R10, [UR4+0x3469c] ;  /* 0x03469c04ff0a7984 */ /* 0x000ea20008000800 */
[----:B------:R-:W-:Y:S01]  /*1ee80*/  IMAD.SHL.U32 R4, R4, 0x2, RZ ;  /* 0x0000000204047824 */ /* 0x000fe200078e00ff */
[----:B------:R-:W-:Y:S01]  /*1ee90*/  SHF.L.U32 R2, R2, 0x1, RZ ;  /* 0x0000000102027819 */ /* 0x000fe200000006ff */
[----:B------:R-:W-:Y:S01]  /*1eea0*/  VIADD R12, R11, 0xffffffff ;  /* 0xffffffff0b0c7836 */ /* 0x000fe20000000000 */
[----:B------:R-:W-:-:S02]  /*1eeb0*/  CS2R R14, SRZ ;  /* 0x00000000000e7805 */ /* 0x000fc4000001ff00 */
[----:B------:R-:W-:Y:S02]  /*1eec0*/  LOP3.LUT R2, R2, 0xfffffffe, RZ, 0xc0, !PT ;  /* 0xfffffffe02027812 */ /* 0x000fe400078ec0ff */
[----:B------:R-:W-:Y:S01]  /*1eed0*/  LOP3.LUT R4, R4, 0xfffffffe, RZ, 0xc0, !PT ;  /* 0xfffffffe04047812 */ /* 0x000fe200078ec0ff */
[----:B------:R3:W-:Y:S01]  /*1eee0*/  STS.128 [UR4+0x34620], R12 ;  /* 0x0346200cff007988 */ /* 0x0007e20008000c04 */
[----:B------:R-:W-:Y:S02]  /*1eef0*/  SHF.R.U64 R3, R2, 0x4, R3 ;  /* 0x0000000402037819 */ /* 0x000fe40000001203 */
[----:B------:R-:W-:Y:S01]  /*1ef00*/  SHF.R.U64 R5, R4, 0x4, R5 ;  /* 0x0000000404057819 */ /* 0x000fe20000001205 */
[----:B----4-:R4:W-:Y:S04]  /*1ef10*/  STS.64 [UR4+0x34600], R8 ;  /* 0x03460008ff007988 */ /* 0x0109e80008000a04 */
[----:B------:R4:W-:Y:S01]  /*1ef20*/  STS [UR4+0x3460c], R5 ;  /* 0x03460c05ff007988 */ /* 0x0009e20008000804 */
[----:B---3--:R-:W-:-:S03]  /*1ef30*/  IADD3 R13, R19, -0x1, RZ ;  /* 0xffffffff130d7810 */ /* 0x008fc60007ffe0ff */
[----:B------:R4:W-:Y:S04]  /*1ef40*/  STS [UR4+0x3468c], R3 ;  /* 0x03468c03ff007988 */ /* 0x0009e80008000804 */
[----:B------:R4:W-:Y:S01]  /*1ef50*/  STS.128 [UR4+0x346a0], R12 ;  /* 0x0346a00cff007988 */ /* 0x0009e20008000c04 */
[----:B-1----:R-:W-:Y:S02]  /*1ef60*/  LOP3.LUT R2, R21, 0xf000, RZ, 0xb8, !PT ;  /* 0x0000f00015027812 */ /* 0x002fe400078eb8ff */
[----:B--2---:R-:W-:Y:S01]  /*1ef70*/  LOP3.LUT R10, R10, 0xf000, RZ, 0xb8, !PT ;  /* 0x0000f0000a0a7812 */ /* 0x004fe200078eb8ff */
[----:B------:R4:W-:Y:S04]  /*1ef80*/  STS.64 [UR4+0x34680], R6 ;  /* 0x03468006ff007988 */ /* 0x0009e80008000a04 */
[----:B------:R4:W-:Y:S04]  /*1ef90*/  STS [UR4+0x3461c], R2 ;  /* 0x03461c02ff007988 */ /* 0x0009e80008000804 */
[----:B------:R4:W-:Y:S02]  /*1efa0*/  STS [UR4+0x3469c], R10 ;  /* 0x03469c0aff007988 */ /* 0x0009e40008000804 */
.L_x_293:
[----:B------:R-:W-:Y:S05]  /*1efb0*/  BSYNC B0 ;  /* 0x0000000000007941 */ /* 0x000fea0003800000 */
.L_x_292:
[----:B------:R-:W-:Y:S01]  /*1efc0*/  ELECT P0, URZ, PT ;  /* 0x00000000003f782f */ /* 0x000fe20003800000 */
[----:B------:R-:W-:Y:S01]  /*1efd0*/  NOP ;  /* 0x0000000000007918 */ /* 0x000fe20000000000 */
[----:B------:R-:W-:Y:S11]  /*1efe0*/  BSSY B0, `(.L_x_294) ;  /* 0x0000004000007945 */ /* 0x000ff60003800000 */
[----:B------:R-:W-:Y:S05]  /*1eff0*/  @!P0 BRA `(.L_x_295) ;  /* 0x0000000000088947 */ /* 0x000fea0003800000 */
[----:B------:R0:W-:Y:S01]  /*1f000*/  UTMACMDFLUSH ;  /* 0x00000000000079b7 */ /* 0x0001e20000000000 */
[----:B------:R-:W-:-:S04]  /*1f010*/  DEPBAR.LE SB0, 0x0 ;  /* 0x000080000000791a */ /* 0x000fc80000000000 */
.L_x_295:
[----:B------:R-:W-:Y:S05]  /*1f020*/  BSYNC B0 ;  /* 0x0000000000007941 */ /* 0x000fea0003800000 */
.L_x_294:
[----:B------:R-:W-:Y:S01]  /*1f030*/  UMOV UR22, 0x400 ;  /* 0x0000040000167882 */ /* 0x000fe20000000000 */
[----:B---3--:R-:W-:Y:S01]  /*1f040*/  IMAD.SHL.U32 R0, R0, 0x4, RZ ;  /* 0x0000000400007824 */ /* 0x008fe200078e00ff */
[----:B------:R-:W-:Y:S01]  /*1f050*/  ULEA UR22, UR43, UR22, 0x18 ;  /* 0x000000162b167291 */ /* 0x000fe2000f8ec03f */
[----:B------:R-:W-:-:S03]  /*1f060*/  ULDC UR18, c[0x0][0x884] ;  /* 0x0002210000127ab9 */ /* 0x000fc60000000800 */
[----:B------:R-:W-:Y:S01]  /*1f070*/  UIADD3 UR28, UR22, 0x34600, URZ ;  /* 0x00034600161c7890 */ /* 0x000fe2000fffe03f */
[----:B-1----:R-:W-:Y:S01]  /*1f080*/  IADD3 R4, P0, R0, UR16, RZ ;  /* 0x0000001000047c10 */ /* 0x002fe2000ff1e0ff */
[----:B------:R-:W-:Y:S01]  /*1f090*/  UIMAD.WIDE UR18, UR18, 0x80, UR16 ;  /* 0x00000080121278a5 */ /* 0x000fe2000f8e0210 */
[----:B----4-:R-:W-:Y:S02]  /*1f0a0*/  IMAD.MOV.U32 R6, RZ, RZ, 0x1 ;  /* 0x00000001ff067424 */ /* 0x010fe400078e00ff */
[----:B------:R-:W-:-:S03]  /*1f0b0*/  IADD3.X R5, RZ, UR17, RZ, P0, !PT ;  /* 0x00000011ff057c10 */ /* 0x000fc600087fe4ff */
[----:B------:R-:W-:Y:S01]  /*1f0c0*/  IADD3 R2, P1, R0, UR18, RZ ;  /* 0x0000001200027c10 */ /* 0x000fe2000ff3e0ff */
[----:B------:R-:W1:Y:S04]  /*1f0d0*/  LDS R7, [R0+UR28] ;  /* 0x0000001c00077984 */ /* 0x000e680008000800 */
[----:B------:R2:W3:Y:S01]  /*1f0e0*/  LDS R9, [R0+UR28+0x80] ;  /* 0x0000801c00097984 */ /* 0x0004e20008000800 */
[----:B------:R-:W-:Y:S01]  /*1f0f0*/  IMAD.X R3, RZ, RZ, UR19, P1 ;  /* 0x00000013ff037e24 */ /* 0x000fe200088e06ff */
[----:B------:R-:W-:Y:S01]  /*1f100*/  MOV R8, 0x1 ;  /* 0x0000000100087802 */ /* 0x000fe20000000f00 */
[----:B------:R-:W-:Y:S01]  /*1f110*/  BSSY B0, `(.L_x_296) ;  /* 0x00000fb000007945 */ /* 0x000fe20003800000 */
[----:B------:R-:W-:Y:S01]  /*1f120*/  USHF.L.U32 UR4, UR43, 0x7, URZ ;  /* 0x000000072b047899 */ /* 0x000fe2000800063f */
[----:B------:R-:W-:Y:S01]  /*1f130*/  IMAD.MOV.U32 R10, RZ, RZ, 0x1 ;  /* 0x00000001ff0a7424 */ /* 0x000fe200078e00ff */
[----:B------:R-:W-:-:S02]  /*1f140*/  MOV R19, RZ ;  /* 0x000000ff00137202 */ /* 0x000fc40000000f00 */
[----:B--2---:R-:W-:Y:S01]  /*1f150*/  MOV R0, RZ ;  /* 0x000000ff00007202 */ /* 0x004fe20000000f00 */
[----:B------:R-:W-:Y:S02]  /*1f160*/  USHF.L.U32 UR29, UR43, 0xd, URZ ;  /* 0x0000000d2b1d7899 */ /* 0x000fe4000800063f */
[----:B------:R-:W-:Y:S02]  /*1f170*/  ULOP3.LUT UR30, UR59, 0x1, URZ, 0xfc, !UPT ;  /* 0x000000013b1e7892 */ /* 0x000fe4000f8efc3f */
[----:B------:R-:W-:Y:S02]  /*1f180*/  ULOP3.LUT UR31, UR42, 0x2, URZ, 0xfc, !UPT ;  /* 0x000000022a1f7892 */ /* 0x000fe4000f8efc3f */
[----:B------:R-:W-:Y:S02]  /*1f190*/  ULOP3.LUT UR23, UR4, 0x80, URZ, 0xc0, !UPT ;  /* 0x0000008004177892 */ /* 0x000fe4000f8ec03f */
[----:B------:R-:W-:Y:S01]  /*1f1a0*/  UIADD3 UR32, UR22, 0x34680, URZ ;  /* 0x0003468016207890 */ /* 0x000fe2000fffe03f */
[----:B-1----:R-:W5:Y:S04]  /*1f1b0*/  ATOMG.E.EXCH.STRONG.GPU PT, RZ, [R4], R7 ;  /* 0x0000000704ff73a8 */ /* 0x002f6800041ee100 */
[----:B---3--:R1:W5:Y:S02]  /*1f1c0*/  ATOMG.E.EXCH.STRONG.GPU PT, RZ, [R2], R9 ;  /* 0x0000000902ff73a8 */ /* 0x00836400041ee100 */
[----:B-1----:R-:W-:-:S02]  /*1f1d0*/  PRMT R2, R6, 0x7610, R2 ;  /* 0x0000761006027816 */ /* 0x002fc40000000002 */
[----:B------:R-:W-:-:S07]  /*1f1e0*/  PRMT R3, R8, 0x7610, R3 ;  /* 0x0000761008037816 */ /* 0x000fce0000000003 */
.L_x_315:
[----:B------:R-:W-:Y:S01]  /*1f1f0*/  LOP3.LUT P0, RZ, R3, 0xff, RZ, 0xc0, !PT ;  /* 0x000000ff03ff7812 */ /* 0x000fe2000780c0ff */
[----:B-1---5:R-:W-:Y:S01]  /*1f200*/  VIADD R4, R11, 0x7f ;  /* 0x0000007f0b047836 */ /* 0x022fe20000000000 */
[----:B------:R-:W-:Y:S05]  /*1f210*/  YIELD ;  /* 0x0000000000007946 */ /* 0x000fea0003800000 */
[----:B------:R-:W-:Y:S01]  /*1f220*/  SHF.R.S32.HI R5, RZ, 0x1f, R4 ;  /* 0x0000001fff057819 */ /* 0x000fe20000011404 */
[----:B------:R-:W-:Y:S03]  /*1f230*/  BSSY B1, `(.L_x_297) ;  /* 0x0000008000017945 */ /* 0x000fe60003800000 */
[----:B------:R-:W-:-:S02]  /*1f240*/  LEA.HI R5, R5, R4, RZ, 0x7 ;  /* 0x0000000405057211 */ /* 0x000fc400078f38ff */
[----:B------:R-:W-:Y:S05]  /*1f250*/  @!P0 BRA `(.L_x_298) ;  /* 0x0000000000148947 */ /* 0x000fea0003800000 */
[----:B------:R-:W-:-:S04]  /*1f260*/  DEPBAR {5,4,3,2,1,0} ;  /* 0x0000003f0000791a */ /* 0x000fc80000000000 */
[----:B------:R1:W-:Y:S01]  /*1f270*/  UTMACCTL.IV [UR16] ;  /* 0x00000000100079b9 */ /* 0x0003e20008000000 */
[----:B------:R-:W-:-:S04]  /*1f280*/  DEPBAR {5,4,3,2,1,0} ;  /* 0x0000003f0000791a */ /* 0x000fc80000000000 */
[----:B------:R1:W-:Y:S02]  /*1f290*/  UTMACCTL.IV [UR18] ;  /* 0x00000000120079b9 */ /* 0x0003e40008000000 */
[----:B-1----:R-:W-:Y:S01]  /*1f2a0*/  NOP ;  /* 0x0000000000007918 */ /* 0x002fe20000000000 */
.L_x_298:
[----:B------:R-:W-:Y:S05]  /*1f2b0*/  BSYNC B1 ;  /* 0x0000000000017941 */ /* 0x000fea0003800000 */
.L_x_297:
[----:B------:R-:W-:Y:S01]  /*1f2c0*/  UMOV UR4, 0xffffffff ;  /* 0xffffffff00047882 */ /* 0x000fe20000000000 */
[----:B------:R-:W-:Y:S02]  /*1f2d0*/  SHF.R.S32.HI R7, RZ, 0x7, R5 ;  /* 0x00000007ff077819 */ /* 0x000fe40000011405 */
[----:B------:R-:W-:Y:S05]  /*1f2e0*/  BRA.DIV UR4, `(.L_x_299) ;  /* 0x0000004204f87947 */ /* 0x000fea000b800000 */
[----:B------:R-:W-:-:S13]  /*1f2f0*/  ELECT P6, URZ, PT ;  /* 0x00000000003f782f */ /* 0x000fda00038c0000 */
.L_x_405:
[----:B------:R-:W-:Y:S01]  /*1f300*/  ISETP.LT.OR P6, PT, R11, 0x1, !P6 ;  /* 0x000000010b00780c */ /* 0x000fe200077c1670 */
[----:B------:R-:W-:-:S12]  /*1f310*/  BSSY B1, `(.L_x_300) ;  /* 0x000003a000017945 */ /* 0x000fd80003800000 */
[----:B------:R-:W-:Y:S05]  /*1f320*/  @P6 BRA `(.L_x_301) ;  /* 0x0000000000e06947 */ /* 0x000fea0003800000 */
[----:B------:R-:W-:Y:S01]  /*1f330*/  SHF.L.U32 R16, R16, 0x7, RZ ;  /* 0x0000000710107819 */ /* 0x000fe200000006ff */
[----:B------:R-:W-:Y:S01]  /*1f340*/  VIADD R9, R7, 0x1 ;  /* 0x0000000107097836 */ /* 0x000fe20000000000 */
[----:B------:R-:W-:Y:S01]  /*1f350*/  LEA R17, R17, UR23, 0x8 ;  /* 0x0000001711117c11 */ /* 0x000fe2000f8e40ff */
[----:B------:R-:W-:Y:S01]  /*1f360*/  IMAD.MOV.U32 R3, RZ, RZ, R10 ;  /* 0x000000ffff037224 */ /* 0x000fe200078e000a */
[----:B------:R-:W-:Y:S02]  /*1f370*/  MOV R12, RZ ;  /* 0x000000ff000c7202 */ /* 0x000fe40000000f00 */
[----:B------:R-:W-:-:S07]  /*1f380*/  MOV R4, R0 ;  /* 0x0000000000047202 */ /* 0x000fce0000000f00 */
.L_x_304:
[----:B-1----:R-:W-:Y:S01]  /*1f390*/  LEA R8, R4, UR22, 0x3 ;  /* 0x0000001604087c11 */ /* 0x002fe2000f8e18ff */
[----:B------:R-:W-:Y:S05]  /*1f3a0*/  YIELD ;  /* 0x0000000000007946 */ /* 0x000fea0003800000 */
[----:B------:R-:W-:Y:S02]  /*1f3b0*/  SHF.L.U32 R5, R3, 0x1f, RZ ;  /* 0x0000001f03057819 */ /* 0x000fe400000006ff */
[----:B------:R-:W-:Y:S02]  /*1f3c0*/  LOP3.LUT P1, RZ, R20, 0x7f, RZ, 0xc0, !PT ;  /* 0x0000007f14ff7812 */ /* 0x000fe4000782c0ff */
[----:B------:R-:W1:Y:S11]  /*1f3d0*/  SYNCS.PHASECHK.TRANS64.TRYWAIT P0, [R8+URZ+0x34490], R5 ;  /* 0x03449005080075a7 */ /* 0x000e76000800017f */
[----:B------:R-:W2:Y:S01]  /*1f3e0*/  @!P1 LDC R6, c[0x0][0x500] ;  /* 0x00014000ff069b82 */ /* 0x000ea20000000800 */
[----:B-1----:R-:W-:Y:S05]  /*1f3f0*/  @!P0 BRA `(.L_x_302) ;  /* 0x0000004000d48947 */ /* 0x002fea0003800000 */
.L_x_406:
[----:B------:R-:W-:Y:S01]  /*1f400*/  UPRMT UR4, UR31, 0x9910, URZ ;  /* 0x000099101f047896 */ /* 0x000fe2000800003f */
[----:B--2---:R2:W-:Y:S03]  /*1f410*/  @!P1 SYNCS.ARRIVE.TRANS64 RZ, [R8+URZ+0x34480], R6 ;  /* 0x0344800608ff99a7 */ /* 0x0045e6000800003f */
[----:B------:R-:W-:-:S06]  /*1f420*/  UISETP.NE.AND UP0, UPT, UR4, 0x2, UPT ;  /* 0x000000020400788c */ /* 0x000fcc000bf05270 */
[----:B------:R-:W-:-:S13]  /*1f430*/  PLOP3.LUT P0, PT, PT, PT, UP0, 0x80, 0x0 ;  /* 0x000000000000781c */ /* 0x000fda0003f0f008 */
[----:B--2---:R-:W-:Y:S05]  /*1f440*/  @P0 BRA `(.L_x_303) ;  /* 0x0000000000040947 */ /* 0x004fea0003800000 */
[----:B------:R-:W-:Y:S01]  /*1f450*/  BPT.TRAP 0x1 ;  /* 0x000000040000795c */ /* 0x000fe20000300000 */
.L_x_303:
[C---:B------:R-:W-:Y:S01]  /*1f460*/  R2UR UR4, R4.reuse ;  /* 0x00000000040472ca */ /* 0x040fe200000e0000 */
[----:B------:R-:W-:Y:S01]  /*1f470*/  VIADD R4, R4, 0x1 ;  /* 0x0000000104047836 */ /* 0x000fe20000000000 */
[----:B------:R-:W-:Y:S01]  /*1f480*/  R2UR UR5, R8 ;  /* 0x00000000080572ca */ /* 0x000fe200000e0000 */
[----:B------:R-:W-:Y:S01]  /*1f490*/  UMOV UR20, 0x0 ;  /* 0x0000000000147882 */ /* 0x000fe20000000000 */
[----:B------:R-:W-:Y:S01]  /*1f4a0*/  R2UR UR6, R12 ;  /* 0x000000000c0672ca */ /* 0x000fe200000e0000 */
[----:B------:R-:W-:Y:S01]  /*1f4b0*/  UMOV UR21, 0x10000000 ;  /* 0x1000000000157882 */ /* 0x000fe20000000000 */
[----:B------:R-:W-:Y:S01]  /*1f4c0*/  R2UR UR7, R16 ;  /* 0x00000000100772ca */ /* 0x000fe200000e0000 */
[----:B------:R-:W-:Y:S01]  /*1f4d0*/  UMOV UR33, 0x30000 ;  /* 0x0003000000217882 */ /* 0x000fe20000000000 */
[----:B------:R-:W-:Y:S01]  /*1f4e0*/  IADD3 R9, R9, -0x1, RZ ;  /* 0xffffffff09097810 */ /* 0x000fe20007ffe0ff */
[----:B------:R-:W-:Y:S01]  /*1f4f0*/  VIADD R12, R12, 0x80 ;  /* 0x000000800c0c7836 */ /* 0x000fe20000000000 */
[----:B------:R-:W-:-:S02]  /*1f500*/  R2UR UR27, R17 ;  /* 0x00000000111b72ca */ /* 0x000fc400000e0000 */
[----:B------:R-:W-:Y:S01]  /*1f510*/  ISETP.GT.AND P1, PT, R9, 0x1, PT ;  /* 0x000000010900780c */ /* 0x000fe20003f24270 */
[----:B------:R-:W-:Y:S01]  /*1f520*/  USHF.L.U32 UR4, UR4, 0xf, URZ ;  /* 0x0000000f04047899 */ /* 0x000fe2000800063f */
[C---:B------:R-:W-:Y:S01]  /*1f530*/  ISETP.NE.AND P0, PT, R4.reuse, 0x2, PT ;  /* 0x000000020400780c */ /* 0x040fe20003f05270 */
[----:B------:R-:W-:Y:S02]  /*1f540*/  UIADD3 UR5, UR5, 0x34480, URZ ;  /* 0x0003448005057890 */ /* 0x000fe4000fffe03f */
[----:B------:R-:W-:Y:S01]  /*1f550*/  ULOP3.LUT UR8, UR4, 0x2000, UR29, 0xf8, !UPT ;  /* 0x0000200004087892 */ /* 0x000fe2000f8ef81d */
[----:B------:R-:W-:Y:S01]  /*1f560*/  SEL R6, RZ, 0x1, P0 ;  /* 0x00000001ff067807 */ /* 0x000fe20000000000 */
[----:B------:R-:W-:Y:S01]  /*1f570*/  UIADD3 UR4, UR22, UR4, URZ ;  /* 0x0000000416047290 */ /* 0x000fe2000fffe03f */
[----:B------:R-:W-:Y:S01]  /*1f580*/  SEL R4, R4, RZ, P0 ;  /* 0x000000ff04047207 */ /* 0x000fe20000000000 */
[----:B------:R-:W-:Y:S01]  /*1f590*/  ULEA UR12, UR8, UR22, 0x1 ;  /* 0x00000016080c7291 */ /* 0x000fe2000f8e083f */
[----:B------:R-:W-:Y:S01]  /*1f5a0*/  LOP3.LUT R3, R3, R6, RZ, 0x3c, !PT ;  /* 0x0000000603037212 */ /* 0x000fe200078e3cff */
[----:B------:R-:W-:-:S02]  /*1f5b0*/  UIADD3 UR10, UR6, 0x40, URZ ;  /* 0x00000040060a7890 */ /* 0x000fc4000fffe03f */
[----:B------:R-:W-:Y:S02]  /*1f5c0*/  UIADD3 UR8, UR4, 0x4000, URZ ;  /* 0x0000400004087890 */ /* 0x000fe4000fffe03f */
[----:B------:R-:W-:Y:S01]  /*1f5d0*/  UIADD3 UR24, UR12, 0x10000, URZ ;  /* 0x000100000c187890 */ /* 0x000fe2000fffe03f */
[----:B------:R2:W-:Y:S01]  /*1f5e0*/  UTMALDG.2D [UR4], [UR16], desc[UR20] ;  /* 0x00001404100075b4 */ /* 0x0005e20008009000 */
[----:B------:R-:W-:Y:S01]  /*1f5f0*/  UIADD3 UR12, UR12, 0x18000, URZ ;  /* 0x000180000c0c7890 */ /* 0x000fe2000fffe03f */
[----:B------:R-:W-:Y:S01]  /*1f600*/  UMOV UR11, UR7 ;  /* 0x00000007000b7c82 */ /* 0x000fe20008000000 */
[----:B------:R-:W-:Y:S01]  /*1f610*/  UMOV UR9, UR5 ;  /* 0x0000000500097c82 */ /* 0x000fe20008000000 */
[----:B------:R-:W-:Y:S01]  /*1f620*/  UMOV UR26, UR6 ;  /* 0x00000006001a7c82 */ /* 0x000fe20008000000 */
[----:B------:R-:W-:Y:S01]  /*1f630*/  UMOV UR25, UR5 ;  /* 0x0000000500197c82 */ /* 0x000fe20008000000 */
[----:B------:R-:W-:Y:S01]  /*1f640*/  UMOV UR15, UR27 ;  /* 0x0000001b000f7c82 */ /* 0x000fe20008000000 */
[----:B------:R-:W-:Y:S01]  /*1f650*/  UMOV UR13, UR5 ;  /* 0x00000005000d7c82 */ /* 0x000fe20008000000 */
[----:B------:R2:W-:Y:S01]  /*1f660*/  UTMALDG.2D [UR8], [UR16], desc[UR20] ;  /* 0x00001408100075b4 */ /* 0x0005e20008009000 */
[----:B------:R-:W-:Y:S01]  /*1f670*/  UMOV UR14, UR10 ;  /* 0x0000000a000e7c82 */ /* 0x000fe20008000000 */
[----:B------:R2:W-:Y:S01]  /*1f680*/  UTMALDG.2D.MULTICAST [UR24], [UR18], UR33, desc[UR20] ;  /* 0x00001418120073b4 */ /* 0x0005e20008009821 */
[----:B------:R2:W-:Y:S02]  /*1f690*/  UTMALDG.2D.MULTICAST [UR12], [UR18], UR33, desc[UR20] ;  /* 0x0000140c120073b4 */ /* 0x0005e40008009821 */
[----:B--2---:R-:W-:Y:S05]  /*1f6a0*/  @P1 BRA `(.L_x_304) ;  /* 0xfffffffc00381947 */ /* 0x004fea000383ffff */
.L_x_301:
[----:B------:R-:W-:Y:S05]  /*1f6b0*/  BSYNC B1 ;  /* 0x0000000000017941 */ /* 0x000fea0003800000 */
.L_x_300:
[----:B------:R-:W-:Y:S02]  /*1f6c0*/  IADD3 R0, R7, R0, RZ ;  /* 0x0000000007007210 */ /* 0x000fe40007ffe0ff */
[----:B------:R-:W-:Y:S02]  /*1f6d0*/  LOP3.LUT P0, RZ, R2, 0xff, RZ, 0xc0, !PT ;  /* 0x000000ff02ff7812 */ /* 0x000fe4000780c0ff */
[----:B------:R-:W-:-:S04]  /*1f6e0*/  SHF.R.U32.HI R2, RZ, 0x1, R0 ;  /* 0x00000001ff027819 */ /* 0x000fc80000011600 */
[----:B------:R-:W-:-:S04]  /*1f6f0*/  LOP3.LUT R2, R2, 0x1, RZ, 0xc0, !PT ;  /* 0x0000000102027812 */ /* 0x000fc800078ec0ff */
[----:B------:R-:W-:Y:S01]  /*1f700*/  ISETP.NE.U32.AND P1, PT, R2, 0x1, PT ;  /* 0x000000010200780c */ /* 0x000fe20003f25070 */
[----:B------:R-:W-:Y:S02]  /*1f710*/  IMAD.U32 R2, RZ, RZ, UR30 ;  /* 0x0000001eff027e24 */ /* 0x000fe4000f8e00ff */
[----:B------:R-:W-:Y:S01]  /*1f720*/  @P0 SYNCS.ARRIVE.TRANS64.A1T0 RZ, [UR22+0x344e8], RZ ;  /* 0x0344e8ffffff09a7 */ /* 0x000fe20008100016 */
[----:B------:R-:W-:Y:S02]  /*1f730*/  ISETP.GT.U32.AND P0, PT, R0, 0x1, PT ;  /* 0x000000010000780c */ /* 0x000fe40003f04070 */
[----:B------:R-:W-:Y:S02]  /*1f740*/  ISETP.NE.AND P2, PT, R2, 0x3, PT ;  /* 0x000000030200780c */ /* 0x000fe40003f45270 */
[C---:B------:R-:W-:Y:S02]  /*1f750*/  ISETP.LT.U32.AND P0, PT, R7.reuse, 0x2, P0 ;  /* 0x000000020700780c */ /* 0x040fe40000701070 */
[----:B------:R-:W-:-:S02]  /*1f760*/  ISETP.GT.U32.AND P1, PT, R7, 0x1, !P1 ;  /* 0x000000010700780c */ /* 0x000fc40004f24070 */
[----:B------:R-:W-:Y:S02]  /*1f770*/  SEL R3, RZ, 0x1, !P0 ;  /* 0x00000001ff037807 */ /* 0x000fe40004000000 */
[----:B------:R-:W-:Y:S02]  /*1f780*/  SEL R2, RZ, 0x1, !P1 ;  /* 0x00000001ff027807 */ /* 0x000fe40004800000 */
[----:B------:R-:W-:Y:S02]  /*1f790*/  LOP3.LUT R0, R0, 0x1, RZ, 0xc0, !PT ;  /* 0x0000000100007812 */ /* 0x000fe400078ec0ff */
[----:B------:R-:W-:Y:S01]  /*1f7a0*/  LOP3.LUT R10, R2, R10, R3, 0x96, !PT ;  /* 0x0000000a020a7212 */ /* 0x000fe200078e9603 */
[----:B------:R-:W-:Y:S06]  /*1f7b0*/  @!P2 BRA `(.L_x_305) ;  /* 0x000000000004a947 */ /* 0x000fec0003800000 */
[----:B------:R-:W-:Y:S01]  /*1f7c0*/  BPT.TRAP 0x1 ;  /* 0x000000040000795c */ /* 0x000fe20000300000 */
.L_x_305:
[----:B------:R-:W2:Y:S01]  /*1f7d0*/  LDL R4, [R1+0x200] ;  /* 0x0002000001047983 */ /* 0x000ea20000100800 */
[----:B------:R-:W-:Y:S01]  /*1f7e0*/  SHF.L.U32 R2, R19, 0x1f, RZ ;  /* 0x0000001f13027819 */ /* 0x000fe200000006ff */
[----:B------:R-:W-:Y:S01]  /*1f7f0*/  BSSY B1, `(.L_x_306) ;  /* 0x0000005000017945 */ /* 0x000fe20003800000 */
[C---:B--2---:R-:W-:Y:S02]  /*1f800*/  LEA R3, R4.reuse, UR22, 0x3 ;  /* 0x0000001604037c11 */ /* 0x044fe4000f8e18ff */
[----:B------:R-:W-:Y:S02]  /*1f810*/  LEA R4, R4, UR22, 0x4 ;  /* 0x0000001604047c11 */ /* 0x000fe4000f8e20ff */
[----:B------:R-:W2:Y:S02]  /*1f820*/  SYNCS.PHASECHK.TRANS64.TRYWAIT P0, [R3+URZ+0x34400], R2 ;  /* 0x03440002030075a7 */ /* 0x000ea4000800017f */
[----:B--2---:R-:W-:Y:S05]  /*1f830*/  @!P0 BRA `(.L_x_307) ;  /* 0x0000003c00d88947 */ /* 0x004fea0003800000 */
.L_x_407:
[----:B------:R-:W-:Y:S05]  /*1f840*/  BSYNC B1 ;  /* 0x0000000000017941 */ /* 0x000fea0003800000 */
.L_x_306:
[----:B-1----:R-:W1:Y:S01]  /*1f850*/  LDS.128 R4, [R4+0x34510] ;  /* 0x0345100004047984 */ /* 0x002e620000000c00 */
[----:B------:R-:W-:Y:S01]  /*1f860*/  @!PT LDS RZ, [RZ] ;  /* 0x00000000fffff984 */ /* 0x000fe20000000800 */
[----:B------:R-:W-:Y:S01]  /*1f870*/  @!PT LDS RZ, [RZ] ;  /* 0x00000000fffff984 */ /* 0x000fe20000000800 */
[----:B------:R-:W-:Y:S01]  /*1f880*/  @!PT LDS RZ, [RZ] ;  /* 0x00000000fffff984 */ /* 0x000fe20000000800 */
[----:B------:R-:W-:Y:S01]  /*1f890*/  @!PT LDS RZ, [RZ] ;  /* 0x00000000fffff984 */ /* 0x000fe20000000800 */
[----:B------:R3:W-:Y:S06]  /*1f8a0*/  MEMBAR.ALL.CTA ;  /* 0x0000000000007992 */ /* 0x0007ec0000008000 */
[----:B---3--:R-:W3:Y:S01]  /*1f8b0*/  FENCE.VIEW.ASYNC.S ;  /* 0x00000000000073c6 */ /* 0x008ee20000000000 */
[----:B-1----:R-:W-:Y:S01]  /*1f8c0*/  MOV R17, R5 ;  /* 0x0000000500117202 */ /* 0x002fe20000000f00 */
[----:B------:R-:W-:Y:S01]  /*1f8d0*/  IMAD.MOV.U32 R16, RZ, RZ, R4 ;  /* 0x000000ffff107224 */ /* 0x000fe200078e0004 */
[----:B---3--:R-:W-:Y:S06]  /*1f8e0*/  @!P2 BRA `(.L_x_308) ;  /* 0x000000000004a947 */ /* 0x008fec0003800000 */
[----:B------:R-:W-:Y:S01]  /*1f8f0*/  BPT.TRAP 0x1 ;  /* 0x000000040000795c */ /* 0x000fe20000300000 */
.L_x_308:
[----:B------:R-:W1:Y:S01]  /*1f900*/  S2R R5, SR_CgaCtaId ;  /* 0x0000000000057919 */ /* 0x000e620000008800 */
[----:B------:R-:W-:Y:S02]  /*1f910*/  ISETP.NE.AND P0, PT, R7, RZ, PT ;  /* 0x000000ff0700720c */ /* 0x000fe40003f05270 */
[----:B--2---:R-:W-:Y:S02]  /*1f920*/  IADD3 R2, R3, 0x34440, RZ ;  /* 0x0003444003027810 */ /* 0x004fe40007ffe0ff */
[CC--:B------:R-:W-:Y:S02]  /*1f930*/  ISETP.EQ.OR P0, PT, R6.reuse, R18.reuse, !P0 ;  /* 0x000000120600720c */ /* 0x0c0fe40004702670 */
[----:B------:R-:W-:Y:S02]  /*1f940*/  ISETP.NE.AND P1, PT, R6, R18, PT ;  /* 0x000000120600720c */ /* 0x000fe40003f25270 */
[----:B-1----:R-:W-:-:S04]  /*1f950*/  PRMT R2, R5, 0x654, R2 ;  /* 0x0000065405027816 */ /* 0x002fc80000000002 */
[----:B------:R1:W-:Y:S05]  /*1f960*/  SYNCS.ARRIVE.TRANS64.RED.A1T0 RZ, [R2+URZ], RZ ;  /* 0x000000ff02ff79a7 */ /* 0x0003ea000810043f */
[----:B------:R-:W-:Y:S05]  /*1f970*/  @P0 BRA `(.L_x_309) ;  /* 0x0000000400a40947 */ /* 0x000fea0003800000 */
[----:B-1----:R-:W1:Y:S02]  /*1f980*/  LDC.64 R2, c[0x0][0x290] ;  /* 0x0000a400ff027b82 */ /* 0x002e640000000a00 */
[----:B-1----:R-:W-:-:S05]  /*1f990*/  IMAD.WIDE R2, R6, 0xc, R2 ;  /* 0x0000000c06027825 */ /* 0x002fca00078e0202 */
[----:B------:R1:W5:Y:S01]  /*1f9a0*/  LDG.E R11, desc[UR38][R2.64+0x8] ;  /* 0x00000826020b7981 */ /* 0x000362000c1e1900 */
[----:B------:R-:W-:-:S03]  /*1f9b0*/  UMOV UR4, 0xffffffff ;  /* 0xffffffff00047882 */ /* 0x000fc60000000000 */
[----:B------:R-:W-:Y:S05]  /*1f9c0*/  BRA.DIV UR4, `(.L_x_310) ;  /* 0x0000003e04887947 */ /* 0x000fea000b800000 */
[----:B------:R-:W-:-:S13]  /*1f9d0*/  ELECT P6, URZ, PT ;  /* 0x00000000003f782f */ /* 0x000fda00038c0000 */
.L_x_410:
[----:B------:R-:W-:Y:S04]  /*1f9e0*/  BSSY B1, `(.L_x_311) ;  /* 0x000004f000017945 */ /* 0x000fe80003800000 */
[----:B------:R-:W-:Y:S05]  /*1f9f0*/  @!P6 BRA `(.L_x_312) ;  /* 0x000000040034e947 */ /* 0x000fea0003800000 */
[C---:B------:R-:W-:Y:S01]  /*1fa00*/  IMAD.SHL.U32 R21, R6.reuse, 0x8, RZ ;  /* 0x0000000806157824 */ /* 0x040fe200078e00ff */
[----:B------:R-:W-:Y:S01]  /*1fa10*/  SHF.R.S32.HI R5, RZ, 0x1f, R6 ;  /* 0x0000001fff057819 */ /* 0x000fe20000011406 */
[----:B------:R-:W-:Y:S01]  /*1fa20*/  ULDC.64 UR4, c[0x0][0x510] ;  /* 0x0001440000047ab9 */ /* 0x000fe20000000a00 */
[----:B------:R-:W-:Y:S01]  /*1fa30*/  ULDC.64 UR6, c[0x0][0x520] ;  /* 0x0001480000067ab9 */ /* 0x000fe20000000a00 */
[----:B------:R-:W2:Y:S01]  /*1fa40*/  LDG.E R18, desc[UR38][R2.64] ;  /* 0x0000002602127981 */ /* 0x000ea2000c1e1900 */
[----:B------:R-:W-:Y:S02]  /*1fa50*/  SHF.L.U64.HI R22, R6, 0x3, R5 ;  /* 0x0000000306167819 */ /* 0x000fe40000010205 */
[C---:B------:R-:W-:Y:S02]  /*1fa60*/  IADD3 R8, P0, R21.reuse, UR4, RZ ;  /* 0x0000000415087c10 */ /* 0x040fe4000ff1e0ff */
[----:B------:R-:W-:Y:S02]  /*1fa70*/  IADD3 R4, P2, R21, UR6, RZ ;  /* 0x0000000615047c10 */ /* 0x000fe4000ff5e0ff */
[C---:B------:R-:W-:Y:S01]  /*1fa80*/  IADD3.X R9, R22.reuse, UR5, RZ, P0, !PT ;  /* 0x0000000516097c10 */ /* 0x040fe200087fe4ff */
[----:B------:R-:W-:Y:S01]  /*1fa90*/  ULDC.64 UR4, c[0x0][0x518] ;  /* 0x0001460000047ab9 */ /* 0x000fe20000000a00 */
[----:B------:R-:W-:-:S03]  /*1faa0*/  IADD3.X R5, R22, UR7, RZ, P2, !PT ;  /* 0x0000000716057c10 */ /* 0x000fc600097fe4ff */
[----:B------:R-:W3:Y:S04]  /*1fab0*/  LDG.E.64 R14, desc[UR38][R8.64] ;  /* 0x00000026080e7981 */ /* 0x000ee8000c1e1b00 */
[----:B------:R4:W2:Y:S02]  /*1fac0*/  LDG.E.64 R12, desc[UR38][R4.64] ;  /* 0x00000026040c7981 */ /* 0x0008a4000c1e1b00 */
[----:B----4-:R-:W-:-:S04]  /*1fad0*/  IADD3 R4, P0, R21, UR4, RZ ;  /* 0x0000000415047c10 */ /* 0x010fc8000ff1e0ff */
[----:B------:R-:W-:Y:S01]  /*1fae0*/  IADD3.X R5, R22, UR5, RZ, P0, !PT ;  /* 0x0000000516057c10 */ /* 0x000fe200087fe4ff */
[----:B------:R-:W-:-:S04]  /*1faf0*/  ULDC.64 UR4, c[0x0][0x528] ;  /* 0x00014a0000047ab9 */ /* 0x000fc80000000a00 */
[----:B------:R4:W2:Y:S02]  /*1fb00*/  LDG.E.64 R8, desc[UR38][R4.64] ;  /* 0x0000002604087981 */ /* 0x0008a4000c1e1b00 */
[----:B----4-:R-:W-:-:S04]  /*1fb10*/  IADD3 R4, P0, R21, UR4, RZ ;  /* 0x0000000415047c10 */ /* 0x010fc8000ff1e0ff */
[----:B------:R-:W-:-:S06]  /*1fb20*/  IADD3.X R5, R22, UR5, RZ, P0, !PT ;  /* 0x0000000516057c10 */ /* 0x000fcc00087fe4ff */
[----:B------:R-:W4:Y:S04]  /*1fb30*/  LDG.E.64 R4, desc[UR38][R4.64] ;  /* 0x0000002604047981 */ /* 0x000f28000c1e1b00 */
[----:B---3--:R-:W-:Y:S04]  /*1fb40*/  STS.64 [UR28], R14 ;  /* 0x0000000eff007988 */ /* 0x008fe80008000a1c */
[----:B--2---:R-:W-:Y:S04]  /*1fb50*/  STS.64 [UR32], R12 ;  /* 0x0000000cff007988 */ /* 0x004fe80008000a20 */
[----:B------:R-:W2:Y:S01]  /*1fb60*/  LDS R21, [UR28+0x1c] ;  /* 0x00001c1cff157984 */ /* 0x000ea20008000800 */
[----:B------:R-:W-:-:S03]  /*1fb70*/  SHF.L.U64.HI R26, R8, 0x1, R9 ;  /* 0x00000001081a7819 */ /* 0x000fc60000010209 */
[----:B------:R1:W3:Y:S01]  /*1fb80*/  LDG.E R9, desc[UR38][R2.64+0x4] ;  /* 0x0000042602097981 */ /* 0x0002e2000c1e1900 */
[----:B------:R-:W-:-:S04]  /*1fb90*/  LOP3.LUT R26, R26, 0x1fffffff, RZ, 0xc0, !PT ;  /* 0x1fffffff1a1a7812 */ /* 0x000fc800078ec0ff */
[----:B------:R-:W-:-:S04]  /*1fba0*/  SHF.R.U32.HI R22, RZ, 0x4, R26 ;  /* 0x00000004ff167819 */ /* 0x000fc8000001161a */
[----:B--2---:R-:W-:-:S05]  /*1fbb0*/  LOP3.LUT R21, R21, 0xf, R22, 0xb8, !PT ;  /* 0x0000000f15157812 */ /* 0x004fca00078eb816 */
[----:B------:R-:W-:Y:S04]  /*1fbc0*/  STS [UR28+0x1c], R21 ;  /* 0x00001c15ff007988 */ /* 0x000fe8000800081c */
[----:B------:R-:W2:Y:S02]  /*1fbd0*/  LDS R24, [UR28+0x1c] ;  /* 0x00001c1cff187984 */ /* 0x000ea40008000800 */
[----:B--2---:R-:W-:-:S05]  /*1fbe0*/  LOP3.LUT R24, R24, 0xf0, RZ, 0xb8, !PT ;  /* 0x000000f018187812 */ /* 0x004fca00078eb8ff */
[----:B------:R-:W-:Y:S04]  /*1fbf0*/  STS [UR28+0x1c], R24 ;  /* 0x00001c18ff007988 */ /* 0x000fe8000800081c */
[----:B------:R-:W2:Y:S01]  /*1fc00*/  LDS R23, [UR28+0x1c] ;  /* 0x00001c1cff177984 */ /* 0x000ea20008000800 */
[----:B------:R-:W-:-:S04]  /*1fc10*/  MOV R22, UR28 ;  /* 0x0000001c00167c02 */ /* 0x000fc80008000f00 */
[----:B------:R-:W-:Y:S02]  /*1fc20*/  SHF.R.U64 R22, R22, 0x4, RZ ;  /* 0x0000000416167819 */ /* 0x000fe400000012ff */
[----:B--2---:R-:W-:-:S05]  /*1fc30*/  LOP3.LUT R23, R23, 0xf00, RZ, 0xb8, !PT ;  /* 0x00000f0017177812 */ /* 0x004fca00078eb8ff */
[----:B------:R-:W-:Y:S04]  /*1fc40*/  STS.64 [UR28+0x18], R22 ;  /* 0x00001816ff007988 */ /* 0x000fe80008000a1c */
[----:B------:R-:W1:Y:S01]  /*1fc50*/  LDS R25, [UR28+0x1c] ;  /* 0x00001c1cff197984 */ /* 0x000e620008000800 */
[----:B------:R-:W-:Y:S01]  /*1fc60*/  IMAD.SHL.U32 R21, R8, 0x2, RZ ;  /* 0x0000000208157824 */ /* 0x000fe200078e00ff */
[----:B-----5:R-:W-:-:S04]  /*1fc70*/  IADD3 R12, R11, -0x1, RZ ;  /* 0xffffffff0b0c7810 */ /* 0x020fc80007ffe0ff */
[----:B------:R-:W-:Y:S02]  /*1fc80*/  LOP3.LUT R21, R21, 0xfffffffe, RZ, 0xc0, !PT ;  /* 0xfffffffe15157812 */ /* 0x000fe400078ec0ff */
[----:B------:R-:W-:Y:S01]  /*1fc90*/  CS2R R14, SRZ ;  /* 0x00000000000e7805 */ /* 0x000fe2000001ff00 */
[----:B------:R-:W-:Y:S01]  /*1fca0*/  VIADD R13, R18, 0xffffffff ;  /* 0xffffffff120d7836 */ /* 0x000fe20000000000 */
[----:B------:R-:W-:Y:S01]  /*1fcb0*/  SHF.R.U64 R21, R21, 0x4, R26 ;  /* 0x0000000415157819 */ /* 0x000fe2000000121a */
[----:B------:R-:W-:Y:S04]  /*1fcc0*/  STS [UR28+0x10], R22 ;  /* 0x00001016ff007988 */ /* 0x000fe8000800081c */
[----:B------:R-:W-:Y:S04]  /*1fcd0*/  STS [UR28+0x14], R22 ;  /* 0x00001416ff007988 */ /* 0x000fe8000800081c */
[----:B------:R-:W-:Y:S04]  /*1fce0*/  STS.128 [UR28+0x20], R12 ;  /* 0x0000200cff007988 */ /* 0x000fe80008000c1c */
[----:B------:R-:W-:Y:S04]  /*1fcf0*/  STS [UR28+0xc], R21 ;  /* 0x00000c15ff007988 */ /* 0x000fe8000800081c */
[----:B------:R-:W-:Y:S01]  /*1fd00*/  STS [UR28+0x30], RZ ;  /* 0x000030ffff007988 */ /* 0x000fe2000800081c */
[----:B-1----:R-:W-:-:S05]  /*1fd10*/  LOP3.LUT R2, R25, 0xf000, RZ, 0xb8, !PT ;  /* 0x0000f00019027812 */ /* 0x002fca00078eb8ff */
[----:B------:R-:W-:Y:S04]  /*1fd20*/  STS [UR28+0x1c], R2 ;  /* 0x00001c02ff007988 */ /* 0x000fe8000800081c */
[----:B------:R-:W1:Y:S01]  /*1fd30*/  LDS R3, [UR32+0x1c] ;  /* 0x00001c20ff037984 */ /* 0x000e620008000800 */
[----:B----4-:R-:W-:-:S04]  /*1fd40*/  SHF.L.U64.HI R18, R4, 0x1, R5 ;  /* 0x0000000104127819 */ /* 0x010fc80000010205 */
[----:B------:R-:W-:-:S04]  /*1fd50*/  LOP3.LUT R18, R18, 0x1fffffff, RZ, 0xc0, !PT ;  /* 0x1fffffff12127812 */ /* 0x000fc800078ec0ff */
[----:B------:R-:W-:-:S04]  /*1fd60*/  SHF.R.U32.HI R8, RZ, 0x4, R18 ;  /* 0x00000004ff087819 */ /* 0x000fc80000011612 */
[----:B-1----:R-:W-:-:S05]  /*1fd70*/  LOP3.LUT R5, R3, 0xf, R8, 0xb8, !PT ;  /* 0x0000000f03057812 */ /* 0x002fca00078eb808 */
[----:B------:R-:W-:Y:S04]  /*1fd80*/  STS [UR32+0x1c], R5 ;  /* 0x00001c05ff007988 */ /* 0x000fe80008000820 */
[----:B------:R-:W1:Y:S02]  /*1fd90*/  LDS R8, [UR32+0x1c] ;  /* 0x00001c20ff087984 */ /* 0x000e640008000800 */
[----:B-1----:R-:W-:-:S05]  /*1fda0*/  LOP3.LUT R8, R8, 0xf0, RZ, 0xb8, !PT ;  /* 0x000000f008087812 */ /* 0x002fca00078eb8ff */
[----:B------:R-:W-:Y:S04]  /*1fdb0*/  STS [UR32+0x1c], R8 ;  /* 0x00001c08ff007988 */ /* 0x000fe80008000820 */
[----:B------:R-:W1:Y:S01]  /*1fdc0*/  LDS R3, [UR32+0x1c] ;  /* 0x00001c20ff037984 */ /* 0x000e620008000800 */
[----:B------:R-:W-:-:S04]  /*1fdd0*/  MOV R2, UR32 ;  /* 0x0000002000027c02 */ /* 0x000fc80008000f00 */
[----:B------:R-:W-:Y:S02]  /*1fde0*/  SHF.R.U64 R2, R2, 0x4, RZ ;  /* 0x0000000402027819 */ /* 0x000fe400000012ff */
[----:B-1----:R-:W-:-:S05]  /*1fdf0*/  LOP3.LUT R3, R3, 0xf00, RZ, 0xb8, !PT ;  /* 0x00000f0003037812 */ /* 0x002fca00078eb8ff */
[----:B------:R-:W-:Y:S04]  /*1fe00*/  STS.64 [UR32+0x18], R2 ;  /* 0x00001802ff007988 */ /* 0x000fe80008000a20 */
[----:B------:R-:W1:Y:S01]  /*1fe10*/  LDS R21, [UR32+0x1c] ;  /* 0x00001c20ff157984 */ /* 0x000e620008000800 */
[----:B------:R-:W-:Y:S01]  /*1fe20*/  IMAD.SHL.U32 R4, R4, 0x2, RZ ;  /* 0x0000000204047824 */ /* 0x000fe200078e00ff */
[----:B---3--:R-:W-:-:S04]  /*1fe30*/  IADD3 R13, R9, -0x1, RZ ;  /* 0xffffffff090d7810 */ /* 0x008fc80007ffe0ff */
[----:B------:R-:W-:-:S04]  /*1fe40*/  LOP3.LUT R5, R4, 0xfffffffe, RZ, 0xc0, !PT ;  /* 0xfffffffe04057812 */ /* 0x000fc800078ec0ff */
[----:B------:R-:W-:Y:S01]  /*1fe50*/  SHF.R.U64 R5, R5, 0x4, R18 ;  /* 0x0000000405057819 */ /* 0x000fe20000001212 */
[----:B------:R2:W-:Y:S04]  /*1fe60*/  STS.128 [UR32+0x20], R12 ;  /* 0x0000200cff007988 */ /* 0x0005e80008000c20 */
[----:B------:R2:W-:Y:S04]  /*1fe70*/  STS [UR32+0xc], R5 ;  /* 0x00000c05ff007988 */ /* 0x0005e80008000820 */
[----:B------:R2:W-:Y:S04]  /*1fe80*/  STS [UR32+0x10], R2 ;  /* 0x00001002ff007988 */ /* 0x0005e80008000820 */
[----:B------:R2:W-:Y:S04]  /*1fe90*/  STS [UR32+0x14], R2 ;  /* 0x00001402ff007988 */ /* 0x0005e80008000820 */
[----:B------:R-:W-:Y:S01]  /*1fea0*/  STS [UR32+0x30], RZ ;  /* 0x000030ffff007988 */ /* 0x000fe20008000820 */
[----:B-1----:R-:W-:-:S05]  /*1feb0*/  LOP3.LUT R4, R21, 0xf000, RZ, 0xb8, !PT ;  /* 0x0000f00015047812 */ /* 0x002fca00078eb8ff */
[----:B------:R2:W-:Y:S02]  /*1fec0*/  STS [UR32+0x1c], R4 ;  /* 0x00001c04ff007988 */ /* 0x0005e40008000820 */
.L_x_312:
[----:B------:R-:W-:Y:S05]  /*1fed0*/  BSYNC B1 ;  /* 0x0000000000017941 */ /* 0x000fea0003800000 */
.L_x_311:
[----:B------:R-:W-:-:S03]  /*1fee0*/  UMOV UR4, 0xffffffff ;  /* 0xffffffff00047882 */ /* 0x000fc60000000000 */
[----:B------:R-:W-:Y:S05]  /*1fef0*/  BRA.DIV UR4, `(.L_x_313) ;  /* 0x0000003a045c7947 */ /* 0x000fea000b800000 */
[----:B------:R-:W-:Y:S01]  /*1ff00*/  ELECT P6, URZ, PT ;  /* 0x00000000003f782f */ /* 0x000fe200038c0000 */
[----:B------:R-:W-:-:S12]  /*1ff10*/  NOP ;  /* 0x0000000000007918 */ /* 0x000fd80000000000 */
.L_x_414:
[----:B-12---:R-:W1:Y:S02]  /*1ff20*/  S2R R2, SR_LANEID ;  /* 0x0000000000027919 */ /* 0x006e640000000000 */
[----:B-1----:R-:W-:-:S05]  /*1ff30*/  IMAD.SHL.U32 R8, R2, 0x4, RZ ;  /* 0x0000000402087824 */ /* 0x002fca00078e00ff */
[----:B------:R1:W2:Y:S01]  /*1ff40*/  LDS R9, [R8+UR28] ;  /* 0x0000001c08097984 */ /* 0x0002a20008000800 */
[C---:B------:R-:W-:Y:S02]  /*1ff50*/  IADD3 R4, P0, R8.reuse, UR16, RZ ;  /* 0x0000001008047c10 */ /* 0x040fe4000ff1e0ff */
[----:B------:R-:W-:Y:S01]  /*1ff60*/  IADD3 R2, P2, R8, UR18, RZ ;  /* 0x0000001208027c10 */ /* 0x000fe2000ff5e0ff */
[----:B------:R1:W3:Y:S01]  /*1ff70*/  LDS R13, [R8+UR28+0x80] ;  /* 0x0000801c080d7984 */ /* 0x0002e20008000800 */
[----:B------:R-:W-:Y:S11]  /*1ff80*/  @!P6 BRA `(.L_x_314) ;  /* 0x000000000008e947 */ /* 0x000ff60003800000 */
[----:B------:R0:W-:Y:S01]  /*1ff90*/  UTMACMDFLUSH ;  /* 0x00000000000079b7 */ /* 0x0001e20000000000 */
[----:B------:R-:W-:-:S04]  /*1ffa0*/  DEPBAR.LE SB0, 0x0 ;  /* 0x000080000000791a */ /* 0x000fc80000000000 */
.L_x_314:
[----:B------:R-:W-:Y:S01]  /*1ffb0*/  IADD3.X R5, RZ, UR17, RZ, P0, !PT ;  /* 0x00000011ff057c10 */ /* 0x000fe200087fe4ff */
[----:B------:R-:W-:Y:S01]  /*1ffc0*/  IMAD.X R3, RZ, RZ, UR19, P2 ;  /* 0x00000013ff037e24 */ /* 0x000fe200090e06ff */
[----:B------:R-:W-:Y:S05]  /*1ffd0*/  WARPSYNC.ALL ;  /* 0x0000000000007948 */ /* 0x000fea0003800000 */
[----:B--2---:R2:W5:Y:S04]  /*1ffe0*/  ATOMG.E.EXCH.STRONG.GPU PT, RZ, [R4], R9 ;  /* 0x0000000904ff73a8 */ /* 0x00456800041ee100 */
[----:B---3--:R2:W5:Y:S01]  /*1fff0*/  ATOMG.E.EXCH.STRONG.GPU PT, RZ, [R2], R13 ;  /* 0x0000000d02ff73a8 */ /* 0x00856200041ee100 */
[----:B------:R-:W-:-:S07]  /*20000*/  MOV R18, R6 ;  /* 0x0000000600127202 */ /* 0x000fce0000000f00 */
.L_x_309:
[----:B-12---:R-:W2:Y:S01]  /*20010*/  LDL.LU R2, [R1+0x200] ;  /* 0x0002000001027983 */ /* 0x006ea20000300800 */
[----:B------:R-:W-:Y:S02]  /*20020*/  ISETP.NE.AND P2, PT, R7, RZ, PT ;  /* 0x000000ff0700720c */ /* 0x000fe40003f45270 */
[----:B------:R-:W-:Y:S01]  /*20030*/  SEL R3, RZ, 0x1, !P1 ;  /* 0x00000001ff037807 */ /* 0x000fe20004800000 */
[----:B--2---:R-:W-:-:S05]  /*20040*/  VIADD R4, R2, 0x1 ;  /* 0x0000000102047836 */ /* 0x004fca0000000000 */
[----:B------:R-:W-:-:S04]  /*20050*/  ISETP.NE.AND P0, PT, R4, 0x8, PT ;  /* 0x000000080400780c */ /* 0x000fc80003f05270 */
[----:B------:R-:W-:Y:S02]  /*20060*/  SEL R4, R4, RZ, P0 ;  /* 0x000000ff04047207 */ /* 0x000fe40000000000 */
[----:B------:R-:W-:-:S03]  /*20070*/  SEL R2, RZ, 0x1, P0 ;  /* 0x00000001ff027807 */ /* 0x000fc60000000000 */
[----:B------:R1:W-:Y:S01]  /*20080*/  STL [R1+0x200], R4 ;  /* 0x0002000401007387 */ /* 0x0003e20000100800 */
[----:B------:R-:W-:Y:S02]  /*20090*/  LOP3.LUT R19, R19, R2, RZ, 0x3c, !PT ;  /* 0x0000000213137212 */ /* 0x000fe400078e3cff */
[----:B------:R-:W-:Y:S01]  /*200a0*/  PRMT R2, RZ, 0x7610, R2 ;  /* 0x00007610ff027816 */ /* 0x000fe20000000002 */
[----:B------:R-:W-:Y:S06]  /*200b0*/  @P2 BRA `(.L_x_315) ;  /* 0xfffffff0004c2947 */ /* 0x000fec000383ffff */
[----:B------:R-:W-:Y:S05]  /*200c0*/  BSYNC B0 ;  /* 0x0000000000007941 */ /* 0x000fea0003800000 */
.L_x_296:
[----:B------:R-:W-:-:S03]  /*200d0*/  UMOV UR4, 0xffffffff ;  /* 0xffffffff00047882 */ /* 0x000fc60000000000 */
[----:B------:R-:W-:Y:S05]  /*200e0*/  BRA.DIV UR4, `(.L_x_316) ;  /* 0x0000003a04107947 */ /* 0x000fea000b800000 */
[----:B-----5:R-:W-:-:S13]  /*200f0*/  ELECT P6, URZ, PT ;  /* 0x00000000003f782f */ /* 0x020fda00038c0000 */
.L_x_417:
[----:B------:R-:W-:Y:S04]  /*20100*/  BSSY B0, `(.L_x_317) ;  /* 0x0000018000007945 */ /* 0x000fe80003800000 */
[----:B------:R-:W-:Y:S05]  /*20110*/  @!P6 BRA `(.L_x_318) ;  /* 0x000000000058e947 */ /* 0x000fea0003800000 */
[----:B------:R-:W-:-:S04]  /*20120*/  ULOP3.LUT UR4, UR42, 0x2, URZ, 0xfc, !UPT ;  /* 0x000000022a047892 */ /* 0x000fc8000f8efc3f */
[----:B------:R-:W-:-:S06]  /*20130*/  UISETP.NE.AND UP0, UPT, UR4, 0x3, UPT ;  /* 0x000000030400788c */ /* 0x000fcc000bf05270 */
[----:B------:R-:W-:-:S13]  /*20140*/  PLOP3.LUT P0, PT, PT, PT, UP0, 0x80, 0x0 ;  /* 0x000000000000781c */ /* 0x000fda0003f0f008 */
[----:B------:R-:W-:Y:S05]  /*20150*/  @!P0 BRA `(.L_x_319) ;  /* 0x0000000000048947 */ /* 0x000fea0003800000 */
[----:B------:R-:W-:Y:S01]  /*20160*/  BPT.TRAP 0x1 ;  /* 0x000000040000795c */ /* 0x000fe20000300000 */
.L_x_319:
[----:B------:R-:W-:Y:S02]  /*20170*/  MOV R3, UR22 ;  /* 0x0000001600037c02 */ /* 0x000fe40008000f00 */
[----:B------:R-:W-:-:S03]  /*20180*/  SHF.L.U32 R2, R10, 0x1f, RZ ;  /* 0x0000001f0a027819 */ /* 0x000fc600000006ff */
[----:B------:R-:W-:-:S05]  /*20190*/  VIADD R3, R3, 0x34490 ;  /* 0x0003449003037836 */ /* 0x000fca0000000000 */
[C---:B------:R-:W-:Y:S01]  /*201a0*/  LEA R7, R0.reuse, R3, 0x3 ;  /* 0x0000000300077211 */ /* 0x040fe200078e18ff */
[----:B------:R-:W-:-:S03]  /*201b0*/  VIADD R0, R0, 0x1 ;  /* 0x0000000100007836 */ /* 0x000fc60000000000 */
[----:B------:R-:W2:Y:S02]  /*201c0*/  SYNCS.PHASECHK.TRANS64.TRYWAIT P0, [R7+URZ], R2 ;  /* 0x00000002070075a7 */ /* 0x000ea4000800017f */
[----:B------:R-:W-:-:S04]  /*201d0*/  ISETP.NE.AND P1, PT, R0, 0x2, PT ;  /* 0x000000020000780c */ /* 0x000fc80003f25270 */
[----:B------:R-:W-:Y:S02]  /*201e0*/  SEL R5, RZ, 0x1, P1 ;  /* 0x00000001ff057807 */ /* 0x000fe40000800000 */
[----:B------:R-:W-:Y:S02]  /*201f0*/  SEL R0, R0, RZ, P1 ;  /* 0x000000ff00007207 */ /* 0x000fe40000800000 */
[----:B------:R-:W-:Y:S01]  /*20200*/  LOP3.LUT R5, R10, R5, RZ, 0x3c, !PT ;  /* 0x000000050a057212 */ /* 0x000fe200078e3cff */
[----:B--2---:R-:W-:Y:S06]  /*20210*/  @!P0 BRA `(.L_x_320) ;  /* 0x0000003400e48947 */ /* 0x004fec0003800000 */
.L_x_418:
[----:B------:R-:W-:Y:S02]  /*20220*/  LEA R3, R0, R3, 0x3 ;  /* 0x0000000300037211 */ /* 0x000fe400078e18ff */
[----:B------:R-:W-:-:S07]  /*20230*/  SHF.L.U32 R0, R5, 0x1f, RZ ;  /* 0x0000001f05007819 */ /* 0x000fce00000006ff */
.L_x_321:
[----:B---3--:R3:W4:Y:S02]  /*20240*/  SYNCS.PHASECHK.TRANS64.TRYWAIT P0, [R3+URZ], R0 ;  /* 0x00000000030075a7 */ /* 0x008724000800017f */
[----:B----4-:R-:W-:Y:S05]  /*20250*/  @!P0 NANOSLEEP.SYNCS 0x989680 ;  /* 0x009896800000895d */ /* 0x010fea0003900000 */
[----:B------:R-:W4:Y:S02]  /*20260*/  @!P0 SYNCS.PHASECHK.TRANS64 P0, [R3+URZ], R0 ;  /* 0x00000000030085a7 */ /* 0x000f24000800007f */
[----:B----4-:R-:W-:Y:S05]  /*20270*/  @!P0 BRA `(.L_x_321) ;  /* 0xfffffffc00f08947 */ /* 0x010fea000383ffff */
.L_x_318:
[----:B------:R-:W-:Y:S05]  /*20280*/  BSYNC B0 ;  /* 0x0000000000007941 */ /* 0x000fea0003800000 */
.L_x_317:
[----:B------:R-:W-:Y:S05]  /*20290*/  EXIT ;  /* 0x000000000000794d */ /* 0x000fea0003800000 */
.L_x_161:
[----:B------:R-:W-:Y:S01]  /*202a0*/  PLOP3.LUT P1, PT, PT, PT, UP3, 0x80, 0x0 ;  /* 0x000000000000781c */ /* 0x000fe20003f2f038 */
[----:B------:R-:W-:Y:S01]  /*202b0*/  ULDC UR20, c[0x0][0x14] ;  /* 0x0000050000147ab9 */ /* 0x000fe20000000800 */
[----:B------:R-:W-:Y:S01]  /*202c0*/  ULDC UR18, c[0x0][0x10] ;  /* 0x0000040000127ab9 */ /* 0x000fe20000000800 */
[----:B------:R-:W-:Y:S01]  /*202d0*/  ULDC.64 UR12, c[0x0][0x8c8] ;  /* 0x00023200000c7ab9 */ /* 0x000fe20000000a00 */
[----:B------:R-:W-:Y:S01]  /*202e0*/  UIMAD.WIDE.U32 UR18, UR60, UR18, URZ ;  /* 0x000000123c1272a5 */ /* 0x000fe2000f8e003f */
[----:B------:R-:W-:Y:S01]  /*202f0*/  IMAD.MOV.U32 R14, RZ, RZ, 0x1 ;  /* 0x00000001ff0e7424 */ /* 0x000fe200078e00ff */
[----:B------:R-:W-:Y:S01]  /*20300*/  ULDC.64 UR14, c[0x0][0x8e0] ;  /* 0x00023800000e7ab9 */ /* 0x000fe20000000a00 */
[----:B------:R-:W-:Y:S01]  /*20310*/  UIADD3 UR11, UP1, UR12, -0x1, URZ ;  /* 0xffffffff0c0b7890 */ /* 0x000fe2000ff3e03f */
[----:B------:R-:W-:Y:S01]  /*20320*/  MOV R13, RZ ;  /* 0x000000ff000d7202 */ /* 0x000fe20000000f00 */
[----:B------:R-:W-:Y:S01]  /*20330*/  ULDC UR21, c[0x0][0x904] ;  /* 0x0002410000157ab9 */ /* 0x000fe20000000800 */
[----:B------:R-:W-:Y:S01]  /*20340*/  UMOV UR22, 0xffffffff ;  /* 0xffffffff00167882 */ /* 0x000fe20000000000 */
[----:B------:R-:W-:-:S02]  /*20350*/  UIADD3 UR12, UP2, UR14, -0x1, URZ ;  /* 0xffffffff0e0c7890 */ /* 0x000fc4000ff5e03f */
[----:B------:R-:W1:Y:S01]  /*20360*/  @P1 S2R R2, SR_CTAID.Y ;  /* 0x0000000000021919 */ /* 0x000e620000002600 */
[----:B------:R-:W-:Y:S02]  /*20370*/  UIMAD.WIDE.U32 UR26, UR18, UR20, URZ ;  /* 0x00000014121a72a5 */ /* 0x000fe4000f8e003f */
[----:B------:R-:W-:Y:S02]  /*20380*/  USHF.L.U32 UR22, UR22, UR21, URZ ;  /* 0x0000001516167299 */ /* 0x000fe4000800063f */
[----:B------:R-:W-:Y:S01]  /*20390*/  UIMAD UR20, UR19, UR20, URZ ;  /* 0x00000014131472a4 */ /* 0x000fe2000f8e023f */
[----:B------:R-:W-:Y:S01]  /*203a0*/  ULDC UR35, c[0x0][0x8a8] ;  /* 0x00022a0000237ab9 */ /* 0x000fe20000000800 */
[----:B------:R-:W-:Y:S01]  /*203b0*/  UMOV UR23, 0x1 ;  /* 0x0000000100177882 */ /* 0x000fe20000000000 */
[----:B------:R-:W-:Y:S02]  /*203c0*/  UIADD3.X UR14, UR15, -0x1, URZ, UP2, !UPT ;  /* 0xffffffff0f0e7890 */ /* 0x000fe400097fe43f */
[----:B------:R-:W-:-:S02]  /*203d0*/  UIADD3.X UR13, UR13, -0x1, URZ, UP1, !UPT ;  /* 0xffffffff0d0d7890 */ /* 0x000fc40008ffe43f */
[----:B------:R-:W-:Y:S02]  /*203e0*/  ULOP3.LUT UR15, UR59, 0x2, URZ, 0xfc, !UPT ;  /* 0x000000023b0f7892 */ /* 0x000fe4000f8efc3f */
[----:B------:R-:W-:Y:S02]  /*203f0*/  UIADD3 UR16, UR9, -0x1, URZ ;  /* 0xffffffff09107890 */ /* 0x000fe4000fffe03f */
[----:B------:R-:W-:Y:S02]  /*20400*/  UIADD3 UR17, UR10, -0x1, URZ ;  /* 0xffffffff0a117890 */ /* 0x000fe4000fffe03f */
[----:B------:R-:W-:Y:S02]  /*20410*/  UIADD3 UR35, UR35, -0x1, URZ ;  /* 0xffffffff23237890 */ /* 0x000fe4000fffe03f */
[----:B------:R-:W-:Y:S02]  /*20420*/  USHF.L.U32 UR18, UR23, UR21, URZ ;  /* 0x0000001517127299 */ /* 0x000fe4000800063f */
[----:B------:R-:W-:-:S02]  /*20430*/  ULOP3.LUT UR19, URZ, UR22, URZ, 0x33, !UPT ;  /* 0x000000163f137292 */ /* 0x000fc4000f8e333f */
[----:B------:R-:W-:Y:S01]  /*20440*/  UIADD3 UR20, UR27, UR20, URZ ;  /* 0x000000141b147290 */ /* 0x000fe2000fffe03f */
[----:B-1----:R-:W-:-:S15]  /*20450*/  @P1 R2UR UR53, R2 ;  /* 0x00000000023512ca */ /* 0x002fde00000e0000 */
.L_x_342:
[----:B------:R-:W1:Y:S01]  /*20460*/  LDC.64 R2, c[0x0][0x8f8] ;  /* 0x00023e00ff027b82 */ /* 0x000e620000000a00 */
[----:B------:R-:W-:Y:S01]  /*20470*/  UIADD3 UR8, UP1, UR8, UR26, URZ ;  /* 0x0000001a08087290 */ /* 0x000fe2000ff3e03f */
[----:B------:R-:W-:Y:S01]  /*20480*/  ISETP.NE.AND P2, PT, R15, RZ, PT ;  /* 0x000000ff0f00720c */ /* 0x000fe20003f45270 */
[----:B------:R-:W-:Y:S01]  /*20490*/  UMOV UR21, 0xffffffff ;  /* 0xffffffff00157882 */ /* 0x000fe20000000000 */
[----:B------:R-:W-:Y:S01]  /*204a0*/  UMOV UR22, 0xffffffff ;  /* 0xffffffff00167882 */ /* 0x000fe20000000000 */
[----:B------:R-:W-:Y:S01]  /*204b0*/  UIADD3.X UR7, UR7, UR20, URZ, UP1, !UPT ;  /* 0x0000001407077290 */ /* 0x000fe20008ffe43f */
[----:B------:R-:W-:Y:S01]  /*204c0*/  MOV R19, RZ ;  /* 0x000000ff00137202 */ /* 0x000fe20000000f00 */
[----:B------:R-:W-:Y:S01]  /*204d0*/  UMOV UR23, 0xffffffff ;  /* 0xffffffff00177882 */ /* 0x000fe20000000000 */
[----:B-1----:R-:W-:-:S03]  /*204e0*/  ISETP.LE.U32.AND P1, PT, R2, UR8, PT ;  /* 0x0000000802007c0c */ /* 0x002fc6000bf23070 */
[----:B------:R-:W-:-:S05]  /*204f0*/  IMAD.U32 R2, RZ, RZ, UR7 ;  /* 0x00000007ff027e24 */ /* 0x000fca000f8e00ff */
[----:B------:R-:W-:-:S13]  /*20500*/  ISETP.GE.U32.AND.EX P1, PT, R2, R3, PT, P1 ;  /* 0x000000030200720c */ /* 0x000fda0003f26110 */
[----:B---345:R-:W-:Y:S05]  /*20510*/  @P2 BRA P1, `(.L_x_322) ;  /* 0x0000001800442947 */ /* 0x038fea0000800000 */
[----:B------:R-:W-:-:S04]  /*20520*/  IADD3 R2, P2, R6, UR5, RZ ;  /* 0x0000000506027c10 */ /* 0x000fc8000ff5e0ff */
[----:B------:R-:W-:Y:S02]  /*20530*/  ISETP.GT.U32.AND P1, PT, R2, UR8, PT ;  /* 0x0000000802007c0c */ /* 0x000fe4000bf24070 */
[----:B------:R-:W-:-:S04]  /*20540*/  IADD3.X R2, R7, UR6, RZ, P2, !PT ;  /* 0x0000000607027c10 */ /* 0x000fc800097fe4ff */
[----:B------:R-:W-:-:S13]  /*20550*/  ISETP.GT.U32.AND.EX P1, PT, R2, UR7, PT, P1 ;  /* 0x0000000702007c0c */ /* 0x000fda000bf24110 */
[----:B------:R-:W-:Y:S05]  /*20560*/  @P1 BRA `(.L_x_323) ;  /* 0x0000001400241947 */ /* 0x000fea0003800000 */
[----:B------:R-:W-:Y:S01]  /*20570*/  VIADD R11, R21, UR4 ;  /* 0x00000004150b7c36 */ /* 0x000fe20008000000 */
[----:B------:R-:W-:Y:S01]  /*20580*/  ULDC UR21, c[0x0][0x910] ;  /* 0x0002440000157ab9 */ /* 0x000fe20000000800 */
[----:B------:R-:W-:Y:S01]  /*20590*/  MOV R23, R8 ;  /* 0x0000000800177202 */ /* 0x000fe20000000f00 */
[----:B------:R-:W-:Y:S02]  /*205a0*/  IMAD.MOV.U32 R16, RZ, RZ, R0 ;  /* 0x000000ffff107224 */ /* 0x000fe400078e0000 */
[----:B------:R-:W-:-:S04]  /*205b0*/  IADD3 R12, R11, 0x20, RZ ;  /* 0x000000200b0c7810 */ /* 0x000fc80007ffe0ff */
[----:B------:R-:W-:-:S13]  /*205c0*/  ISETP.GE.AND P1, PT, R12, UR21, PT ;  /* 0x000000150c007c0c */ /* 0x000fda000bf26270 */
[----:B------:R-:W1:Y:S01]  /*205d0*/  @!P1 LDC.64 R2, c[0x0][0x918] ;  /* 0x00024600ff029b82 */ /* 0x000e620000000a00 */
[----:B------:R-:W-:Y:S01]  /*205e0*/  @!P1 VIADD R7, R11, 0x20 ;  /* 0x000000200b079836 */ /* 0x000fe20000000000 */
[----:B------:R-:W-:Y:S01]  /*205f0*/  BSSY B0, `(.L_x_324) ;  /* 0x0000064000007945 */ /* 0x000fe20003800000 */
[----:B------:R-:W-:Y:S02]  /*20600*/  MOV R6, 0x7fffffff ;  /* 0x7fffffff00067802 */ /* 0x000fe40000000f00 */
[----:B-1----:R-:W-:-:S05]  /*20610*/  @!P1 IMAD.WIDE R2, R7, 0xc, R2 ;  /* 0x0000000c07029825 */ /* 0x002fca00078e0202 */
[----:B------:R1:W5:Y:S04]  /*20620*/  @!P1 LDG.E R8, desc[UR38][R2.64] ;  /* 0x0000002602089981 */ /* 0x000368000c1e1900 */
[----:B------:R1:W5:Y:S01]  /*20630*/  @!P1 LDG.E R0, desc[UR38][R2.64+0x4] ;  /* 0x0000042602009981 */ /* 0x000362000c1e1900 */
[----:B------:R-:W-:Y:S01]  /*20640*/  ISETP.GE.AND P1, PT, R11, UR21, PT ;  /* 0x000000150b007c0c */ /* 0x000fe2000bf26270 */
[----:B------:R-:W-:-:S12]  /*20650*/  IMAD.MOV.U32 R7, RZ, RZ, RZ ;  /* 0x000000ffff077224 */ /* 0x000fd800078e00ff */
[----:B-1----:R-:W-:Y:S05]  /*20660*/  @P1 BRA `(.L_x_325) ;  /* 0x0000000400701947 */ /* 0x002fea0003800000 */
[----:B------:R-:W-:Y:S01]  /*20670*/  IABS R7, R9 ;  /* 0x0000000900077213 */ /* 0x000fe20000000000 */
[----:B------:R-:W-:Y:S01]  /*20680*/  ULDC UR24, c[0x0][0x8f0] ;  /* 0x00023c0000187ab9 */ /* 0x000fe20000000800 */
[----:B------:R-:W-:Y:S02]  /*20690*/  IABS R6, R10 ;  /* 0x0000000a00067213 */ /* 0x000fe40000000000 */
[----:B------:R-:W1:Y:S01]  /*206a0*/  I2F.RP R3, R7 ;  /* 0x0000000700037306 */ /* 0x000e620000209400 */
[----:B------:R-:W-:Y:S02]  /*206b0*/  PLOP3.LUT P3, PT, PT, PT, UP0, 0x80, 0x0 ;  /* 0x000000000000781c */ /* 0x000fe40003f6f008 */
[C---:B------:R-:W-:Y:S02]  /*206c0*/  IADD3 R22, P2, R16.reuse, UR12, RZ ;  /* 0x0000000c10167c10 */ /* 0x040fe4000ff5e0ff */
[C---:B------:R-:W-:Y:S02]  /*206d0*/  IADD3 R20, P1, R23.reuse, UR11, RZ ;  /* 0x0000000b17147c10 */ /* 0x040fe4000ff3e0ff */
[----:B------:R-:W-:Y:S01]  /*206e0*/  LEA.HI.X.SX32 R25, R16, UR14, 0x1, P2 ;  /* 0x0000000e10197c11 */ /* 0x000fe200090f0eff */
[----:B------:R-:W3:Y:S01]  /*206f0*/  I2F.RP R2, R6 ;  /* 0x0000000600027306 */ /* 0x000ee20000209400 */
[----:B------:R-:W-:-:S07]  /*20700*/  LEA.HI.X.SX32 R27, R23, UR13, 0x1, P1 ;  /* 0x0000000d171b7c11 */ /* 0x000fce00088f0eff */
[----:B-1----:R-:W1:Y:S08]  /*20710*/  MUFU.RCP R3, R3 ;  /* 0x0000000300037308 */ /* 0x002e700000001000 */
[----:B---3--:R-:W3:Y:S01]  /*20720*/  MUFU.RCP R2, R2 ;  /* 0x0000000200027308 */ /* 0x008ee20000001000 */
[----:B-1----:R-:W-:-:S07]  /*20730*/  IADD3 R19, R3, 0xffffffe, RZ ;  /* 0x0ffffffe03137810 */ /* 0x002fce0007ffe0ff */
[----:B------:R-:W1:Y:S01]  /*20740*/  F2I.FTZ.U32.TRUNC.NTZ R19, R19 ;  /* 0x0000001300137305 */ /* 0x000e62000021f000 */
[----:B---3--:R-:W-:-:S07]  /*20750*/  VIADD R17, R2, 0xffffffe ;  /* 0x0ffffffe02117836 */ /* 0x008fce0000000000 */
[----:B------:R-:W3:Y:S01]  /*20760*/  F2I.FTZ.U32.TRUNC.NTZ R17, R17 ;  /* 0x0000001100117305 */ /* 0x000ee2000021f000 */
[----:B-1----:R-:W-:Y:S01]  /*20770*/  IADD3 R18, RZ, -R19, RZ ;  /* 0x80000013ff127210 */ /* 0x002fe20007ffe0ff */
[----:B---3--:R-:W-:Y:S01]  /*20780*/  IMAD.MOV R16, RZ, RZ, -R17 ;  /* 0x000000ffff107224 */ /* 0x008fe200078e0a11 */
[----:B------:R-:W-:Y:S06]  /*20790*/  @!P3 BRA `(.L_x_326) ;  /* 0x000000000034b947 */ /* 0x000fec0003800000 */
[----:B------:R-:W-:Y:S01]  /*207a0*/  ULDC UR4, c[0x0][0x8dc] ;  /* 0x0002370000047ab9 */ /* 0x000fe20000000800 */
[----:B------:R-:W-:Y:S01]  /*207b0*/  ULDC.64 UR22, c[0x0][0x8d0] ;  /* 0x0002340000167ab9 */ /* 0x000fe20000000a00 */
[----:B------:R-:W-:-:S04]  /*207c0*/  IADD3 R3, P1, R20, UR4, RZ ;  /* 0x0000000414037c10 */ /* 0x000fc8000ff3e0ff */
[----:B------:R-:W-:-:S05]  /*207d0*/  IADD3.X R23, RZ, R27, RZ, P1, !PT ;  /* 0x0000001bff177210 */ /* 0x000fca0000ffe4ff */
[----:B------:R-:W-:-:S04]  /*207e0*/  IMAD.WIDE.U32 R4, R23, UR22, RZ ;  /* 0x0000001617047c25 */ /* 0x000fc8000f8e00ff */
[----:B------:R-:W-:-:S04]  /*207f0*/  IMAD.WIDE.U32 R4, P1, R3, UR23, R4 ;  /* 0x0000001703047c25 */ /* 0x000fc8000f820004 */
[----:B------:R-:W-:Y:S01]  /*20800*/  IMAD.WIDE.U32 R2, R3, UR22, RZ ;  /* 0x0000001603027c25 */ /* 0x000fe2000f8e00ff */
[----:B------:R-:W-:-:S04]  /*20810*/  MOV R2, R5 ;  /* 0x0000000500027202 */ /* 0x000fc80000000f00 */
[----:B------:R-:W-:Y:S01]  /*20820*/  IADD3 RZ, P2, R3, R4, RZ ;  /* 0x0000000403ff7210 */ /* 0x000fe20007f5e0ff */
[----:B------:R-:W-:-:S04]  /*20830*/  IMAD.X R3, RZ, RZ, RZ, P1 ;  /* 0x000000ffff037224 */ /* 0x000fc800008e06ff */
[----:B------:R-:W-:-:S04]  /*20840*/  IMAD.WIDE.U32.X R2, R23, UR23, R2, P2 ;  /* 0x0000001717027c25 */ /* 0x000fc800090e0402 */
[----:B------:R-:W-:Y:S01]  /*20850*/  IMAD.MOV.U32 R20, RZ, RZ, R2 ;  /* 0x000000ffff147224 */ /* 0x000fe200078e0002 */
[----:B------:R-:W-:-:S07]  /*20860*/  MOV R27, R3 ;  /* 0x00000003001b7202 */ /* 0x000fce0000000f00 */
.L_x_326:
[----:B------:R-:W-:Y:S05]  /*20870*/  @!P0 BRA `(.L_x_327) ;  /* 0x0000000000348947 */ /* 0x000fea0003800000 */
[----:B------:R-:W-:Y:S01]  /*20880*/  ULDC UR4, c[0x0][0x8f4] ;  /* 0x00023d0000047ab9 */ /* 0x000fe20000000800 */
[----:B------:R-:W-:Y:S01]  /*20890*/  ULDC.64 UR22, c[0x0][0x8e8] ;  /* 0x00023a0000167ab9 */ /* 0x000fe20000000a00 */
[----:B------:R-:W-:-:S05]  /*208a0*/  IADD3 R3, P1, R22, UR4, RZ ;  /* 0x0000000416037c10 */ /* 0x000fca000ff3e0ff */
[----:B------:R-:W-:-:S04]  /*208b0*/  IMAD.X R23, RZ, RZ, R25, P1 ;  /* 0x000000ffff177224 */ /* 0x000fc800008e0619 */
[----:B------:R-:W-:-:S04]  /*208c0*/  IMAD.WIDE.U32 R4, R23, UR22, RZ ;  /* 0x0000001617047c25 */ /* 0x000fc8000f8e00ff */
[----:B------:R-:W-:-:S04]  /*208d0*/  IMAD.WIDE.U32 R4, P1, R3, UR23, R4 ;  /* 0x0000001703047c25 */ /* 0x000fc8000f820004 */
[----:B------:R-:W-:-:S04]  /*208e0*/  IMAD.WIDE.U32 R2, R3, UR22, RZ ;  /* 0x0000001603027c25 */ /* 0x000fc8000f8e00ff */
[----:B------:R-:W-:Y:S01]  /*208f0*/  IMAD.MOV.U32 R2, RZ, RZ, R5 ;  /* 0x000000ffff027224 */ /* 0x000fe200078e0005 */
[----:B------:R-:W-:Y:S02]  /*20900*/  IADD3 RZ, P2, R3, R4, RZ ;  /* 0x0000000403ff7210 */ /* 0x000fe40007f5e0ff */
[----:B------:R-:W-:-:S03]  /*20910*/  IADD3.X R3, RZ, RZ, RZ, P1, !PT ;  /* 0x000000ffff037210 */ /* 0x000fc60000ffe4ff */
[----:B------:R-:W-:-:S04]  /*20920*/  IMAD.WIDE.U32.X R2, R23, UR23, R2, P2 ;  /* 0x0000001717027c25 */ /* 0x000fc800090e0402 */
[----:B------:R-:W-:Y:S01]  /*20930*/  IMAD.MOV.U32 R25, RZ, RZ, R3 ;  /* 0x000000ffff197224 */ /* 0x000fe200078e0003 */
[----:B------:R-:W-:-:S07]  /*20940*/  MOV R22, R2 ;  /* 0x0000000200167202 */ /* 0x000fce0000000f00 */
.L_x_327:
[----:B------:R-:W-:Y:S01]  /*20950*/  MOV R2, RZ ;  /* 0x000000ff00027202 */ /* 0x000fe20000000f00 */
[----:B------:R-:W-:Y:S01]  /*20960*/  IMAD R18, R18, R7, RZ ;  /* 0x0000000712127224 */ /* 0x000fe200078e02ff */
[----:B------:R-:W-:Y:S01]  /*20970*/  SHF.R.U64 R22, R22, UR24, R25 ;  /* 0x0000001816167c19 */ /* 0x000fe20008001219 */
[----:B------:R-:W-:Y:S01]  /*20980*/  IMAD.MOV.U32 R3, RZ, RZ, R19 ;  /* 0x000000ffff037224 */ /* 0x000fe200078e0013 */
[----:B------:R-:W-:Y:S01]  /*20990*/  ULDC UR4, c[0x0][0x8d8] ;  /* 0x0002360000047ab9 */ /* 0x000fe20000000800 */
[----:B------:R-:W-:Y:S01]  /*209a0*/  IMAD R4, R16, R6, RZ ;  /* 0x0000000610047224 */ /* 0x000fe200078e02ff */
[----:B------:R-:W-:Y:S01]  /*209b0*/  SHF.R.U64 R20, R20, UR4, R27 ;  /* 0x0000000414147c19 */ /* 0x000fe2000800121b */
[----:B------:R-:W-:Y:S01]  /*209c0*/  IMAD.HI.U32 R19, R19, R18, R2 ;  /* 0x0000001213137227 */ /* 0x000fe200078e0002 */
[----:B------:R-:W-:Y:S02]  /*209d0*/  MOV R3, R17 ;  /* 0x0000001100037202 */ /* 0x000fe40000000f00 */
[----:B------:R-:W-:-:S02]  /*209e0*/  IADD3 R20, R20, UR16, RZ ;  /* 0x0000001014147c10 */ /* 0x000fc4000fffe0ff */
[----:B------:R-:W-:Y:S01]  /*209f0*/  IABS R16, R9 ;  /* 0x0000000900107213 */ /* 0x000fe20000000000 */
[----:B------:R-:W-:Y:S01]  /*20a00*/  IMAD.HI.U32 R2, R17, R4, R2 ;  /* 0x0000000411027227 */ /* 0x000fe200078e0002 */
[----:B------:R-:W-:Y:S02]  /*20a10*/  IABS R3, R10 ;  /* 0x0000000a00037213 */ /* 0x000fe40000000000 */
[----:B------:R-:W-:Y:S01]  /*20a20*/  IABS R5, R20 ;  /* 0x0000001400057213 */ /* 0x000fe20000000000 */
[----:B------:R-:W-:Y:S01]  /*20a30*/  VIADD R17, R22, UR17 ;  /* 0x0000001116117c36 */ /* 0x000fe20008000000 */
[----:B------:R-:W-:Y:S01]  /*20a40*/  PLOP3.LUT P5, PT, PT, PT, UP3, 0x80, 0x0 ;  /* 0x000000000000781c */ /* 0x000fe20003faf038 */
[----:B------:R-:W-:Y:S01]  /*20a50*/  IMAD.MOV R18, RZ, RZ, -R16 ;  /* 0x000000ffff127224 */ /* 0x000fe200078e0a10 */
[----:B------:R-:W-:Y:S01]  /*20a60*/  IADD3 R16, RZ, -R3, RZ ;  /* 0x80000003ff107210 */ /* 0x000fe20007ffe0ff */
[----:B------:R-:W-:Y:S01]  /*20a70*/  IMAD.HI.U32 R2, R2, R5, RZ ;  /* 0x0000000502027227 */ /* 0x000fe200078e00ff */
[----:B------:R-:W-:-:S05]  /*20a80*/  IABS R4, R17 ;  /* 0x0000001100047213 */ /* 0x000fca0000000000 */
[----:B------:R-:W-:-:S04]  /*20a90*/  IMAD.HI.U32 R3, R19, R4, RZ ;  /* 0x0000000413037227 */ /* 0x000fc800078e00ff */
[----:B------:R-:W-:Y:S02]  /*20aa0*/  IMAD R4, R3, R18, R4 ;  /* 0x0000001203047224 */ /* 0x000fe400078e0204 */
[----:B------:R-:W-:-:S03]  /*20ab0*/  IMAD R3, R2, R16, R5 ;  /* 0x0000001002037224 */ /* 0x000fc600078e0205 */
[----:B------:R-:W-:Y:S02]  /*20ac0*/  ISETP.GT.U32.AND P2, PT, R7, R4, PT ;  /* 0x000000040700720c */ /* 0x000fe40003f44070 */
[----:B------:R-:W-:-:S11]  /*20ad0*/  ISETP.GT.U32.AND P1, PT, R6, R3, PT ;  /* 0x000000030600720c */ /* 0x000fd60003f24070 */
[----:B------:R-:W-:Y:S01]  /*20ae0*/  @!P2 IMAD.IADD R4, R4, 0x1, -R7 ;  /* 0x000000010404a824 */ /* 0x000fe200078e0a07 */
[----:B------:R-:W-:Y:S02]  /*20af0*/  ISETP.GE.AND P2, PT, R17, RZ, PT ;  /* 0x000000ff1100720c */ /* 0x000fe40003f46270 */
[----:B------:R-:W-:Y:S02]  /*20b00*/  @!P1 IADD3 R3, R3, -R6, RZ ;  /* 0x8000000603039210 */ /* 0x000fe40007ffe0ff */
[----:B------:R-:W-:Y:S02]  /*20b10*/  ISETP.GT.U32.AND P4, PT, R7, R4, PT ;  /* 0x000000040700720c */ /* 0x000fe40003f84070 */
[----:B------:R-:W-:Y:S02]  /*20b20*/  ISETP.GT.U32.AND P3, PT, R6, R3, PT ;  /* 0x000000030600720c */ /* 0x000fe40003f64070 */
[----:B------:R-:W-:-:S09]  /*20b30*/  ISETP.GE.AND P1, PT, R20, RZ, PT ;  /* 0x000000ff1400720c */ /* 0x000fd20003f26270 */
[----:B------:R-:W-:Y:S01]  /*20b40*/  @!P4 IMAD.IADD R4, R4, 0x1, -R7 ;  /* 0x000000010404c824 */ /* 0x000fe200078e0a07 */
[----:B------:R-:W-:Y:S02]  /*20b50*/  ISETP.NE.AND P4, PT, RZ, UR10, PT ;  /* 0x0000000aff007c0c */ /* 0x000fe4000bf85270 */
[----:B------:R-:W-:Y:S01]  /*20b60*/  @!P3 IADD3 R3, R3, -R6, RZ ;  /* 0x800000060303b210 */ /* 0x000fe20007ffe0ff */
[----:B------:R-:W-:Y:S01]  /*20b70*/  @!P2 IMAD.MOV R4, RZ, RZ, -R4 ;  /* 0x000000ffff04a224 */ /* 0x000fe200078e0a04 */
[----:B------:R-:W-:Y:S02]  /*20b80*/  ISETP.NE.AND P3, PT, RZ, UR9, PT ;  /* 0x00000009ff007c0c */ /* 0x000fe4000bf65270 */
[----:B------:R-:W-:-:S07]  /*20b90*/  @!P1 IADD3 R3, -R3, RZ, RZ ;  /* 0x000000ff03039210 */ /* 0x000fce0007ffe1ff */
[----:B------:R-:W-:-:S04]  /*20ba0*/  @!P4 LOP3.LUT R4, RZ, UR10, RZ, 0x33, !PT ;  /* 0x0000000aff04cc12 */ /* 0x000fc8000f8e33ff */
[----:B------:R-:W-:Y:S01]  /*20bb0*/  @!P3 LOP3.LUT R3, RZ, UR9, RZ, 0x33, !PT ;  /* 0x00000009ff03bc12 */ /* 0x000fe2000f8e33ff */
[----:B------:R-:W-:-:S03]  /*20bc0*/  IMAD.IADD R4, R17, 0x1, -R4 ;  /* 0x0000000111047824 */ /* 0x000fc600078e0a04 */
[----:B------:R-:W-:-:S04]  /*20bd0*/  IADD3 R3, R20, -R3, RZ ;  /* 0x8000000314037210 */ /* 0x000fc80007ffe0ff */
[----:B------:R-:W-:Y:S01]  /*20be0*/  SEL R2, R4, R3, !P5 ;  /* 0x0000000304027207 */ /* 0x000fe20006800000 */
[----:B------:R-:W-:-:S03]  /*20bf0*/  IMAD R6, R3, R4, RZ ;  /* 0x0000000403067224 */ /* 0x000fc600078e02ff */
[--C-:B------:R-:W-:Y:S01]  /*20c00*/  SHF.R.S32.HI R5, RZ, 0x1f, R2.reuse ;  /* 0x0000001fff057819 */ /* 0x100fe20000011402 */
[----:B------:R-:W-:Y:S01]  /*20c10*/  IMAD.MOV.U32 R4, RZ, RZ, R2 ;  /* 0x000000ffff047224 */ /* 0x000fe200078e0002 */
[----:B------:R-:W-:-:S07]  /*20c20*/  SHF.R.S32.HI R7, RZ, 0x1f, R6 ;  /* 0x0000001fff077819 */ /* 0x000fce0000011406 */
.L_x_325:
[----:B--2---:R-:W-:Y:S05]  /*20c30*/  BSYNC B0 ;  /* 0x0000000000007941 */ /* 0x004fea0003800000 */
.L_x_324:
[----:B------:R-:W1:Y:S01]  /*20c40*/  SHFL.UP PT, R3, R6, 0x1, RZ ;  /* 0x0420000006037989 */ /* 0x000e6200000e00ff */
[----:B------:R-:W-:-:S03]  /*20c50*/  ISETP.NE.AND P1, PT, R21, RZ, PT ;  /* 0x000000ff1500720c */ /* 0x000fc60003f25270 */
[----:B------:R-:W2:Y:S01]  /*20c60*/  SHFL.UP PT, R2, R7, 0x1, RZ ;  /* 0x0420000007027989 */ /* 0x000ea200000e00ff */
[----:B-1----:R-:W-:Y:S02]  /*20c70*/  SEL R3, R3, RZ, P1 ;  /* 0x000000ff03037207 */ /* 0x002fe40000800000 */
[----:B--2---:R-:W-:Y:S02]  /*20c80*/  SEL R2, R2, RZ, P1 ;  /* 0x000000ff02027207 */ /* 0x004fe40000800000 */
[----:B------:R-:W-:-:S04]  /*20c90*/  IADD3 R18, P2, R3, R6, RZ ;  /* 0x0000000603127210 */ /* 0x000fc80007f5e0ff */
[----:B------:R-:W-:Y:S01]  /*20ca0*/  IADD3.X R19, R2, R7, RZ, P2, !PT ;  /* 0x0000000702137210 */ /* 0x000fe200017fe4ff */
[----:B------:R-:W1:Y:S01]  /*20cb0*/  SHFL.UP PT, R3, R18, 0x2, RZ ;  /* 0x0440000012037989 */ /* 0x000e6200000e00ff */
[----:B------:R-:W-:-:S03]  /*20cc0*/  ISETP.GE.U32.AND P2, PT, R21, 0x2, PT ;  /* 0x000000021500780c */ /* 0x000fc60003f46070 */
[----:B------:R-:W2:Y:S01]  /*20cd0*/  SHFL.UP PT, R2, R19, 0x2, RZ ;  /* 0x0440000013027989 */ /* 0x000ea200000e00ff */
[----:B-1----:R-:W-:-:S04]  /*20ce0*/  SEL R3, R3, RZ, P2 ;  /* 0x000000ff03037207 */ /* 0x002fc80001000000 */
[----:B------:R-:W-:Y:S02]  /*20cf0*/  IADD3 R16, P3, R3, R18, RZ ;  /* 0x0000001203107210 */ /* 0x000fe40007f7e0ff */
[----:B--2---:R-:W-:-:S03]  /*20d00*/  SEL R2, R2, RZ, P2 ;  /* 0x000000ff02027207 */ /* 0x004fc60001000000 */
[----:B------:R-:W1:Y:S02]  /*20d10*/  SHFL.UP PT, R3, R16, 0x4, RZ ;  /* 0x0480000010037989 */ /* 0x000e6400000e00ff */
[----:B------:R-:W-:Y:S01]  /*20d20*/  IMAD.X R17, R2, 0x1, R19, P3 ;  /* 0x0000000102117824 */ /* 0x000fe200018e0613 */
[----:B------:R-:W-:-:S04]  /*20d30*/  ISETP.GE.U32.AND P3, PT, R21, 0x4, PT ;  /* 0x000000041500780c */ /* 0x000fc80003f66070 */
[----:B------:R-:W2:Y:S01]  /*20d40*/  SHFL.UP PT, R2, R17, 0x4, RZ ;  /* 0x0480000011027989 */ /* 0x000ea200000e00ff */
[----:B-1----:R-:W-:-:S04]  /*20d50*/  SEL R3, R3, RZ, P3 ;  /* 0x000000ff03037207 */ /* 0x002fc80001800000 */
[----:B------:R-:W-:Y:S02]  /*20d60*/  IADD3 R18, P4, R3, R16, RZ ;  /* 0x0000001003127210 */ /* 0x000fe40007f9e0ff */
[----:B--2---:R-:W-:-:S03]  /*20d70*/  SEL R2, R2, RZ, P3 ;  /* 0x000000ff02027207 */ /* 0x004fc60001800000 */
[----:B------:R-:W1:Y:S01]  /*20d80*/  SHFL.UP PT, R3, R18, 0x8, RZ ;  /* 0x0500000012037989 */ /* 0x000e6200000e00ff */
[----:B------:R-:W-:Y:S02]  /*20d90*/  IADD3.X R19, R2, R17, RZ, P4, !PT ;  /* 0x0000001102137210 */ /* 0x000fe400027fe4ff */
        /* <DEDUP_REMOVED lines=11> */
[----:B--2---:R-:W-:-:S04]  /*20e50*/  SEL R2, R2, RZ, P5 ;  /* 0x000000ff02027207 */ /* 0x004fc80002800000 */
[----:B------:R-:W-:Y:S02]  /*20e60*/  IADD3.X R18, R2, R17, RZ, P6, !PT ;  /* 0x0000001102127210 */ /* 0x000fe400037fe4ff */
[----:B------:R-:W-:-:S04]  /*20e70*/  IADD3 R2, P6, R19, UR5, RZ ;  /* 0x0000000513027c10 */ /* 0x000fc8000ffde0ff */
[----:B------:R-:W-:Y:S02]  /*20e80*/  IADD3.X R3, R18, UR6, RZ, P6, !PT ;  /* 0x0000000612037c10 */ /* 0x000fe4000b7fe4ff */
[----:B------:R-:W-:-:S04]  /*20e90*/  ISETP.GT.U32.AND P6, PT, R2, UR8, PT ;  /* 0x0000000802007c0c */ /* 0x000fc8000bfc4070 */
[----:B------:R-:W-:-:S13]  /*20ea0*/  ISETP.GT.U32.AND.EX P6, PT, R3, UR7, PT, P6 ;  /* 0x0000000703007c0c */ /* 0x000fda000bfc4160 */
[----:B------:R-:W-:-:S04]  /*20eb0*/  VOTE.ANY R16, PT, P6 ;  /* 0x0000000000107806 */ /* 0x000fc800030e0100 */
[----:B------:R-:W-:-:S13]  /*20ec0*/  ISETP.NE.AND P6, PT, R16, RZ, PT ;  /* 0x000000ff1000720c */ /* 0x000fda0003fc5270 */
[----:B------:R-:W-:Y:S05]  /*20ed0*/  @P6 BRA `(.L_x_328) ;  /* 0x0000000800786947 */ /* 0x000fea0003800000 */
[----:B------:R-:W-:Y:S01]  /*20ee0*/  IMAD.MOV.U32 R19, RZ, RZ, R2 ;  /* 0x000000ffff137224 */ /* 0x000fe200078e0002 */
[----:B------:R-:W-:Y:S01]  /*20ef0*/  MOV R20, R3 ;  /* 0x0000000300147202 */ /* 0x000fe20000000f00 */
[----:B------:R-:W-:Y:S01]  /*20f00*/  ULDC UR21, c[0x0][0x910] ;  /* 0x0002440000157ab9 */ /* 0x000fe20000000800 */
[----:B------:R-:W-:Y:S01]  /*20f10*/  ULDC UR28, c[0x0][0x8f4] ;  /* 0x00023d00001c7ab9 */ /* 0x000fe20000000800 */
[----:B------:R-:W-:Y:S01]  /*20f20*/  ULDC UR4, c[0x0][0x8dc] ;  /* 0x0002370000047ab9 */ /* 0x000fe20000000800 */
[----:B------:R-:W-:Y:S01]  /*20f30*/  ULDC UR29, c[0x0][0x8d8] ;  /* 0x00023600001d7ab9 */ /* 0x000fe20000000800 */
[----:B------:R-:W-:Y:S01]  /*20f40*/  ULDC UR30, c[0x0][0x8f0] ;  /* 0x00023c00001e7ab9 */ /* 0x000fe20000000800 */
[----:B------:R-:W-:Y:S01]  /*20f50*/  ULDC.64 UR22, c[0x0][0x8d0] ;  /* 0x0002340000167ab9 */ /* 0x000fe20000000a00 */
[----:B------:R-:W-:-:S05]  /*20f60*/  ULDC.64 UR24, c[0x0][0x8e8] ;  /* 0x00023a0000187ab9 */ /* 0x000fca0000000a00 */
.L_x_333:
[----:B------:R-:W-:Y:S01]  /*20f70*/  IMAD.MOV.U32 R11, RZ, RZ, R12 ;  /* 0x000000ffff0b7224 */ /* 0x000fe200078e000c */
[----:B------:R-:W-:Y:S01]  /*20f80*/  IADD3 R12, R12, 0x20, RZ ;  /* 0x000000200c0c7810 */ /* 0x000fe20007ffe0ff */
[----:B-----5:R-:W-:Y:S01]  /*20f90*/  IMAD.MOV.U32 R17, RZ, RZ, R0 ;  /* 0x000000ffff117224 */ /* 0x020fe200078e0000 */
[----:B------:R-:W-:Y:S02]  /*20fa0*/  MOV R16, R8 ;  /* 0x0000000800107202 */ /* 0x000fe40000000f00 */
[----:B------:R-:W-:-:S13]  /*20fb0*/  ISETP.GE.AND P6, PT, R12, UR21, PT ;  /* 0x000000150c007c0c */ /* 0x000fda000bfc6270 */
[----:B------:R-:W1:Y:S01]  /*20fc0*/  @!P6 LDC.64 R2, c[0x0][0x918] ;  /* 0x00024600ff02eb82 */ /* 0x000e620000000a00 */
[----:B------:R-:W2:Y:S01]  /*20fd0*/  SHFL.IDX PT, R20, R20, 0x1f, 0x1f ;  /* 0x03e01f0014147f89 */ /* 0x000ea200000e0000 */
[----:B------:R-:W-:-:S03]  /*20fe0*/  @!P6 VIADD R7, R11, 0x20 ;  /* 0x000000200b07e836 */ /* 0x000fc60000000000 */
[----:B------:R-:W3:Y:S01]  /*20ff0*/  SHFL.IDX PT, R19, R19, 0x1f, 0x1f ;  /* 0x03e01f0013137f89 */ /* 0x000ee200000e0000 */
[----:B------:R-:W-:Y:S01]  /*21000*/  BSSY B0, `(.L_x_329) ;  /* 0x0000064000007945 */ /* 0x000fe20003800000 */
[----:B-1----:R-:W-:-:S05]  /*21010*/  @!P6 IMAD.WIDE R2, R7, 0xc, R2 ;  /* 0x0000000c0702e825 */ /* 0x002fca00078e0202 */
[----:B------:R1:W5:Y:S04]  /*21020*/  @!P6 LDG.E R8, desc[UR38][R2.64] ;  /* 0x000000260208e981 */ /* 0x000368000c1e1900 */
[----:B------:R1:W5:Y:S01]  /*21030*/  @!P6 LDG.E R0, desc[UR38][R2.64+0x4] ;  /* 0x000004260200e981 */ /* 0x000362000c1e1900 */
[----:B------:R-:W-:Y:S01]  /*21040*/  ISETP.GE.AND P6, PT, R11, UR21, PT ;  /* 0x000000150b007c0c */ /* 0x000fe2000bfc6270 */
[----:B------:R-:W-:Y:S01]  /*21050*/  IMAD.MOV.U32 R7, RZ, RZ, RZ ;  /* 0x000000ffff077224 */ /* 0x000fe200078e00ff */
[----:B--2---:R-:W-:Y:S02]  /*21060*/  R2UR UR6, R20 ;  /* 0x00000000140672ca */ /* 0x004fe400000e0000 */
[----:B---3--:R-:W-:Y:S02]  /*21070*/  R2UR UR5, R19 ;  /* 0x00000000130572ca */ /* 0x008fe400000e0000 */
[----:B------:R-:W-:-:S07]  /*21080*/  MOV R6, 0x7fffffff ;  /* 0x7fffffff00067802 */ /* 0x000fce0000000f00 */
[----:B-1----:R-:W-:Y:S06]  /*21090*/  @P6 BRA `(.L_x_330) ;  /* 0x0000000400686947 */ /* 0x002fec0003800000 */
[----:B------:R-:W-:-:S04]  /*210a0*/  IADD3 R18, P6, R16, UR11, RZ ;  /* 0x0000000b10127c10 */ /* 0x000fc8000ffde0ff */
[----:B------:R-:W-:Y:S02]  /*210b0*/  LEA.HI.X.SX32 R23, R16, UR13, 0x1, P6 ;  /* 0x0000000d10177c11 */ /* 0x000fe4000b0f0eff */
[----:B------:R-:W-:Y:S02]  /*210c0*/  IABS R16, R9 ;  /* 0x0000000900107213 */ /* 0x000fe40000000000 */
[C---:B------:R-:W-:Y:S02]  /*210d0*/  IADD3 R20, P6, R17.reuse, UR12, RZ ;  /* 0x0000000c11147c10 */ /* 0x040fe4000ffde0ff */
[----:B------:R-:W1:Y:S02]  /*210e0*/  I2F.RP R2, R16 ;  /* 0x0000001000027306 */ /* 0x000e640000209400 */
[----:B------:R-:W-:Y:S02]  /*210f0*/  LEA.HI.X.SX32 R25, R17, UR14, 0x1, P6 ;  /* 0x0000000e11197c11 */ /* 0x000fe4000b0f0eff */
[----:B------:R-:W-:-:S04]  /*21100*/  PLOP3.LUT P6, PT, PT, PT, UP0, 0x80, 0x0 ;  /* 0x000000000000781c */ /* 0x000fc80003fcf008 */
[----:B-1----:R-:W1:Y:S02]  /*21110*/  MUFU.RCP R2, R2 ;  /* 0x0000000200027308 */ /* 0x002e640000001000 */
[----:B-1----:R-:W-:-:S06]  /*21120*/  IADD3 R17, R2, 0xffffffe, RZ ;  /* 0x0ffffffe02117810 */ /* 0x002fcc0007ffe0ff */
[----:B------:R-:W1:Y:S02]  /*21130*/  F2I.FTZ.U32.TRUNC.NTZ R17, R17 ;  /* 0x0000001100117305 */ /* 0x000e64000021f000 */
[----:B-1----:R-:W-:Y:S01]  /*21140*/  IMAD.MOV R19, RZ, RZ, -R17 ;  /* 0x000000ffff137224 */ /* 0x002fe200078e0a11 */
[----:B------:R-:W-:Y:S06]  /*21150*/  @!P6 BRA `(.L_x_331) ;  /* 0x00000000002ce947 */ /* 0x000fec0003800000 */
[----:B------:R-:W-:-:S04]  /*21160*/  IADD3 R7, P6, R18, UR4, RZ ;  /* 0x0000000412077c10 */ /* 0x000fc8000ffde0ff */
[----:B------:R-:W-:-:S05]  /*21170*/  IADD3.X R23, RZ, R23, RZ, P6, !PT ;  /* 0x00000017ff177210 */ /* 0x000fca00037fe4ff */
[----:B------:R-:W-:-:S04]  /*21180*/  IMAD.WIDE.U32 R4, R23, UR22, RZ ;  /* 0x0000001617047c25 */ /* 0x000fc8000f8e00ff */
[----:B------:R-:W-:-:S04]  /*21190*/  IMAD.WIDE.U32 R4, P6, R7, UR23, R4 ;  /* 0x0000001707047c25 */ /* 0x000fc8000f8c0004 */
[----:B------:R-:W-:Y:S01]  /*211a0*/  IMAD.WIDE.U32 R6, R7, UR22, RZ ;  /* 0x0000001607067c25 */ /* 0x000fe2000f8e00ff */
[----:B------:R-:W-:-:S03]  /*211b0*/  MOV R2, R5 ;  /* 0x0000000500027202 */ /* 0x000fc60000000f00 */
[----:B------:R-:W-:Y:S01]  /*211c0*/  IMAD.X R3, RZ, RZ, RZ, P6 ;  /* 0x000000ffff037224 */ /* 0x000fe200030e06ff */
[----:B------:R-:W-:-:S05]  /*211d0*/  IADD3 RZ, P6, R7, R4, RZ ;  /* 0x0000000407ff7210 */ /* 0x000fca0007fde0ff */
[----:B------:R-:W-:-:S04]  /*211e0*/  IMAD.WIDE.U32.X R2, R23, UR23, R2, P6 ;  /* 0x0000001717027c25 */ /* 0x000fc8000b0e0402 */
[----:B------:R-:W-:Y:S01]  /*211f0*/  IMAD.MOV.U32 R18, RZ, RZ, R2 ;  /* 0x000000ffff127224 */ /* 0x000fe200078e0002 */
[----:B------:R-:W-:-:S07]  /*21200*/  MOV R23, R3 ;  /* 0x0000000300177202 */ /* 0x000fce0000000f00 */
.L_x_331:
        /* <DEDUP_REMOVED lines=12> */
.L_x_332:
[----:B------:R-:W-:Y:S01]  /*212d0*/  IABS R2, R9 ;  /* 0x0000000900027213 */ /* 0x000fe20000000000 */
[----:B------:R-:W-:Y:S01]  /*212e0*/  IMAD R5, R19, R16, RZ ;  /* 0x0000001013057224 */ /* 0x000fe200078e02ff */
[----:B------:R-:W-:Y:S01]  /*212f0*/  SHF.R.U64 R4, R20, UR30, R25 ;  /* 0x0000001e14047c19 */ /* 0x000fe20008001219 */
[----:B------:R-:W-:Y:S01]  /*21300*/  IMAD.MOV.U32 R3, RZ, RZ, R17 ;  /* 0x000000ffff037224 */ /* 0x000fe200078e0011 */
[----:B------:R-:W-:Y:S01]  /*21310*/  SHF.R.U64 R18, R18, UR29, R23 ;  /* 0x0000001d12127c19 */ /* 0x000fe20008001217 */
[----:B------:R-:W-:Y:S01]  /*21320*/  IMAD.MOV R7, RZ, RZ, -R2 ;  /* 0x000000ffff077224 */ /* 0x000fe200078e0a02 */
[----:B------:R-:W-:Y:S02]  /*21330*/  IADD3 R4, R4, UR17, RZ ;  /* 0x0000001104047c10 */ /* 0x000fe4000fffe0ff */
[----:B------:R-:W-:Y:S02]  /*21340*/  MOV R2, RZ ;  /* 0x000000ff00027202 */ /* 0x000fe40000000f00 */
[----:B------:R-:W-:-:S03]  /*21350*/  IABS R6, R4 ;  /* 0x0000000400067213 */ /* 0x000fc60000000000 */
[----:B------:R-:W-:Y:S01]  /*21360*/  IMAD.HI.U32 R2, R17, R5, R2 ;  /* 0x0000000511027227 */ /* 0x000fe200078e0002 */
[----:B------:R-:W-:Y:S02]  /*21370*/  IABS R17, R10 ;  /* 0x0000000a00117213 */ /* 0x000fe40000000000 */
[----:B------:R-:W-:Y:S01]  /*21380*/  MOV R5, R6 ;  /* 0x0000000600057202 */ /* 0x000fe20000000f00 */
[----:B------:R-:W-:Y:S01]  /*21390*/  IMAD.MOV.U32 R3, RZ, RZ, R7 ;  /* 0x000000ffff037224 */ /* 0x000fe200078e0007 */
[----:B------:R-:W1:Y:S01]  /*213a0*/  I2F.RP R6, R17 ;  /* 0x0000001100067306 */ /* 0x000e620000209400 */
[----:B------:R-:W-:Y:S02]  /*213b0*/  VIADD R7, R18, UR16 ;  /* 0x0000001012077c36 */ /* 0x000fe40008000000 */
[----:B------:R-:W-:-:S03]  /*213c0*/  IMAD.HI.U32 R2, R2, R5, RZ ;  /* 0x0000000502027227 */ /* 0x000fc600078e00ff */
[----:B------:R-:W-:Y:S01]  /*213d0*/  IABS R18, R7 ;  /* 0x0000000700127213 */ /* 0x000fe20000000000 */
[----:B------:R-:W-:-:S05]  /*213e0*/  IMAD R5, R2, R3, R5 ;  /* 0x0000000302057224 */ /* 0x000fca00078e0205 */
[----:B------:R-:W-:Y:S01]  /*213f0*/  ISETP.GT.U32.AND P6, PT, R16, R5, PT ;  /* 0x000000051000720c */ /* 0x000fe20003fc4070 */
[----:B-1----:R-:W1:-:S12]  /*21400*/  MUFU.RCP R6, R6 ;  /* 0x0000000600067308 */ /* 0x002e580000001000 */
[----:B------:R-:W-:Y:S01]  /*21410*/  @!P6 IADD3 R5, R5, -R16, RZ ;  /* 0x800000100505e210 */ /* 0x000fe20007ffe0ff */
[----:B-1----:R-:W-:-:S04]  /*21420*/  VIADD R2, R6, 0xffffffe ;  /* 0x0ffffffe06027836 */ /* 0x002fc80000000000 */
[----:B------:R1:W2:Y:S02]  /*21430*/  F2I.FTZ.U32.TRUNC.NTZ R3, R2 ;  /* 0x0000000200037305 */ /* 0x0002a4000021f000 */
[----:B-1----:R-:W-:Y:S02]  /*21440*/  MOV R2, RZ ;  /* 0x000000ff00027202 */ /* 0x002fe40000000f00 */
[----:B--2---:R-:W-:-:S05]  /*21450*/  IADD3 R20, RZ, -R3, RZ ;  /* 0x80000003ff147210 */ /* 0x004fca0007ffe0ff */
[----:B------:R-:W-:Y:S01]  /*21460*/  IMAD R19, R20, R17, RZ ;  /* 0x0000001114137224 */ /* 0x000fe200078e02ff */
[----:B------:R-:W-:-:S03]  /*21470*/  IABS R20, R10 ;  /* 0x0000000a00147213 */ /* 0x000fc60000000000 */
[----:B------:R-:W-:Y:S01]  /*21480*/  IMAD.HI.U32 R6, R3, R19, R2 ;  /* 0x0000001303067227 */ /* 0x000fe200078e0002 */
[----:B------:R-:W-:-:S03]  /*21490*/  MOV R3, R18 ;  /* 0x0000001200037202 */ /* 0x000fc60000000f00 */
[----:B------:R-:W-:Y:S02]  /*214a0*/  IMAD.MOV R20, RZ, RZ, -R20 ;  /* 0x000000ffff147224 */ /* 0x000fe400078e0a14 */
[----:B------:R-:W-:-:S04]  /*214b0*/  IMAD.HI.U32 R2, R6, R3, RZ ;  /* 0x0000000306027227 */ /* 0x000fc800078e00ff */
[----:B------:R-:W-:-:S04]  /*214c0*/  IMAD.MOV.U32 R18, RZ, RZ, R20 ;  /* 0x000000ffff127224 */ /* 0x000fc800078e0014 */
[----:B------:R-:W-:-:S05]  /*214d0*/  IMAD R2, R2, R18, R3 ;  /* 0x0000001202027224 */ /* 0x000fca00078e0203 */
[----:B------:R-:W-:-:S13]  /*214e0*/  ISETP.GT.U32.AND P6, PT, R17, R2, PT ;  /* 0x000000021100720c */ /* 0x000fda0003fc4070 */
[----:B------:R-:W-:Y:S02]  /*214f0*/  @!P6 IADD3 R2, R2, -R17, RZ ;  /* 0x800000110202e210 */ /* 0x000fe40007ffe0ff */
[----:B------:R-:W-:-:S13]  /*21500*/  ISETP.GT.U32.AND P6, PT, R16, R5, PT ;  /* 0x000000051000720c */ /* 0x000fda0003fc4070 */
[----:B------:R-:W-:Y:S01]  /*21510*/  @!P6 IMAD.IADD R5, R5, 0x1, -R16 ;  /* 0x000000010505e824 */ /* 0x000fe200078e0a10 */
[----:B------:R-:W-:-:S03]  /*21520*/  ISETP.GT.U32.AND P6, PT, R17, R2, PT ;  /* 0x000000021100720c */ /* 0x000fc60003fc4070 */
[----:B------:R-:W-:-:S10]  /*21530*/  IMAD.MOV.U32 R3, RZ, RZ, R5 ;  /* 0x000000ffff037224 */ /* 0x000fd400078e0005 */
[----:B------:R-:W-:Y:S02]  /*21540*/  @!P6 IADD3 R2, R2, -R17, RZ ;  /* 0x800000110202e210 */ /* 0x000fe40007ffe0ff */
[----:B------:R-:W-:-:S13]  /*21550*/  ISETP.GE.AND P6, PT, R4, RZ, PT ;  /* 0x000000ff0400720c */ /* 0x000fda0003fc6270 */
[----:B------:R-:W-:Y:S02]  /*21560*/  @!P6 IADD3 R3, -R3, RZ, RZ ;  /* 0x000000ff0303e210 */ /* 0x000fe40007ffe1ff */
        /* <DEDUP_REMOVED lines=11> */
[----:B------:R-:W-:Y:S02]  /*21620*/  SHF.R.S32.HI R5, RZ, 0x1f, R4 ;  /* 0x0000001fff057819 */ /* 0x000fe40000011404 */
[----:B------:R-:W-:-:S07]  /*21630*/  SHF.R.S32.HI R7, RZ, 0x1f, R6 ;  /* 0x0000001fff077819 */ /* 0x000fce0000011406 */
.L_x_330:
[----:B------:R-:W-:Y:S05]  /*21640*/  BSYNC B0 ;  /* 0x0000000000007941 */ /* 0x000fea0003800000 */
.L_x_329:
[----:B------:R-:W1:Y:S04]  /*21650*/  SHFL.UP PT, R3, R6, 0x1, RZ ;  /* 0x0420000006037989 */ /* 0x000e6800000e00ff */
[----:B------:R-:W2:Y:S01]  /*21660*/  SHFL.UP PT, R2, R7, 0x1, RZ ;  /* 0x0420000007027989 */ /* 0x000ea200000e00ff */
[----:B-1----:R-:W-:Y:S02]  /*21670*/  SEL R3, R3, RZ, P1 ;  /* 0x000000ff03037207 */ /* 0x002fe40000800000 */
[----:B--2---:R-:W-:Y:S02]  /*21680*/  SEL R2, R2, RZ, P1 ;  /* 0x000000ff02027207 */ /* 0x004fe40000800000 */
[----:B------:R-:W-:-:S04]  /*21690*/  IADD3 R18, P6, R3, R6, RZ ;  /* 0x0000000603127210 */ /* 0x000fc80007fde0ff */
[----:B------:R-:W-:Y:S01]  /*216a0*/  IADD3.X R17, R2, R7, RZ, P6, !PT ;  /* 0x0000000702117210 */ /* 0x000fe200037fe4ff */
[----:B------:R-:W1:Y:S04]  /*216b0*/  SHFL.UP PT, R3, R18, 0x2, RZ ;  /* 0x0440000012037989 */ /* 0x000e6800000e00ff */
[----:B------:R-:W2:Y:S01]  /*216c0*/  SHFL.UP PT, R2, R17, 0x2, RZ ;  /* 0x0440000011027989 */ /* 0x000ea200000e00ff */
[----:B-1----:R-:W-:Y:S02]  /*216d0*/  SEL R3, R3, RZ, P2 ;  /* 0x000000ff03037207 */ /* 0x002fe40001000000 */
[----:B--2---:R-:W-:Y:S02]  /*216e0*/  SEL R2, R2, RZ, P2 ;  /* 0x000000ff02027207 */ /* 0x004fe40001000000 */
[----:B------:R-:W-:-:S05]  /*216f0*/  IADD3 R16, P6, R3, R18, RZ ;  /* 0x0000001203107210 */ /* 0x000fca0007fde0ff */
[----:B------:R-:W-:Y:S01]  /*21700*/  IMAD.X R23, R2, 0x1, R17, P6 ;  /* 0x0000000102177824 */ /* 0x000fe200030e0611 */
        /* <DEDUP_REMOVED lines=17> */
[----:B------:R-:W-:Y:S02]  /*21820*/  IADD3.X R3, R16, R17, RZ, P6, !PT ;  /* 0x0000001110037210 */ /* 0x000fe400037fe4ff */
[----:B------:R-:W-:-:S04]  /*21830*/  IADD3 R19, P6, R2, UR5, RZ ;  /* 0x0000000502137c10 */ /* 0x000fc8000ffde0ff */
[----:B------:R-:W-:Y:S02]  /*21840*/  IADD3.X R20, R3, UR6, RZ, P6, !PT ;  /* 0x0000000603147c10 */ /* 0x000fe4000b7fe4ff */
[----:B------:R-:W-:-:S04]  /*21850*/  ISETP.GT.U32.AND P6, PT, R19, UR8, PT ;  /* 0x0000000813007c0c */ /* 0x000fc8000bfc4070 */
[----:B------:R-:W-:-:S13]  /*21860*/  ISETP.GT.U32.AND.EX P6, PT, R20, UR7, PT, P6 ;  /* 0x0000000714007c0c */ /* 0x000fda000bfc4160 */
[----:B------:R-:W-:-:S04]  /*21870*/  VOTE.ANY R16, PT, P6 ;  /* 0x0000000000107806 */ /* 0x000fc800030e0100 */
[----:B------:R-:W-:-:S13]  /*21880*/  ISETP.NE.AND P6, PT, R16, RZ, PT ;  /* 0x000000ff1000720c */ /* 0x000fda0003fc5270 */
[----:B------:R-:W-:Y:S05]  /*21890*/  @!P6 BRA `(.L_x_333) ;  /* 0xfffffff400b4e947 */ /* 0x000fea000383ffff */
[----:B------:R-:W-:Y:S01]  /*218a0*/  IMAD.MOV.U32 R19, RZ, RZ, R2 ;  /* 0x000000ffff137224 */ /* 0x000fe200078e0002 */
[----:B------:R-:W-:-:S07]  /*218b0*/  MOV R18, R3 ;  /* 0x0000000300127202 */ /* 0x000fce0000000f00 */
.L_x_328:
[----:B------:R-:W1:Y:S08]  /*218c0*/  BREV R16, R16 ;  /* 0x0000001000107301 */ /* 0x000e700000000000 */
[----:B-1----:R-:W1:Y:S02]  /*218d0*/  FLO.U32.SH R17, R16 ;  /* 0x0000001000117300 */ /* 0x002e6400000e0400 */
[----:B-1----:R-:W1:Y:S02]  /*218e0*/  SHFL.IDX PT, R11, R11, R17, 0x1f ;  /* 0x00001f110b0b7589 */ /* 0x002e6400000e0000 */
[----:B-1----:R-:W-:-:S13]  /*218f0*/  R2UR UR4, R11 ;  /* 0x000000000b0472ca */ /* 0x002fda00000e0000 */
[----:B------:R-:W-:-:S05]  /*21900*/  VIADD R23, R21, UR4 ;  /* 0x0000000415177c36 */ /* 0x000fca0008000000 */
[----:B------:R-:W-:-:S13]  /*21910*/  ISETP.GE.AND P1, PT, R23, UR21, PT ;  /* 0x0000001517007c0c */ /* 0x000fda000bf26270 */
[----:B------:R-:W1:Y:S02]  /*21920*/  @!P1 LDC.64 R2, c[0x0][0x918] ;  /* 0x00024600ff029b82 */ /* 0x000e640000000a00 */
[----:B-1----:R-:W-:-:S05]  /*21930*/  @!P1 IMAD.WIDE R2, R23, 0xc, R2 ;  /* 0x0000000c17029825 */ /* 0x002fca00078e0202 */
[----:B-----5:R1:W5:Y:S04]  /*21940*/  @!P1 LDG.E R8, desc[UR38][R2.64] ;  /* 0x0000002602089981 */ /* 0x020368000c1e1900 */
[----:B------:R1:W5:Y:S01]  /*21950*/  @!P1 LDG.E R0, desc[UR38][R2.64+0x4] ;  /* 0x0000042602009981 */ /* 0x000362000c1e1900 */
[----:B------:R-:W-:-:S03]  /*21960*/  IADD3 R12, P1, P2, R19, UR5, -R6 ;  /* 0x00000005130c7c10 */ /* 0x000fc6000fa3e806 */
[----:B------:R-:W-:Y:S01]  /*21970*/  SHFL.IDX PT, R6, R6, R17, 0x1f ;  /* 0x00001f1106067589 */ /* 0x000fe200000e0000 */
[----:B------:R-:W-:-:S03]  /*21980*/  IADD3.X R18, R18, UR6, ~R7, P1, P2 ;  /* 0x0000000612127c10 */ /* 0x000fc60008fe4c07 */
[----:B------:R-:W2:Y:S04]  /*21990*/  SHFL.IDX PT, R12, R12, R17, 0x1f ;  /* 0x00001f110c0c7589 */ /* 0x000ea800000e0000 */
[----:B------:R-:W3:Y:S04]  /*219a0*/  SHFL.IDX PT, R18, R18, R17, 0x1f ;  /* 0x00001f1112127589 */ /* 0x000ee800000e0000 */
[----:B------:R1:W4:Y:S04]  /*219b0*/  SHFL.IDX PT, R7, R7, R17, 0x1f ;  /* 0x00001f1107077589 */ /* 0x00032800000e0000 */
[----:B------:R1:W1:Y:S04]  /*219c0*/  SHFL.IDX PT, R5, R5, R17, 0x1f ;  /* 0x00001f1105057589 */ /* 0x00026800000e0000 */
[----:B------:R1:W1:Y:S01]  /*219d0*/  SHFL.IDX PT, R4, R4, R17, 0x1f ;  /* 0x00001f1104047589 */ /* 0x00026200000e0000 */
[----:B--2---:R-:W-:-:S02]  /*219e0*/  R2UR UR5, R12 ;  /* 0x000000000c0572ca */ /* 0x004fc400000e0000 */
[----:B---3--:R-:W-:-:S15]  /*219f0*/  R2UR UR6, R18 ;  /* 0x00000000120672ca */ /* 0x008fde00000e0000 */
.L_x_323:
[----:B-1----:R-:W1:Y:S01]  /*21a00*/  LDC R2, c[0x0][0x910] ;  /* 0x00024400ff027b82 */ /* 0x002e620000000800 */
[----:B------:R-:W-:Y:S01]  /*21a10*/  UMOV UR21, 0xffffffff ;  /* 0xffffffff00157882 */ /* 0x000fe20000000000 */
[----:B------:R-:W-:Y:S01]  /*21a20*/  UMOV UR22, 0xffffffff ;  /* 0xffffffff00167882 */ /* 0x000fe20000000000 */
[----:B------:R-:W-:Y:S01]  /*21a30*/  UMOV UR23, 0xffffffff ;  /* 0xffffffff00177882 */ /* 0x000fe20000000000 */
[----:B------:R-:W-:Y:S02]  /*21a40*/  MOV R19, RZ ;  /* 0x000000ff00137202 */ /* 0x000fe40000000f00 */
[----:B-1----:R-:W-:-:S13]  /*21a50*/  ISETP.LE.AND P1, PT, R2, UR4, PT ;  /* 0x0000000402007c0c */ /* 0x002fda000bf23270 */
[----:B------:R-:W-:Y:S05]  /*21a60*/  @P1 BRA `(.L_x_322) ;  /* 0x0000000000f01947 */ /* 0x000fea0003800000 */
[C---:B------:R-:W-:Y:S01]  /*21a70*/  R2UR UR22, R4.reuse ;  /* 0x00000000041672ca */ /* 0x040fe200000e0000 */
[----:B------:R-:W-:Y:S01]  /*21a80*/  UIADD3 UR21, UP1, -UR5, UR8, URZ ;  /* 0x0000000805157290 */ /* 0x000fe2000ff3e13f */
[----:B------:R-:W-:Y:S01]  /*21a90*/  R2UR UR23, R5 ;  /* 0x00000000051772ca */ /* 0x000fe200000e0000 */
[----:B------:R-:W-:Y:S01]  /*21aa0*/  ULDC UR28, c[0x0][0x8c0] ;  /* 0x00023000001c7ab9 */ /* 0x000fe20000000800 */
[----:B------:R-:W-:Y:S01]  /*21ab0*/  ULDC UR30, c[0x0][0x8b0] ;  /* 0x00022c00001e7ab9 */ /* 0x000fe20000000800 */
[----:B------:R-:W-:Y:S01]  /*21ac0*/  ULDC UR31, c[0x0][0x904] ;  /* 0x00024100001f7ab9 */ /* 0x000fe20000000800 */
[----:B------:R-:W-:-:S03]  /*21ad0*/  SHF.R.U64 R2, R4, UR30, R5 ;  /* 0x0000001e04027c19 */ /* 0x000fc60008001205 */
[----:B------:R-:W-:-:S04]  /*21ae0*/  UIADD3.X UR22, ~UR6, UR7, URZ, UP1, !UPT ;  /* 0x0000000706167290 */ /* 0x000fc80008ffe53f */
[----:B------:R-:W-:Y:S02]  /*21af0*/  USHF.R.U32.HI UR29, URZ, UR28, UR22 ;  /* 0x0000001c3f1d7299 */ /* 0x000fe40008011616 */
[----:B------:R-:W-:Y:S01]  /*21b00*/  USHF.R.U32.HI UR34, URZ, UR30, UR23 ;  /* 0x0000001e3f227299 */ /* 0x000fe20008011617 */
[----:B------:R-:W-:Y:S01]  /*21b10*/  R2UR UR23, R2 ;  /* 0x00000000021772ca */ /* 0x000fe200000e0000 */
[----:B------:R-:W-:Y:S02]  /*21b20*/  USHF.R.U32.HI UR24, URZ, UR30, UR29 ;  /* 0x0000001e3f187299 */ /* 0x000fe4000801161d */
[----:B------:R-:W-:Y:S02]  /*21b30*/  USHF.R.U64 UR21, UR21, UR28, UR22 ;  /* 0x0000001c15157299 */ /* 0x000fe40008001216 */
[----:B------:R-:W-:Y:S02]  /*21b40*/  USHF.R.U32.HI UR25, URZ, UR31, UR24 ;  /* 0x0000001f3f197299 */ /* 0x000fe40008011618 */
[----:B------:R-:W-:-:S02]  /*21b50*/  USHF.R.U64 UR22, UR21, UR30, UR29 ;  /* 0x0000001e15167299 */ /* 0x000fc4000800121d */
[----:B------:R-:W-:Y:S02]  /*21b60*/  ULOP3.LUT UR28, UR25, UR34, URZ, 0xfc, !UPT ;  /* 0x00000022191c7292 */ /* 0x000fe4000f8efc3f */
[----:B------:R-:W-:-:S04]  /*21b70*/  USHF.R.U64 UR24, UR22, UR31, UR24 ;  /* 0x0000001f16187299 */ /* 0x000fc80008001218 */
[----:B------:R-:W-:-:S13]  /*21b80*/  ISETP.NE.U32.AND P1, PT, RZ, UR28, PT ;  /* 0x0000001cff007c0c */ /* 0x000fda000bf25070 */
[----:B------:R-:W-:Y:S05]  /*21b90*/  @!P1 BRA `(.L_x_334) ;  /* 0x0000000000189947 */ /* 0x000fea0003800000 */
[----:B------:R-:W-:-:S07]  /*21ba0*/  MOV R12, 0x21bc0 ;  /* 0x00021bc0000c7802 */ /* 0x000fce0000000f00 */
[----:B--2-45:R-:W-:Y:S05]  /*21bb0*/  CALL.REL.NOINC `(.L_x_335) ;  /* 0x00000024002c7944 */ /* 0x034fea0003c00000 */
[----:B------:R-:W-:-:S04]  /*21bc0*/  UIADD3 UR25, -UR28, URZ, URZ ;  /* 0x0000003f1c197290 */ /* 0x000fc8000fffe13f */
[----:B------:R-:W-:-:S03]  /*21bd0*/  UIMAD UR24, UR23, UR25, UR24 ;  /* 0x00000019171872a4 */ /* 0x000fc6000f8e0218 */
[----:B------:R-:W-:Y:S01]  /*21be0*/  UMOV UR23, UR28 ;  /* 0x0000001c00177c82 */ /* 0x000fe20008000000 */
[----:B------:R-:W-:Y:S08]  /*21bf0*/  BRA `(.L_x_336) ;  /* 0x0000000000587947 */ /* 0x000ff00003800000 */
.L_x_334:
[----:B------:R-:W1:Y:S01]  /*21c00*/  I2F.U32.RP R2, UR23 ;  /* 0x0000001700027d06 */ /* 0x000e620008209000 */
[----:B------:R-:W-:Y:S01]  /*21c10*/  UMOV UR28, URZ ;  /* 0x0000003f001c7c82 */ /* 0x000fe20008000000 */
[----:B------:R-:W-:-:S06]  /*21c20*/  UISETP.NE.U32.AND UP4, UPT, UR23, URZ, UPT ;  /* 0x0000003f1700728c */ /* 0x000fcc000bf85070 */
[----:B-1----:R-:W1:Y:S02]  /*21c30*/  MUFU.RCP R2, R2 ;  /* 0x0000000200027308 */ /* 0x002e640000001000 */
[----:B-1----:R-:W-:-:S06]  /*21c40*/  VIADD R3, R2, 0xffffffe ;  /* 0x0ffffffe02037836 */ /* 0x002fcc0000000000 */
[----:B------:R-:W1:Y:S02]  /*21c50*/  F2I.FTZ.U32.TRUNC.NTZ R3, R3 ;  /* 0x0000000300037305 */ /* 0x000e64000021f000 */
[----:B-1----:R-:W-:-:S13]  /*21c60*/  R2UR UR29, R3 ;  /* 0x00000000031d72ca */ /* 0x002fda00000e0000 */
[----:B------:R-:W-:-:S04]  /*21c70*/  UIADD3 UR25, URZ, -UR29, URZ ;  /* 0x8000001d3f197290 */ /* 0x000fc8000fffe03f */
[----:B------:R-:W-:-:S04]  /*21c80*/  UIMAD UR25, UR25, UR23, URZ ;  /* 0x00000017191972a4 */ /* 0x000fc8000f8e023f */
[----:B------:R-:W-:-:S04]  /*21c90*/  UIMAD.WIDE.U32 UR28, UR29, UR25, UR28 ;  /* 0x000000191d1c72a5 */ /* 0x000fc8000f8e001c */
[----:B------:R-:W-:-:S04]  /*21ca0*/  UIMAD.WIDE.U32 UR28, UR29, UR24, URZ ;  /* 0x000000181d1c72a5 */ /* 0x000fc8000f8e003f */
[----:B------:R-:W-:-:S04]  /*21cb0*/  UIADD3 UR25, -UR29, URZ, URZ ;  /* 0x0000003f1d197290 */ /* 0x000fc8000fffe13f */
[----:B------:R-:W-:-:S04]  /*21cc0*/  UIMAD UR25, UR23, UR25, UR24 ;  /* 0x00000019171972a4 */ /* 0x000fc8000f8e0218 */
[----:B------:R-:W-:-:S11]  /*21cd0*/  UISETP.GE.U32.AND UP1, UPT, UR25, UR23, UPT ;  /* 0x000000171900728c */ /* 0x000fd6000bf26070 */
[----:B------:R-:W-:Y:S02]  /*21ce0*/  @UP1 UIADD3 UR25, UR25, -UR23, URZ ;  /* 0x8000001719191290 */ /* 0x000fe4000fffe03f */
[----:B------:R-:W-:Y:S02]  /*21cf0*/  @UP1 UIADD3 UR29, UR29, 0x1, URZ ;  /* 0x000000011d1d1890 */ /* 0x000fe4000fffe03f */
[----:B------:R-:W-:-:S11]  /*21d00*/  UISETP.GE.U32.AND UP2, UPT, UR25, UR23, UPT ;  /* 0x000000171900728c */ /* 0x000fd6000bf46070 */
[----:B------:R-:W-:Y:S02]  /*21d10*/  @UP2 UIADD3 UR29, UR29, 0x1, URZ ;  /* 0x000000011d1d2890 */ /* 0x000fe4000fffe03f */
[----:B------:R-:W-:-:S04]  /*21d20*/  @!UP4 ULOP3.LUT UR29, URZ, UR23, URZ, 0x33, !UPT ;  /* 0x000000173f1dc292 */ /* 0x000fc8000f8e333f */
[----:B------:R-:W-:-:S04]  /*21d30*/  UIADD3 UR25, -UR29, URZ, URZ ;  /* 0x0000003f1d197290 */ /* 0x000fc8000fffe13f */
[----:B------:R-:W-:-:S03]  /*21d40*/  UIMAD UR24, UR23, UR25, UR24 ;  /* 0x00000019171872a4 */ /* 0x000fc6000f8e0218 */
[----:B------:R-:W-:-:S09]  /*21d50*/  UMOV UR23, UR29 ;  /* 0x0000001d00177c82 */ /* 0x000fd20008000000 */
.L_x_336:
[----:B------:R-:W-:Y:S01]  /*21d60*/  ULOP3.LUT UR22, UR22, UR19, URZ, 0xc0, !UPT ;  /* 0x0000001316167292 */ /* 0x000fe2000f8ec03f */
[----:B------:R-:W-:Y:S01]  /*21d70*/  MOV R19, 0x1 ;  /* 0x0000000100137802 */ /* 0x000fe20000000f00 */
[----:B------:R-:W-:Y:S02]  /*21d80*/  ULOP3.LUT UR21, UR21, UR35, URZ, 0xc0, !UPT ;  /* 0x0000002315157292 */ /* 0x000fe4000f8ec03f */
[----:B------:R-:W-:Y:S01]  /*21d90*/  UIMAD UR22, UR18, UR23, UR22 ;  /* 0x00000017121672a4 */ /* 0x000fe2000f8e0216 */
[----:B------:R-:W-:Y:S01]  /*21da0*/  ULDC UR28, c[0x0][0x8a8] ;  /* 0x00022a00001c7ab9 */ /* 0x000fe20000000800 */
[----:B------:R-:W-:Y:S01]  /*21db0*/  ULDC UR25, c[0x0][0x8b8] ;  /* 0x00022e0000197ab9 */ /* 0x000fe20000000800 */
[----:B------:R-:W-:Y:S02]  /*21dc0*/  UIMAD UR24, UR24, UR28, UR21 ;  /* 0x0000001c181872a4 */ /* 0x000fe4000f8e0215 */
[----:B------:R-:W-:Y:S01]  /*21dd0*/  UIMAD UR22, UR22, UR25, UR53 ;  /* 0x00000019161672a4 */ /* 0x000fe2000f8e0235 */
[----:B------:R-:W-:Y:S01]  /*21de0*/  @UP3 UMOV UR23, UR4 ;  /* 0x0000000400173c82 */ /* 0x000fe20008000000 */
[----:B------:R-:W-:-:S03]  /*21df0*/  @!UP3 UMOV UR23, UR4 ;  /* 0x000000040017bc82 */ /* 0x000fc60008000000 */
[----:B------:R-:W-:Y:S02]  /*21e00*/  @UP3 UMOV UR21, UR24 ;  /* 0x0000001800153c82 */ /* 0x000fe40008000000 */
[----:B------:R-:W-:Y:S01]  /*21e10*/  @!UP3 UMOV UR21, UR22 ;  /* 0x000000160015bc82 */ /* 0x000fe20008000000 */
[----:B------:R-:W-:-:S05]  /*21e20*/  @!UP3 UMOV UR22, UR24 ;  /* 0x000000180016bc82 */ /* 0x000fca0008000000 */
.L_x_322:
[----:B------:R-:W-:-:S06]  /*21e30*/  UISETP.NE.AND UP1, UPT, UR15, 0x3, UPT ;  /* 0x000000030f00788c */ /* 0x000fcc000bf25270 */
[----:B------:R-:W-:-:S13]  /*21e40*/  PLOP3.LUT P1, PT, PT, PT, UP1, 0x80, 0x0 ;  /* 0x000000000000781c */ /* 0x000fda0003f2f018 */
[----:B------:R-:W-:Y:S05]  /*21e50*/  @!P1 BRA `(.L_x_337) ;  /* 0x0000000000049947 */ /* 0x000fea0003800000 */
[----:B--2---:R-:W-:Y:S01]  /*21e60*/  BPT.TRAP 0x1 ;  /* 0x000000040000795c */ /* 0x004fe20000300000 */
.L_x_337:
[----:B------:R-:W1:Y:S01]  /*21e70*/  S2R R3, SR_CgaCtaId ;  /* 0x0000000000037919 */ /* 0x000e620000008800 */
[----:B------:R-:W-:-:S04]  /*21e80*/  MOV R2, 0x400 ;  /* 0x0000040000027802 */ /* 0x000fc80000000f00 */
[----:B-1----:R-:W-:Y:S02]  /*21e90*/  LEA R2, R3, R2, 0x18 ;  /* 0x0000000203027211 */ /* 0x002fe400078ec0ff */
[----:B------:R-:W-:-:S03]  /*21ea0*/  SHF.L.U32 R3, R14, 0x1f, RZ ;  /* 0x0000001f0e037819 */ /* 0x000fc600000006ff */
[----:B------:R-:W-:-:S04]  /*21eb0*/  IMAD R12, R13, 0x8, R2 ;  /* 0x000000080d0c7824 */ /* 0x000fc800078e0202 */
[----:B------:R-:W1:Y:S02]  /*21ec0*/  SYNCS.PHASECHK.TRANS64.TRYWAIT P2, [R12+URZ+0x34440], R3 ;  /* 0x034440030c0075a7 */ /* 0x000e64000804017f */
[----:B-1----:R-:W-:Y:S05]  /*21ed0*/  @!P2 BRA `(.L_x_338) ;  /* 0x0000001800c8a947 */ /* 0x002fea0003800000 */
.L_x_419:
[----:B------:R-:W-:Y:S01]  /*21ee0*/  ELECT P2, URZ, PT ;  /* 0x00000000003f782f */ /* 0x000fe20003840000 */
[----:B------:R-:W-:-:S12]  /*21ef0*/  BSSY B0, `(.L_x_339) ;  /* 0x0000010000007945 */ /* 0x000fd80003800000 */
[----:B------:R-:W-:Y:S05]  /*21f00*/  @!P2 BRA `(.L_x_340) ;  /* 0x000000000038a947 */ /* 0x000fea0003800000 */
[----:B-1----:R-:W-:Y:S01]  /*21f10*/  LEA R3, R13, R2, 0x4 ;  /* 0x000000020d037211 */ /* 0x002fe200078e20ff */
[----:B------:R-:W-:Y:S01]  /*21f20*/  IMAD.U32 R18, RZ, RZ, UR23 ;  /* 0x00000017ff127e24 */ /* 0x000fe2000f8e00ff */
[----:B------:R-:W-:Y:S01]  /*21f30*/  MOV R17, UR22 ;  /* 0x0000001600117c02 */ /* 0x000fe20008000f00 */
[----:B------:R-:W-:-:S05]  /*21f40*/  IMAD.U32 R16, RZ, RZ, UR21 ;  /* 0x00000015ff107e24 */ /* 0x000fca000f8e00ff */
[----:B------:R1:W-:Y:S01]  /*21f50*/  STS.128 [R3+0x34510], R16 ;  /* 0x0345101003007388 */ /* 0x0003e20000000c00 */
[----:B------:R-:W-:Y:S01]  /*21f60*/  @!PT LDS RZ, [RZ] ;  /* 0x00000000fffff984 */ /* 0x000fe20000000800 */
[----:B------:R-:W-:Y:S01]  /*21f70*/  @!PT LDS RZ, [RZ] ;  /* 0x00000000fffff984 */ /* 0x000fe20000000800 */
[----:B------:R-:W-:Y:S01]  /*21f80*/  @!PT LDS RZ, [RZ] ;  /* 0x00000000fffff984 */ /* 0x000fe20000000800 */
[----:B------:R-:W-:Y:S01]  /*21f90*/  @!PT LDS RZ, [RZ] ;  /* 0x00000000fffff984 */ /* 0x000fe20000000800 */
[----:B------:R3:W-:Y:S06]  /*21fa0*/  MEMBAR.ALL.CTA ;  /* 0x0000000000007992 */ /* 0x0007ec0000008000 */
[----:B---3--:R-:W3:Y:S01]  /*21fb0*/  FENCE.VIEW.ASYNC.S ;  /* 0x00000000000073c6 */ /* 0x008ee20000000000 */
[----:B------:R-:W-:Y:S05]  /*21fc0*/  @!P1 BRA `(.L_x_341) ;  /* 0x0000000000049947 */ /* 0x000fea0003800000 */
[----:B--2---:R-:W-:Y:S01]  /*21fd0*/  BPT.TRAP 0x1 ;  /* 0x000000040000795c */ /* 0x004fe20000300000 */
.L_x_341:
[----:B---3--:R3:W-:Y:S02]  /*21fe0*/  SYNCS.ARRIVE.TRANS64.A1T0 RZ, [R12+URZ+0x34400], RZ ;  /* 0x034400ff0cff79a7 */ /* 0x0087e4000810003f */
.L_x_340:
[----:B--2---:R-:W-:Y:S05]  /*21ff0*/  BSYNC B0 ;  /* 0x0000000000007941 */ /* 0x004fea0003800000 */
.L_x_339:
[----:B------:R-:W-:Y:S02]  /*22000*/  ISETP.NE.AND P3, PT, R19, RZ, PT ;  /* 0x000000ff1300720c */ /* 0x000fe40003f65270 */
[----:B------:R-:W-:-:S04]  /*22010*/  IADD3 R13, R13, 0x1, RZ ;  /* 0x000000010d0d7810 */ /* 0x000fc80007ffe0ff */
[----:B------:R-:W-:-:S04]  /*22020*/  ISETP.NE.AND P2, PT, R13, 0x8, PT ;  /* 0x000000080d00780c */ /* 0x000fc80003f45270 */
[----:B-1----:R-:W-:Y:S02]  /*22030*/  SEL R3, RZ, 0x1, P2 ;  /* 0x00000001ff037807 */ /* 0x002fe40001000000 */
[----:B------:R-:W-:Y:S02]  /*22040*/  SEL R13, R13, RZ, P2 ;  /* 0x000000ff0d0d7207 */ /* 0x000fe40001000000 */
[----:B------:R-:W-:Y:S01]  /*22050*/  LOP3.LUT R14, R14, R3, RZ, 0x3c, !PT ;  /* 0x000000030e0e7212 */ /* 0x000fe200078e3cff */
[----:B------:R-:W-:Y:S06]  /*22060*/  @P3 BRA `(.L_x_342) ;  /* 0xffffffe000fc3947 */ /* 0x000fec000383ffff */
[----:B------:R-:W-:Y:S05]  /*22070*/  @!P1 BRA `(.L_x_343) ;  /* 0x0000000000049947 */ /* 0x000fea0003800000 */
[----:B------:R-:W-:Y:S01]  /*22080*/  BPT.TRAP 0x1 ;  /* 0x000000040000795c */ /* 0x000fe20000300000 */
.L_x_343:
[----:B------:R-:W-:Y:S01]  /*22090*/  IMAD R3, R13, 0x8, R2 ;  /* 0x000000080d037824 */ /* 0x000fe200078e0202 */
[----:B-----5:R-:W-:-:S04]  /*220a0*/  SHF.L.U32 R0, R14, 0x1f, RZ ;  /* 0x0000001f0e007819 */ /* 0x020fc800000006ff */
[----:B------:R-:W1:Y:S02]  /*220b0*/  SYNCS.PHASECHK.TRANS64.TRYWAIT P0, [R3+URZ+0x34440], R0 ;  /* 0x03444000030075a7 */ /* 0x000e64000800017f */
[----:B-1----:R-:W-:Y:S05]  /*220c0*/  @!P0 BRA `(.L_x_344) ;  /* 0x0000001800608947 */ /* 0x002fea0003800000 */
.L_x_420:
[----:B------:R-:W-:Y:S05]  /*220d0*/  @!P1 BRA `(.L_x_345) ;  /* 0x0000000000049947 */ /* 0x000fea0003800000 */
[----:B------:R-:W-:Y:S01]  /*220e0*/  BPT.TRAP 0x1 ;  /* 0x000000040000795c */ /* 0x000fe20000300000 */
.L_x_345:
[----:B------:R-:W-:-:S04]  /*220f0*/  IADD3 R13, R13, 0x1, RZ ;  /* 0x000000010d0d7810 */ /* 0x000fc80007ffe0ff */
[----:B------:R-:W-:-:S04]  /*22100*/  ISETP.NE.AND P0, PT, R13, 0x8, PT ;  /* 0x000000080d00780c */ /* 0x000fc80003f05270 */
[----:B-1----:R-:W-:Y:S02]  /*22110*/  SEL R3, RZ, 0x1, P0 ;  /* 0x00000001ff037807 */ /* 0x002fe40000000000 */
[----:B------:R-:W-:Y:S02]  /*22120*/  SEL R13, R13, RZ, P0 ;  /* 0x000000ff0d0d7207 */ /* 0x000fe40000000000 */
[----:B------:R-:W-:-:S03]  /*22130*/  LOP3.LUT R14, R14, R3, RZ, 0x3c, !PT ;  /* 0x000000030e0e7212 */ /* 0x000fc600078e3cff */
[----:B------:R-:W-:Y:S01]  /*22140*/  IMAD R3, R13, 0x8, R2 ;  /* 0x000000080d037824 */ /* 0x000fe200078e0202 */
[----:B------:R-:W-:-:S04]  /*22150*/  SHF.L.U32 R0, R14, 0x1f, RZ ;  /* 0x0000001f0e007819 */ /* 0x000fc800000006ff */
[----:B------:R-:W1:Y:S02]  /*22160*/  SYNCS.PHASECHK.TRANS64.TRYWAIT P0, [R3+URZ+0x34440], R0 ;  /* 0x03444000030075a7 */ /* 0x000e64000800017f */
[----:B-1----:R-:W-:Y:S05]  /*22170*/  @!P0 BRA `(.L_x_346) ;  /* 0x0000001800488947 */ /* 0x002fea0003800000 */
.L_x_421:
[----:B------:R-:W-:Y:S05]  /*22180*/  @!P1 BRA `(.L_x_347) ;  /* 0x0000000000049947 */ /* 0x000fea0003800000 */
[----:B------:R-:W-:Y:S01]  /*22190*/  BPT.TRAP 0x1 ;  /* 0x000000040000795c */ /* 0x000fe20000300000 */
.L_x_347:
[----:B-1----:R-:W-:-:S04]  /*221a0*/  IADD3 R0, R13, 0x1, RZ ;  /* 0x000000010d007810 */ /* 0x002fc80007ffe0ff */
[----:B------:R-:W-:-:S04]  /*221b0*/  ISETP.NE.AND P0, PT, R0, 0x8, PT ;  /* 0x000000080000780c */ /* 0x000fc80003f05270 */
[----:B------:R-:W-:Y:S02]  /*221c0*/  SEL R3, RZ, 0x1, P0 ;  /* 0x00000001ff037807 */ /* 0x000fe40000000000 */
[----:B------:R-:W-:Y:S02]  /*221d0*/  SEL R5, R0, RZ, P0 ;  /* 0x000000ff00057207 */ /* 0x000fe40000000000 */
[----:B------:R-:W-:-:S03]  /*221e0*/  LOP3.LUT R14, R14, R3, RZ, 0x3c, !PT ;  /* 0x000000030e0e7212 */ /* 0x000fc600078e3cff */
[----:B------:R-:W-:Y:S01]  /*221f0*/  IMAD R3, R5, 0x8, R2 ;  /* 0x0000000805037824 */ /* 0x000fe200078e0202 */
[----:B------:R-:W-:-:S04]  /*22200*/  SHF.L.U32 R0, R14, 0x1f, RZ ;  /* 0x0000001f0e007819 */ /* 0x000fc800000006ff */
[----:B------:R-:W1:Y:S02]  /*22210*/  SYNCS.PHASECHK.TRANS64.TRYWAIT P0, [R3+URZ+0x34440], R0 ;  /* 0x03444000030075a7 */ /* 0x000e64000800017f */
[----:B-1----:R-:W-:Y:S05]  /*22220*/  @!P0 BRA `(.L_x_348) ;  /* 0x0000001800308947 */ /* 0x002fea0003800000 */
.L_x_422:
[----:B------:R-:W-:Y:S05]  /*22230*/  @!P1 BRA `(.L_x_349) ;  /* 0x0000000000049947 */ /* 0x000fea0003800000 */
[----:B------:R-:W-:Y:S01]  /*22240*/  BPT.TRAP 0x1 ;  /* 0x000000040000795c */ /* 0x000fe20000300000 */
.L_x_349:
        /* <DEDUP_REMOVED lines=9> */
.L_x_423:
[----:B------:R-:W-:Y:S05]  /*222e0*/  @!P1 BRA `(.L_x_351) ;  /* 0x0000000000049947 */ /* 0x000fea0003800000 */
[----:B------:R-:W-:Y:S01]  /*222f0*/  BPT.TRAP 0x1 ;  /* 0x000000040000795c */ /* 0x000fe20000300000 */
.L_x_351:
        /* <DEDUP_REMOVED lines=9> */
.L_x_424:
[----:B------:R-:W-:Y:S05]  /*22390*/  @!P1 BRA `(.L_x_353) ;  /* 0x0000000000049947 */ /* 0x000fea0003800000 */
[----:B------:R-:W-:Y:S01]  /*223a0*/  BPT.TRAP 0x1 ;  /* 0x000000040000795c */ /* 0x000fe20000300000 */
.L_x_353:
        /* <DEDUP_REMOVED lines=9> */
.L_x_425:
[----:B------:R-:W-:Y:S05]  /*22440*/  @!P1 BRA `(.L_x_355) ;  /* 0x0000000000049947 */ /* 0x000fea0003800000 */
[----:B------:R-:W-:Y:S01]  /*22450*/  BPT.TRAP 0x1 ;  /* 0x000000040000795c */ /* 0x000fe20000300000 */
.L_x_355:
[----:B-1----:R-:W-:-:S04]  /*22460*/  IADD3 R0, R5, 0x1, RZ ;  /* 0x0000000105007810 */ /* 0x002fc80007ffe0ff */
[----:B------:R-:W-:-:S04]  /*22470*/  ISETP.NE.AND P0, PT, R0, 0x8, PT ;  /* 0x000000080000780c */ /* 0x000fc80003f05270 */
[----:B------:R-:W-:Y:S02]  /*22480*/  SEL R3, RZ, 0x1, P0 ;  /* 0x00000001ff037807 */ /* 0x000fe40000000000 */
[----:B------:R-:W-:Y:S02]  /*22490*/  SEL R5, R0, RZ, P0 ;  /* 0x000000ff00057207 */ /* 0x000fe40000000000 */
[----:B----4-:R-:W-:-:S03]  /*224a0*/  LOP3.LUT R7, R14, R3, RZ, 0x3c, !PT ;  /* 0x000000030e077212 */ /* 0x010fc600078e3cff */
[----:B------:R-:W-:Y:S01]  /*224b0*/  IMAD R3, R5, 0x8, R2 ;  /* 0x0000000805037824 */ /* 0x000fe200078e0202 */
[----:B------:R-:W-:-:S04]  /*224c0*/  SHF.L.U32 R0, R7, 0x1f, RZ ;  /* 0x0000001f07007819 */ /* 0x000fc800000006ff */
[----:B------:R-:W1:Y:S02]  /*224d0*/  SYNCS.PHASECHK.TRANS64.TRYWAIT P0, [R3+URZ+0x34440], R0 ;  /* 0x03444000030075a7 */ /* 0x000e64000800017f */
[----:B-1----:R-:W-:Y:S05]  /*224e0*/  @!P0 BRA `(.L_x_356) ;  /* 0x0000001400d08947 */ /* 0x002fea0003800000 */
.L_x_426:
[----:B------:R-:W-:Y:S05]  /*224f0*/  @!P1 BRA `(.L_x_357) ;  /* 0x0000000000049947 */ /* 0x000fea0003800000 */
[----:B------:R-:W-:Y:S01]  /*22500*/  BPT.TRAP 0x1 ;  /* 0x000000040000795c */ /* 0x000fe20000300000 */
.L_x_357:
[----:B-1----:R-:W-:-:S04]  /*22510*/  IADD3 R0, R5, 0x1, RZ ;  /* 0x0000000105007810 */ /* 0x002fc80007ffe0ff */
[----:B------:R-:W-:-:S04]  /*22520*/  ISETP.NE.AND P0, PT, R0, 0x8, PT ;  /* 0x000000080000780c */ /* 0x000fc80003f05270 */
[----:B------:R-:W-:Y:S02]  /*22530*/  SEL R4, RZ, 0x1, P0 ;  /* 0x00000001ff047807 */ /* 0x000fe40000000000 */
[----:B------:R-:W-:Y:S02]  /*22540*/  SEL R3, R0, RZ, P0 ;  /* 0x000000ff00037207 */ /* 0x000fe40000000000 */
[----:B------:R-:W-:-:S03]  /*22550*/  LOP3.LUT R0, R7, R4, RZ, 0x3c, !PT ;  /* 0x0000000407007212 */ /* 0x000fc600078e3cff */
[----:B------:R-:W-:Y:S01]  /*22560*/  IMAD R3, R3, 0x8, R2 ;  /* 0x0000000803037824 */ /* 0x000fe200078e0202 */
[----:B------:R-:W-:-:S07]  /*22570*/  SHF.L.U32 R0, R0, 0x1f, RZ ;  /* 0x0000001f00007819 */ /* 0x000fce00000006ff */
.L_x_358:
[----:B-1----:R1:W2:Y:S02]  /*22580*/  SYNCS.PHASECHK.TRANS64.TRYWAIT P0, [R3+URZ+0x34440], R0 ;  /* 0x03444000030075a7 */ /* 0x0022a4000800017f */
[----:B--2---:R-:W-:Y:S05]  /*22590*/  @!P0 NANOSLEEP.SYNCS 0x989680 ;  /* 0x009896800000895d */ /* 0x004fea0003900000 */
[----:B------:R-:W2:Y:S02]  /*225a0*/  @!P0 SYNCS.PHASECHK.TRANS64 P0, [R3+URZ+0x34440], R0 ;  /* 0x03444000030085a7 */ /* 0x000ea4000800007f */
[----:B--2---:R-:W-:Y:S05]  /*225b0*/  @P0 EXIT ;  /* 0x000000000000094d */ /* 0x004fea0003800000 */
[----:B------:R-:W-:Y:S05]  /*225c0*/  BRA `(.L_x_358) ;  /* 0xfffffffc00ec7947 */ /* 0x000fea000383ffff */
.L_x_25:
[----:B-1----:R-:W-:-:S04]  /*225d0*/  MOV R13, UR11 ;  /* 0x0000000b000d7c02 */ /* 0x002fc80008000f00 */
[----:B------:R1:W2:Y:S03]  /*225e0*/  SYNCS.PHASECHK.TRANS64.TRYWAIT P1, [R13+URZ+0x34400], R12 ;  /* 0x0344000c0d0075a7 */ /* 0x0002a6000802017f */
[----:B--2---:R-:W-:Y:S05]  /*225f0*/  @!P1 NANOSLEEP.SYNCS 0x989680 ;  /* 0x009896800000995d */ /* 0x004fea0003900000 */
[----:B------:R-:W2:Y:S02]  /*22600*/  @!P1 SYNCS.PHASECHK.TRANS64 P1, [R13+URZ+0x34400], R12 ;  /* 0x0344000c0d0095a7 */ /* 0x000ea4000802007f */
[----:B--2---:R-:W-:Y:S05]  /*22610*/  @!P1 BRA `(.L_x_25) ;  /* 0xfffffffc00ec9947 */ /* 0x004fea000383ffff */
[----:B------:R-:W-:Y:S05]  /*22620*/  BRA `(.L_x_359) ;  /* 0xfffffe0800b07947 */ /* 0x000fea000383ffff */
.L_x_37:
[----:B------:R-:W-:-:S06]  /*22630*/  UIADD3 UR4, UR51, UR50, URZ ;  /* 0x0000003233047290 */ /* 0x000fcc000fffe03f */
[----:B-1----:R-:W-:-:S04]  /*22640*/  IMAD.U32 R0, RZ, RZ, UR4 ;  /* 0x00000004ff007e24 */ /* 0x002fc8000f8e00ff */
[----:B------:R1:W2:Y:S03]  /*22650*/  SYNCS.PHASECHK.TRANS64.TRYWAIT P0, [R0+URZ], R11 ;  /* 0x0000000b000075a7 */ /* 0x0002a6000800017f */
[----:B--2---:R-:W-:Y:S05]  /*22660*/  @!P0 NANOSLEEP.SYNCS 0x989680 ;  /* 0x009896800000895d */ /* 0x004fea0003900000 */
[----:B------:R-:W2:Y:S02]  /*22670*/  @!P0 SYNCS.PHASECHK.TRANS64 P0, [R0+URZ], R11 ;  /* 0x0000000b000085a7 */ /* 0x000ea4000800007f */
[----:B--2---:R-:W-:Y:S05]  /*22680*/  @!P0 BRA `(.L_x_37) ;  /* 0xfffffffc00e88947 */ /* 0x004fea000383ffff */
[----:B------:R-:W-:Y:S05]  /*22690*/  BRA `(.L_x_360) ;  /* 0xfffffe1400e07947 */ /* 0x000fea000383ffff */
.L_x_42:
[----:B---3--:R-:W-:-:S04]  /*226a0*/  MOV R3, UR4 ;  /* 0x0000000400037c02 */ /* 0x008fc80008000f00 */
[----:B------:R3:W4:Y:S03]  /*226b0*/  SYNCS.PHASECHK.TRANS64.TRYWAIT P0, [R3+URZ+0x34480], R0 ;  /* 0x03448000030075a7 */ /* 0x000726000800017f */
[----:B----4-:R-:W-:Y:S05]  /*226c0*/  @!P0 NANOSLEEP.SYNCS 0x989680 ;  /* 0x009896800000895d */ /* 0x010fea0003900000 */
[----:B------:R-:W4:Y:S02]  /*226d0*/  @!P0 SYNCS.PHASECHK.TRANS64 P0, [R3+URZ+0x34480], R0 ;  /* 0x03448000030085a7 */ /* 0x000f24000800007f */
[----:B----4-:R-:W-:Y:S05]  /*226e0*/  @!P0 BRA `(.L_x_42) ;  /* 0xfffffffc00ec8947 */ /* 0x010fea000383ffff */
[----:B------:R-:W-:Y:S05]  /*226f0*/  BRA `(.L_x_41) ;  /* 0xfffffe2400187947 */ /* 0x000fea000383ffff */
.L_x_47:
[----:B---3--:R-:W-:-:S04]  /*22700*/  IMAD.U32 R9, RZ, RZ, UR6 ;  /* 0x00000006ff097e24 */ /* 0x008fc8000f8e00ff */
[----:B------:R3:W4:Y:S03]  /*22710*/  SYNCS.PHASECHK.TRANS64.TRYWAIT P0, [R9+URZ+0x34480], R4 ;  /* 0x03448004090075a7 */ /* 0x000726000800017f */
[----:B----4-:R-:W-:Y:S05]  /*22720*/  @!P0 NANOSLEEP.SYNCS 0x989680 ;  /* 0x009896800000895d */ /* 0x010fea0003900000 */
[----:B------:R-:W4:Y:S02]  /*22730*/  @!P0 SYNCS.PHASECHK.TRANS64 P0, [R9+URZ+0x34480], R4 ;  /* 0x03448004090085a7 */ /* 0x000f24000800007f */
[----:B----4-:R-:W-:Y:S05]  /*22740*/  @!P0 BRA `(.L_x_47) ;  /* 0xfffffffc00ec8947 */ /* 0x010fea000383ffff */
[----:B------:R-:W-:Y:S05]  /*22750*/  BRA `(.L_x_46) ;  /* 0xfffffe9c00e07947 */ /* 0x000fea000383ffff */
.L_x_53:
[----:B------:R-:W-:-:S06]  /*22760*/  UIADD3 UR4, UR51, UR50, URZ ;  /* 0x0000003233047290 */ /* 0x000fcc000fffe03f */
[----:B-1----:R-:W-:-:S04]  /*22770*/  MOV R2, UR4 ;  /* 0x0000000400027c02 */ /* 0x002fc80008000f00 */
[----:B------:R1:W3:Y:S03]  /*22780*/  SYNCS.PHASECHK.TRANS64.TRYWAIT P0, [R2+URZ+0x10], R0 ;  /* 0x00001000020075a7 */ /* 0x0002e6000800017f */
[----:B---3--:R-:W-:Y:S05]  /*22790*/  @!P0 NANOSLEEP.SYNCS 0x989680 ;  /* 0x009896800000895d */ /* 0x008fea0003900000 */
[----:B------:R-:W3:Y:S02]  /*227a0*/  @!P0 SYNCS.PHASECHK.TRANS64 P0, [R2+URZ+0x10], R0 ;  /* 0x00001000020085a7 */ /* 0x000ee4000800007f */
[----:B---3--:R-:W-:Y:S05]  /*227b0*/  @!P0 BRA `(.L_x_53) ;  /* 0xfffffffc00e88947 */ /* 0x008fea000383ffff */
[----:B------:R-:W-:Y:S05]  /*227c0*/  BRA `(.L_x_361) ;  /* 0xffffff2800187947 */ /* 0x000fea000383ffff */
.L_x_65:
[----:B------:R-:W-:-:S07]  /*227d0*/  IMAD.MOV.U32 R15, RZ, RZ, -0x1 ;  /* 0xffffffffff0f7424 */ /* 0x000fce00078e00ff */
[----:B-123-5:R-:W-:Y:S05]  /*227e0*/  WARPSYNC.COLLECTIVE R15, `(.L_x_362) ;  /* 0x000000000f0c7348 */ /* 0x02efea0003c00000 */
[----:B------:R-:W-:Y:S02]  /*227f0*/  ELECT P6, UR62, PT ;  /* 0x00000000003e782f */ /* 0x000fe400038c0000 */
[----:B------:R-:W-:Y:S01]  /*22800*/  MOV R14, UR62 ;  /* 0x0000003e000e7c02 */ /* 0x000fe20008000f00 */
[----:B-123-5:R-:W-:Y:S10]  /*22810*/  ENDCOLLECTIVE ;  /* 0x000000000000791b */ /* 0x02eff40003800000 */
.L_x_362:
[----:B------:R-:W-:Y:S05]  /*22820*/  BRA `(.L_x_363) ;  /* 0xffffff2c00a07947 */ /* 0x000fea000383ffff */
.L_x_67:
[----:B-1----:R-:W-:-:S04]  /*22830*/  MOV R4, UR48 ;  /* 0x0000003000047c02 */ /* 0x002fc80008000f00 */
[----:B------:R1:W3:Y:S03]  /*22840*/  SYNCS.PHASECHK.TRANS64.TRYWAIT P2, [R4+URZ+0x344a0], R159 ;  /* 0x0344a09f040075a7 */ /* 0x0002e6000804017f */
[----:B---3--:R-:W-:Y:S05]  /*22850*/  @!P2 NANOSLEEP.SYNCS 0x989680 ;  /* 0x009896800000a95d */ /* 0x008fea0003900000 */
[----:B------:R-:W3:Y:S02]  /*22860*/  @!P2 SYNCS.PHASECHK.TRANS64 P2, [R4+URZ+0x344a0], R159 ;  /* 0x0344a09f0400a5a7 */ /* 0x000ee4000804007f */
[----:B---3--:R-:W-:Y:S05]  /*22870*/  @!P2 BRA `(.L_x_67) ;  /* 0xfffffffc00eca947 */ /* 0x008fea000383ffff */
[----:B------:R-:W-:Y:S05]  /*22880*/  BRA `(.L_x_364) ;  /* 0xffffff2c00b07947 */ /* 0x000fea000383ffff */
.L_x_73:
[----:B-1----:R-:W-:-:S04]  /*22890*/  IMAD.U32 R12, RZ, RZ, UR48 ;  /* 0x00000030ff0c7e24 */ /* 0x002fc8000f8e00ff */
[----:B------:R1:W2:Y:S03]  /*228a0*/  SYNCS.PHASECHK.TRANS64.TRYWAIT P3, [R12+URZ+0x344a8], R159 ;  /* 0x0344a89f0c0075a7 */ /* 0x0002a6000806017f */
[----:B--2---:R-:W-:Y:S05]  /*228b0*/  @!P3 NANOSLEEP.SYNCS 0x989680 ;  /* 0x009896800000b95d */ /* 0x004fea0003900000 */
[----:B------:R-:W2:Y:S02]  /*228c0*/  @!P3 SYNCS.PHASECHK.TRANS64 P3, [R12+URZ+0x344a8], R159 ;  /* 0x0344a89f0c00b5a7 */ /* 0x000ea4000806007f */
[----:B--2---:R-:W-:Y:S05]  /*228d0*/  @!P3 BRA `(.L_x_73) ;  /* 0xfffffffc00ecb947 */ /* 0x004fea000383ffff */
[----:B------:R-:W-:Y:S05]  /*228e0*/  BRA `(.L_x_365) ;  /* 0xffffff3400507947 */ /* 0x000fea000383ffff */
.L_x_78:
[----:B-1----:R-:W-:-:S04]  /*228f0*/  MOV R12, UR48 ;  /* 0x00000030000c7c02 */ /* 0x002fc80008000f00 */
[----:B------:R1:W2:Y:S03]  /*22900*/  SYNCS.PHASECHK.TRANS64.TRYWAIT P3, [R12+URZ+0x344b0], R159 ;  /* 0x0344b09f0c0075a7 */ /* 0x0002a6000806017f */
[----:B--2---:R-:W-:Y:S05]  /*22910*/  @!P3 NANOSLEEP.SYNCS 0x989680 ;  /* 0x009896800000b95d */ /* 0x004fea0003900000 */
[----:B------:R-:W2:Y:S02]  /*22920*/  @!P3 SYNCS.PHASECHK.TRANS64 P3, [R12+URZ+0x344b0], R159 ;  /* 0x0344b09f0c00b5a7 */ /* 0x000ea4000806007f */
[----:B--2---:R-:W-:Y:S05]  /*22930*/  @!P3 BRA `(.L_x_78) ;  /* 0xfffffffc00ecb947 */ /* 0x004fea000383ffff */
[----:B------:R-:W-:Y:S05]  /*22940*/  BRA `(.L_x_366) ;  /* 0xffffff3800987947 */ /* 0x000fea000383ffff */
.L_x_83:
[----:B-1----:R-:W-:-:S04]  /*22950*/  IMAD.U32 R12, RZ, RZ, UR48 ;  /* 0x00000030ff0c7e24 */ /* 0x002fc8000f8e00ff */
[----:B------:R1:W2:Y:S03]  /*22960*/  SYNCS.PHASECHK.TRANS64.TRYWAIT P3, [R12+URZ+0x344b8], R159 ;  /* 0x0344b89f0c0075a7 */ /* 0x0002a6000806017f */
[----:B--2---:R-:W-:Y:S05]  /*22970*/  @!P3 NANOSLEEP.SYNCS 0x989680 ;  /* 0x009896800000b95d */ /* 0x004fea0003900000 */
[----:B------:R-:W2:Y:S02]  /*22980*/  @!P3 SYNCS.PHASECHK.TRANS64 P3, [R12+URZ+0x344b8], R159 ;  /* 0x0344b89f0c00b5a7 */ /* 0x000ea4000806007f */
[----:B--2---:R-:W-:Y:S05]  /*22990*/  @!P3 BRA `(.L_x_83) ;  /* 0xfffffffc00ecb947 */ /* 0x004fea000383ffff */
[----:B------:R-:W-:Y:S05]  /*229a0*/  BRA `(.L_x_367) ;  /* 0xffffff4000207947 */ /* 0x000fea000383ffff */
.L_x_88:
[----:B-1----:R-:W-:-:S04]  /*229b0*/  MOV R13, UR48 ;  /* 0x00000030000d7c02 */ /* 0x002fc80008000f00 */
[----:B------:R1:W2:Y:S03]  /*229c0*/  SYNCS.PHASECHK.TRANS64.TRYWAIT P3, [R13+URZ+0x344a0], R20 ;  /* 0x0344a0140d0075a7 */ /* 0x0002a6000806017f */
[----:B--2---:R-:W-:Y:S05]  /*229d0*/  @!P3 NANOSLEEP.SYNCS 0x989680 ;  /* 0x009896800000b95d */ /* 0x004fea0003900000 */
[----:B------:R-:W2:Y:S02]  /*229e0*/  @!P3 SYNCS.PHASECHK.TRANS64 P3, [R13+URZ+0x344a0], R20 ;  /* 0x0344a0140d00b5a7 */ /* 0x000ea4000806007f */
[----:B--2---:R-:W-:Y:S05]  /*229f0*/  @!P3 BRA `(.L_x_88) ;  /* 0xfffffffc00ecb947 */ /* 0x004fea000383ffff */
[----:B------:R-:W-:Y:S05]  /*22a00*/  BRA `(.L_x_368) ;  /* 0xffffff4400707947 */ /* 0x000fea000383ffff */
.L_x_93:
[----:B-1----:R-:W-:-:S04]  /*22a10*/  IMAD.U32 R13, RZ, RZ, UR48 ;  /* 0x00000030ff0d7e24 */ /* 0x002fc8000f8e00ff */
[----:B------:R1:W2:Y:S03]  /*22a20*/  SYNCS.PHASECHK.TRANS64.TRYWAIT P3, [R13+URZ+0x344a8], R20 ;  /* 0x0344a8140d0075a7 */ /* 0x0002a6000806017f */
[----:B--2---:R-:W-:Y:S05]  /*22a30*/  @!P3 NANOSLEEP.SYNCS 0x989680 ;  /* 0x009896800000b95d */ /* 0x004fea0003900000 */
[----:B------:R-:W2:Y:S02]  /*22a40*/  @!P3 SYNCS.PHASECHK.TRANS64 P3, [R13+URZ+0x344a8], R20 ;  /* 0x0344a8140d00b5a7 */ /* 0x000ea4000806007f */
[----:B--2---:R-:W-:Y:S05]  /*22a50*/  @!P3 BRA `(.L_x_93) ;  /* 0xfffffffc00ecb947 */ /* 0x004fea000383ffff */
[----:B------:R-:W-:Y:S05]  /*22a60*/  BRA `(.L_x_369) ;  /* 0xffffff4800f87947 */ /* 0x000fea000383ffff */
.L_x_98:
[----:B-1----:R-:W-:-:S04]  /*22a70*/  MOV R13, UR48 ;  /* 0x00000030000d7c02 */ /* 0x002fc80008000f00 */
[----:B------:R1:W2:Y:S03]  /*22a80*/  SYNCS.PHASECHK.TRANS64.TRYWAIT P3, [R13+URZ+0x344b0], R20 ;  /* 0x0344b0140d0075a7 */ /* 0x0002a6000806017f */
[----:B--2---:R-:W-:Y:S05]  /*22a90*/  @!P3 NANOSLEEP.SYNCS 0x989680 ;  /* 0x009896800000b95d */ /* 0x004fea0003900000 */
[----:B------:R-:W2:Y:S02]  /*22aa0*/  @!P3 SYNCS.PHASECHK.TRANS64 P3, [R13+URZ+0x344b0], R20 ;  /* 0x0344b0140d00b5a7 */ /* 0x000ea4000806007f */
[----:B--2---:R-:W-:Y:S05]  /*22ab0*/  @!P3 BRA `(.L_x_98) ;  /* 0xfffffffc00ecb947 */ /* 0x004fea000383ffff */
[----:B------:R-:W-:Y:S05]  /*22ac0*/  BRA `(.L_x_370) ;  /* 0xffffff5000387947 */ /* 0x000fea000383ffff */
.L_x_103:
[----:B-1----:R-:W-:-:S04]  /*22ad0*/  IMAD.U32 R13, RZ, RZ, UR48 ;  /* 0x00000030ff0d7e24 */ /* 0x002fc8000f8e00ff */
[----:B------:R1:W2:Y:S03]  /*22ae0*/  SYNCS.PHASECHK.TRANS64.TRYWAIT P3, [R13+URZ+0x344b8], R20 ;  /* 0x0344b8140d0075a7 */ /* 0x0002a6000806017f */
[----:B--2---:R-:W-:Y:S05]  /*22af0*/  @!P3 NANOSLEEP.SYNCS 0x989680 ;  /* 0x009896800000b95d */ /* 0x004fea0003900000 */
[----:B------:R-:W2:Y:S02]  /*22b00*/  @!P3 SYNCS.PHASECHK.TRANS64 P3, [R13+URZ+0x344b8], R20 ;  /* 0x0344b8140d00b5a7 */ /* 0x000ea4000806007f */
[----:B--2---:R-:W-:Y:S05]  /*22b10*/  @!P3 BRA `(.L_x_103) ;  /* 0xfffffffc00ecb947 */ /* 0x004fea000383ffff */
[----:B------:R-:W-:Y:S05]  /*22b20*/  BRA `(.L_x_371) ;  /* 0xffffff5400b87947 */ /* 0x000fea000383ffff */
.L_x_108:
[----:B-1----:R-:W-:-:S04]  /*22b30*/  MOV R12, UR48 ;  /* 0x00000030000c7c02 */ /* 0x002fc80008000f00 */
[----:B------:R1:W2:Y:S03]  /*22b40*/  SYNCS.PHASECHK.TRANS64.TRYWAIT P3, [R12+URZ+0x344a0], R159 ;  /* 0x0344a09f0c0075a7 */ /* 0x0002a6000806017f */
[----:B--2---:R-:W-:Y:S05]  /*22b50*/  @!P3 NANOSLEEP.SYNCS 0x989680 ;  /* 0x009896800000b95d */ /* 0x004fea0003900000 */
[----:B------:R-:W2:Y:S02]  /*22b60*/  @!P3 SYNCS.PHASECHK.TRANS64 P3, [R12+URZ+0x344a0], R159 ;  /* 0x0344a09f0c00b5a7 */ /* 0x000ea4000806007f */
[----:B--2---:R-:W-:Y:S05]  /*22b70*/  @!P3 BRA `(.L_x_108) ;  /* 0xfffffffc00ecb947 */ /* 0x004fea000383ffff */
[----:B------:R-:W-:Y:S05]  /*22b80*/  BRA `(.L_x_372) ;  /* 0xffffff5800f87947 */ /* 0x000fea000383ffff */
.L_x_113:
[----:B-1----:R-:W-:-:S04]  /*22b90*/  IMAD.U32 R12, RZ, RZ, UR48 ;  /* 0x00000030ff0c7e24 */ /* 0x002fc8000f8e00ff */
[----:B------:R1:W2:Y:S03]  /*22ba0*/  SYNCS.PHASECHK.TRANS64.TRYWAIT P3, [R12+URZ+0x344a8], R159 ;  /* 0x0344a89f0c0075a7 */ /* 0x0002a6000806017f */
[----:B--2---:R-:W-:Y:S05]  /*22bb0*/  @!P3 NANOSLEEP.SYNCS 0x989680 ;  /* 0x009896800000b95d */ /* 0x004fea0003900000 */
[----:B------:R-:W2:Y:S02]  /*22bc0*/  @!P3 SYNCS.PHASECHK.TRANS64 P3, [R12+URZ+0x344a8], R159 ;  /* 0x0344a89f0c00b5a7 */ /* 0x000ea4000806007f */
[----:B--2---:R-:W-:Y:S05]  /*22bd0*/  @!P3 BRA `(.L_x_113) ;  /* 0xfffffffc00ecb947 */ /* 0x004fea000383ffff */
[----:B------:R-:W-:Y:S05]  /*22be0*/  BRA `(.L_x_373) ;  /* 0xffffff6000787947 */ /* 0x000fea000383ffff */
.L_x_118:
[----:B-1----:R-:W-:-:S04]  /*22bf0*/  MOV R12, UR48 ;  /* 0x00000030000c7c02 */ /* 0x002fc80008000f00 */
[----:B------:R1:W2:Y:S03]  /*22c00*/  SYNCS.PHASECHK.TRANS64.TRYWAIT P3, [R12+URZ+0x344b0], R159 ;  /* 0x0344b09f0c0075a7 */ /* 0x0002a6000806017f */
[----:B--2---:R-:W-:Y:S05]  /*22c10*/  @!P3 NANOSLEEP.SYNCS 0x989680 ;  /* 0x009896800000b95d */ /* 0x004fea0003900000 */
[----:B------:R-:W2:Y:S02]  /*22c20*/  @!P3 SYNCS.PHASECHK.TRANS64 P3, [R12+URZ+0x344b0], R159 ;  /* 0x0344b09f0c00b5a7 */ /* 0x000ea4000806007f */
[----:B--2---:R-:W-:Y:S05]  /*22c30*/  @!P3 BRA `(.L_x_118) ;  /* 0xfffffffc00ecb947 */ /* 0x004fea000383ffff */
[----:B------:R-:W-:Y:S05]  /*22c40*/  BRA `(.L_x_374) ;  /* 0xffffff6400b87947 */ /* 0x000fea000383ffff */
.L_x_123:
[----:B-1----:R-:W-:-:S04]  /*22c50*/  IMAD.U32 R12, RZ, RZ, UR48 ;  /* 0x00000030ff0c7e24 */ /* 0x002fc8000f8e00ff */
[----:B------:R1:W2:Y:S03]  /*22c60*/  SYNCS.PHASECHK.TRANS64.TRYWAIT P3, [R12+URZ+0x344b8], R159 ;  /* 0x0344b89f0c0075a7 */ /* 0x0002a6000806017f */
[----:B--2---:R-:W-:Y:S05]  /*22c70*/  @!P3 NANOSLEEP.SYNCS 0x989680 ;  /* 0x009896800000b95d */ /* 0x004fea0003900000 */
[----:B------:R-:W2:Y:S02]  /*22c80*/  @!P3 SYNCS.PHASECHK.TRANS64 P3, [R12+URZ+0x344b8], R159 ;  /* 0x0344b89f0c00b5a7 */ /* 0x000ea4000806007f */
[----:B--2---:R-:W-:Y:S05]  /*22c90*/  @!P3 BRA `(.L_x_123) ;  /* 0xfffffffc00ecb947 */ /* 0x004fea000383ffff */
[----:B------:R-:W-:Y:S05]  /*22ca0*/  BRA `(.L_x_375) ;  /* 0xffffff6c00387947 */ /* 0x000fea000383ffff */
.L_x_128:
[----:B-1----:R-:W-:-:S04]  /*22cb0*/  MOV R13, UR48 ;  /* 0x00000030000d7c02 */ /* 0x002fc80008000f00 */
[----:B------:R1:W2:Y:S03]  /*22cc0*/  SYNCS.PHASECHK.TRANS64.TRYWAIT P3, [R13+URZ+0x344a0], R20 ;  /* 0x0344a0140d0075a7 */ /* 0x0002a6000806017f */
[----:B--2---:R-:W-:Y:S05]  /*22cd0*/  @!P3 NANOSLEEP.SYNCS 0x989680 ;  /* 0x009896800000b95d */ /* 0x004fea0003900000 */
[----:B------:R-:W2:Y:S02]  /*22ce0*/  @!P3 SYNCS.PHASECHK.TRANS64 P3, [R13+URZ+0x344a0], R20 ;  /* 0x0344a0140d00b5a7 */ /* 0x000ea4000806007f */
[----:B--2---:R-:W-:Y:S05]  /*22cf0*/  @!P3 BRA `(.L_x_128) ;  /* 0xfffffffc00ecb947 */ /* 0x004fea000383ffff */
[----:B------:R-:W-:Y:S05]  /*22d00*/  BRA `(.L_x_376) ;  /* 0xffffff7000787947 */ /* 0x000fea000383ffff */
.L_x_133:
[----:B-1----:R-:W-:-:S04]  /*22d10*/  IMAD.U32 R13, RZ, RZ, UR48 ;  /* 0x00000030ff0d7e24 */ /* 0x002fc8000f8e00ff */
[----:B------:R1:W2:Y:S03]  /*22d20*/  SYNCS.PHASECHK.TRANS64.TRYWAIT P3, [R13+URZ+0x344a8], R20 ;  /* 0x0344a8140d0075a7 */ /* 0x0002a6000806017f */
[----:B--2---:R-:W-:Y:S05]  /*22d30*/  @!P3 NANOSLEEP.SYNCS 0x989680 ;  /* 0x009896800000b95d */ /* 0x004fea0003900000 */
[----:B------:R-:W2:Y:S02]  /*22d40*/  @!P3 SYNCS.PHASECHK.TRANS64 P3, [R13+URZ+0x344a8], R20 ;  /* 0x0344a8140d00b5a7 */ /* 0x000ea4000806007f */
[----:B--2---:R-:W-:Y:S05]  /*22d50*/  @!P3 BRA `(.L_x_133) ;  /* 0xfffffffc00ecb947 */ /* 0x004fea000383ffff */
[----:B------:R-:W-:Y:S05]  /*22d60*/  BRA `(.L_x_377) ;  /* 0xffffff7400f87947 */ /* 0x000fea000383ffff */
.L_x_138:
[----:B-1----:R-:W-:-:S04]  /*22d70*/  MOV R13, UR48 ;  /* 0x00000030000d7c02 */ /* 0x002fc80008000f00 */
[----:B------:R1:W2:Y:S03]  /*22d80*/  SYNCS.PHASECHK.TRANS64.TRYWAIT P3, [R13+URZ+0x344b0], R20 ;  /* 0x0344b0140d0075a7 */ /* 0x0002a6000806017f */
[----:B--2---:R-:W-:Y:S05]  /*22d90*/  @!P3 NANOSLEEP.SYNCS 0x989680 ;  /* 0x009896800000b95d */ /* 0x004fea0003900000 */
[----:B------:R-:W2:Y:S02]  /*22da0*/  @!P3 SYNCS.PHASECHK.TRANS64 P3, [R13+URZ+0x344b0], R20 ;  /* 0x0344b0140d00b5a7 */ /* 0x000ea4000806007f */
[----:B--2---:R-:W-:Y:S05]  /*22db0*/  @!P3 BRA `(.L_x_138) ;  /* 0xfffffffc00ecb947 */ /* 0x004fea000383ffff */
[----:B------:R-:W-:Y:S05]  /*22dc0*/  BRA `(.L_x_378) ;  /* 0xffffff7c00387947 */ /* 0x000fea000383ffff */
.L_x_143:
[----:B-1----:R-:W-:-:S04]  /*22dd0*/  IMAD.U32 R13, RZ, RZ, UR48 ;  /* 0x00000030ff0d7e24 */ /* 0x002fc8000f8e00ff */
[----:B------:R1:W2:Y:S03]  /*22de0*/  SYNCS.PHASECHK.TRANS64.TRYWAIT P3, [R13+URZ+0x344b8], R20 ;  /* 0x0344b8140d0075a7 */ /* 0x0002a6000806017f */
[----:B--2---:R-:W-:Y:S05]  /*22df0*/  @!P3 NANOSLEEP.SYNCS 0x989680 ;  /* 0x009896800000b95d */ /* 0x004fea0003900000 */
[----:B------:R-:W2:Y:S02]  /*22e00*/  @!P3 SYNCS.PHASECHK.TRANS64 P3, [R13+URZ+0x344b8], R20 ;  /* 0x0344b8140d00b5a7 */ /* 0x000ea4000806007f */
[----:B--2---:R-:W-:Y:S05]  /*22e10*/  @!P3 BRA `(.L_x_143) ;  /* 0xfffffffc00ecb947 */ /* 0x004fea000383ffff */
[----:B------:R-:W-:Y:S05]  /*22e20*/  BRA `(.L_x_379) ;  /* 0xffffff8000b87947 */ /* 0x000fea000383ffff */
.L_x_148:
[----:B-1----:R-:W-:-:S04]  /*22e30*/  MOV R3, UR4 ;  /* 0x0000000400037c02 */ /* 0x002fc80008000f00 */
[----:B------:R1:W2:Y:S03]  /*22e40*/  SYNCS.PHASECHK.TRANS64.TRYWAIT P2, [R3+URZ+0x34400], R0 ;  /* 0x03440000030075a7 */ /* 0x0002a6000804017f */
[----:B--2---:R-:W-:Y:S05]  /*22e50*/  @!P2 NANOSLEEP.SYNCS 0x989680 ;  /* 0x009896800000a95d */ /* 0x004fea0003900000 */
[----:B------:R-:W2:Y:S02]  /*22e60*/  @!P2 SYNCS.PHASECHK.TRANS64 P2, [R3+URZ+0x34400], R0 ;  /* 0x034400000300a5a7 */ /* 0x000ea4000804007f */
[----:B--2---:R-:W-:Y:S05]  /*22e70*/  @!P2 BRA `(.L_x_148) ;  /* 0xfffffffc00eca947 */ /* 0x004fea000383ffff */
[----:B------:R-:W-:Y:S05]  /*22e80*/  BRA `(.L_x_380) ;  /* 0xffffff8800147947 */ /* 0x000fea000383ffff */
.L_x_152:
[----:B--2---:R-:W-:-:S04]  /*22e90*/  IMAD.U32 R3, RZ, RZ, UR4 ;  /* 0x00000004ff037e24 */ /* 0x004fc8000f8e00ff */
[----:B------:R2:W3:Y:S03]  /*22ea0*/  SYNCS.PHASECHK.TRANS64.TRYWAIT P2, [R3+URZ+0x34400], R2 ;  /* 0x03440002030075a7 */ /* 0x0004e6000804017f */
[----:B---3--:R-:W-:Y:S05]  /*22eb0*/  @!P2 NANOSLEEP.SYNCS 0x989680 ;  /* 0x009896800000a95d */ /* 0x008fea0003900000 */
[----:B------:R-:W3:Y:S02]  /*22ec0*/  @!P2 SYNCS.PHASECHK.TRANS64 P2, [R3+URZ+0x34400], R2 ;  /* 0x034400020300a5a7 */ /* 0x000ee4000804007f */
[----:B---3--:R-:W-:Y:S05]  /*22ed0*/  @!P2 BRA `(.L_x_152) ;  /* 0xfffffffc00eca947 */ /* 0x008fea000383ffff */
[----:B------:R-:W-:Y:S05]  /*22ee0*/  BRA `(.L_x_381) ;  /* 0xffffff8800bc7947 */ /* 0x000fea000383ffff */
.L_x_170:
[----:B-1----:R-:W-:-:S04]  /*22ef0*/  MOV R3, UR5 ;  /* 0x0000000500037c02 */ /* 0x002fc80008000f00 */
[----:B------:R1:W2:Y:S03]  /*22f00*/  SYNCS.PHASECHK.TRANS64.TRYWAIT P0, [R3+URZ+0x344e8], R0 ;  /* 0x0344e800030075a7 */ /* 0x0002a6000800017f */
[----:B--2---:R-:W-:Y:S05]  /*22f10*/  @!P0 NANOSLEEP.SYNCS 0x989680 ;  /* 0x009896800000895d */ /* 0x004fea0003900000 */
[----:B------:R-:W2:Y:S02]  /*22f20*/  @!P0 SYNCS.PHASECHK.TRANS64 P0, [R3+URZ+0x344e8], R0 ;  /* 0x0344e800030085a7 */ /* 0x000ea4000800007f */
[----:B--2---:R-:W-:Y:S05]  /*22f30*/  @!P0 BRA `(.L_x_170) ;  /* 0xfffffffc00ec8947 */ /* 0x004fea000383ffff */
[----:B------:R-:W-:Y:S05]  /*22f40*/  BRA `(.L_x_382) ;  /* 0xffffff9800147947 */ /* 0x000fea000383ffff */
.L_x_172:
[----:B-1----:R-:W-:-:S04]  /*22f50*/  IMAD.U32 R6, RZ, RZ, UR6 ;  /* 0x00000006ff067e24 */ /* 0x002fc8000f8e00ff */
[----:B------:R1:W2:Y:S03]  /*22f60*/  SYNCS.PHASECHK.TRANS64.TRYWAIT P0, [R6+URZ+0x34400], R3 ;  /* 0x03440003060075a7 */ /* 0x0002a6000800017f */
[----:B--2---:R-:W-:Y:S05]  /*22f70*/  @!P0 NANOSLEEP.SYNCS 0x989680 ;  /* 0x009896800000895d */ /* 0x004fea0003900000 */
[----:B------:R-:W2:Y:S02]  /*22f80*/  @!P0 SYNCS.PHASECHK.TRANS64 P0, [R6+URZ+0x34400], R3 ;  /* 0x03440003060085a7 */ /* 0x000ea4000800007f */
[----:B--2---:R-:W-:Y:S05]  /*22f90*/  @!P0 BRA `(.L_x_172) ;  /* 0xfffffffc00ec8947 */ /* 0x004fea000383ffff */
[----:B------:R-:W-:Y:S05]  /*22fa0*/  BRA `(.L_x_383) ;  /* 0xffffff9800407947 */ /* 0x000fea000383ffff */
.L_x_178:
[----:B--2---:R-:W-:-:S04]  /*22fb0*/  MOV R3, UR5 ;  /* 0x0000000500037c02 */ /* 0x004fc80008000f00 */
[----:B------:R2:W3:Y:S03]  /*22fc0*/  SYNCS.PHASECHK.TRANS64.TRYWAIT P1, [R3+URZ+0x344c0], R8 ;  /* 0x0344c008030075a7 */ /* 0x0004e6000802017f */
[----:B---3--:R-:W-:Y:S05]  /*22fd0*/  @!P1 NANOSLEEP.SYNCS 0x989680 ;  /* 0x009896800000995d */ /* 0x008fea0003900000 */
[----:B------:R-:W3:Y:S02]  /*22fe0*/  @!P1 SYNCS.PHASECHK.TRANS64 P1, [R3+URZ+0x344c0], R8 ;  /* 0x0344c008030095a7 */ /* 0x000ee4000802007f */
[----:B---3--:R-:W-:Y:S05]  /*22ff0*/  @!P1 BRA `(.L_x_178) ;  /* 0xfffffffc00ec9947 */ /* 0x008fea000383ffff */
[----:B------:R-:W-:Y:S05]  /*23000*/  BRA `(.L_x_384) ;  /* 0xffffff9800ec7947 */ /* 0x000fea000383ffff */
.L_x_184:
[----:B--2---:R-:W-:-:S04]  /*23010*/  IMAD.U32 R3, RZ, RZ, UR5 ;  /* 0x00000005ff037e24 */ /* 0x004fc8000f8e00ff */
[----:B------:R2:W4:Y:S03]  /*23020*/  SYNCS.PHASECHK.TRANS64.TRYWAIT P1, [R3+URZ+0x344c8], R8 ;  /* 0x0344c808030075a7 */ /* 0x000526000802017f */
[----:B----4-:R-:W-:Y:S05]  /*23030*/  @!P1 NANOSLEEP.SYNCS 0x989680 ;  /* 0x009896800000995d */ /* 0x010fea0003900000 */
[----:B------:R-:W4:Y:S02]  /*23040*/  @!P1 SYNCS.PHASECHK.TRANS64 P1, [R3+URZ+0x344c8], R8 ;  /* 0x0344c808030095a7 */ /* 0x000f24000802007f */
[----:B----4-:R-:W-:Y:S05]  /*23050*/  @!P1 BRA `(.L_x_184) ;  /* 0xfffffffc00ec9947 */ /* 0x010fea000383ffff */
[----:B------:R-:W-:Y:S05]  /*23060*/  BRA `(.L_x_385) ;  /* 0xffffff9c00287947 */ /* 0x000fea000383ffff */
.L_x_190:
[----:B-12---:R-:W-:-:S04]  /*23070*/  MOV R3, UR5 ;  /* 0x0000000500037c02 */ /* 0x006fc80008000f00 */
[----:B------:R1:W2:Y:S03]  /*23080*/  SYNCS.PHASECHK.TRANS64.TRYWAIT P1, [R3+URZ+0x344d0], R8 ;  /* 0x0344d008030075a7 */ /* 0x0002a6000802017f */
[----:B--2---:R-:W-:Y:S05]  /*23090*/  @!P1 NANOSLEEP.SYNCS 0x989680 ;  /* 0x009896800000995d */ /* 0x004fea0003900000 */
[----:B------:R-:W2:Y:S02]  /*230a0*/  @!P1 SYNCS.PHASECHK.TRANS64 P1, [R3+URZ+0x344d0], R8 ;  /* 0x0344d008030095a7 */ /* 0x000ea4000802007f */
[----:B--2---:R-:W-:Y:S05]  /*230b0*/  @!P1 BRA `(.L_x_190) ;  /* 0xfffffffc00ec9947 */ /* 0x004fea000383ffff */
[----:B------:R-:W-:Y:S05]  /*230c0*/  BRA `(.L_x_386) ;  /* 0xffffff9c00707947 */ /* 0x000fea000383ffff */
.L_x_196:
[----:B-12---:R-:W-:-:S04]  /*230d0*/  IMAD.U32 R3, RZ, RZ, UR5 ;  /* 0x00000005ff037e24 */ /* 0x006fc8000f8e00ff */
[----:B------:R1:W2:Y:S03]  /*230e0*/  SYNCS.PHASECHK.TRANS64.TRYWAIT P1, [R3+URZ+0x344d8], R8 ;  /* 0x0344d808030075a7 */ /* 0x0002a6000802017f */
[----:B--2---:R-:W-:Y:S05]  /*230f0*/  @!P1 NANOSLEEP.SYNCS 0x989680 ;  /* 0x009896800000995d */ /* 0x004fea0003900000 */
[----:B------:R-:W2:Y:S02]  /*23100*/  @!P1 SYNCS.PHASECHK.TRANS64 P1, [R3+URZ+0x344d8], R8 ;  /* 0x0344d808030095a7 */ /* 0x000ea4000802007f */
[----:B--2---:R-:W-:Y:S05]  /*23110*/  @!P1 BRA `(.L_x_196) ;  /* 0xfffffffc00ec9947 */ /* 0x004fea000383ffff */
[----:B------:R-:W-:Y:S05]  /*23120*/  BRA `(.L_x_387) ;  /* 0xffffff9c00b07947 */ /* 0x000fea000383ffff */
.L_x_202:
[----:B-12---:R-:W-:-:S04]  /*23130*/  MOV R3, UR5 ;  /* 0x0000000500037c02 */ /* 0x006fc80008000f00 */
[----:B------:R1:W2:Y:S03]  /*23140*/  SYNCS.PHASECHK.TRANS64.TRYWAIT P1, [R3+URZ+0x344c0], R2 ;  /* 0x0344c002030075a7 */ /* 0x0002a6000802017f */
[----:B--2---:R-:W-:Y:S05]  /*23150*/  @!P1 NANOSLEEP.SYNCS 0x989680 ;  /* 0x009896800000995d */ /* 0x004fea0003900000 */
[----:B------:R-:W2:Y:S02]  /*23160*/  @!P1 SYNCS.PHASECHK.TRANS64 P1, [R3+URZ+0x344c0], R2 ;  /* 0x0344c002030095a7 */ /* 0x000ea4000802007f */
[----:B--2---:R-:W-:Y:S05]  /*23170*/  @!P1 BRA `(.L_x_202) ;  /* 0xfffffffc00ec9947 */ /* 0x004fea000383ffff */
[----:B------:R-:W-:Y:S05]  /*23180*/  BRA `(.L_x_388) ;  /* 0xffffff9c00fc7947 */ /* 0x000fea000383ffff */
.L_x_208:
[----:B-123--:R-:W-:-:S04]  /*23190*/  IMAD.U32 R3, RZ, RZ, UR5 ;  /* 0x00000005ff037e24 */ /* 0x00efc8000f8e00ff */
[----:B------:R1:W2:Y:S03]  /*231a0*/  SYNCS.PHASECHK.TRANS64.TRYWAIT P1, [R3+URZ+0x344c8], R2 ;  /* 0x0344c802030075a7 */ /* 0x0002a6000802017f */
[----:B--2---:R-:W-:Y:S05]  /*231b0*/  @!P1 NANOSLEEP.SYNCS 0x989680 ;  /* 0x009896800000995d */ /* 0x004fea0003900000 */
[----:B------:R-:W2:Y:S02]  /*231c0*/  @!P1 SYNCS.PHASECHK.TRANS64 P1, [R3+URZ+0x344c8], R2 ;  /* 0x0344c802030095a7 */ /* 0x000ea4000802007f */
[----:B--2---:R-:W-:Y:S05]  /*231d0*/  @!P1 BRA `(.L_x_208) ;  /* 0xfffffffc00ec9947 */ /* 0x004fea000383ffff */
[----:B------:R-:W-:Y:S05]  /*231e0*/  BRA `(.L_x_389) ;  /* 0xffffffa000307947 */ /* 0x000fea000383ffff */
.L_x_214:
[----:B-1234-:R-:W-:-:S04]  /*231f0*/  MOV R3, UR5 ;  /* 0x0000000500037c02 */ /* 0x01efc80008000f00 */
[----:B------:R1:W2:Y:S03]  /*23200*/  SYNCS.PHASECHK.TRANS64.TRYWAIT P1, [R3+URZ+0x344d0], R2 ;  /* 0x0344d002030075a7 */ /* 0x0002a6000802017f */
[----:B--2---:R-:W-:Y:S05]  /*23210*/  @!P1 NANOSLEEP.SYNCS 0x989680 ;  /* 0x009896800000995d */ /* 0x004fea0003900000 */
[----:B------:R-:W2:Y:S02]  /*23220*/  @!P1 SYNCS.PHASECHK.TRANS64 P1, [R3+URZ+0x344d0], R2 ;  /* 0x0344d002030095a7 */ /* 0x000ea4000802007f */
[----:B--2---:R-:W-:Y:S05]  /*23230*/  @!P1 BRA `(.L_x_214) ;  /* 0xfffffffc00ec9947 */ /* 0x004fea000383ffff */
[----:B------:R-:W-:Y:S05]  /*23240*/  BRA `(.L_x_390) ;  /* 0xffffffa0006c7947 */ /* 0x000fea000383ffff */
.L_x_220:
[----:B-1234-:R-:W-:-:S04]  /*23250*/  IMAD.U32 R3, RZ, RZ, UR5 ;  /* 0x00000005ff037e24 */ /* 0x01efc8000f8e00ff */
[----:B------:R1:W2:Y:S03]  /*23260*/  SYNCS.PHASECHK.TRANS64.TRYWAIT P1, [R3+URZ+0x344d8], R2 ;  /* 0x0344d802030075a7 */ /* 0x0002a6000802017f */
[----:B--2---:R-:W-:Y:S05]  /*23270*/  @!P1 NANOSLEEP.SYNCS 0x989680 ;  /* 0x009896800000995d */ /* 0x004fea0003900000 */
[----:B------:R-:W2:Y:S02]  /*23280*/  @!P1 SYNCS.PHASECHK.TRANS64 P1, [R3+URZ+0x344d8], R2 ;  /* 0x0344d802030095a7 */ /* 0x000ea4000802007f */
[----:B--2---:R-:W-:Y:S05]  /*23290*/  @!P1 BRA `(.L_x_220) ;  /* 0xfffffffc00ec9947 */ /* 0x004fea000383ffff */
[----:B------:R-:W-:Y:S05]  /*232a0*/  BRA `(.L_x_391) ;  /* 0xffffffa000a07947 */ /* 0x000fea000383ffff */
.L_x_226:
[----:B-1234-:R-:W-:-:S04]  /*232b0*/  MOV R3, UR5 ;  /* 0x0000000500037c02 */ /* 0x01efc80008000f00 */
[----:B------:R1:W2:Y:S03]  /*232c0*/  SYNCS.PHASECHK.TRANS64.TRYWAIT P1, [R3+URZ+0x344c0], R8 ;  /* 0x0344c008030075a7 */ /* 0x0002a6000802017f */
[----:B--2---:R-:W-:Y:S05]  /*232d0*/  @!P1 NANOSLEEP.SYNCS 0x989680 ;  /* 0x009896800000995d */ /* 0x004fea0003900000 */
[----:B------:R-:W2:Y:S02]  /*232e0*/  @!P1 SYNCS.PHASECHK.TRANS64 P1, [R3+URZ+0x344c0], R8 ;  /* 0x0344c008030095a7 */ /* 0x000ea4000802007f */
[----:B--2---:R-:W-:Y:S05]  /*232f0*/  @!P1 BRA `(.L_x_226) ;  /* 0xfffffffc00ec9947 */ /* 0x004fea000383ffff */
[----:B------:R-:W-:Y:S05]  /*23300*/  BRA `(.L_x_392) ;  /* 0xffffffa000dc7947 */ /* 0x000fea000383ffff */
.L_x_232:
[----:B-1234-:R-:W-:-:S04]  /*23310*/  IMAD.U32 R3, RZ, RZ, UR5 ;  /* 0x00000005ff037e24 */ /* 0x01efc8000f8e00ff */
[----:B------:R1:W2:Y:S03]  /*23320*/  SYNCS.PHASECHK.TRANS64.TRYWAIT P1, [R3+URZ+0x344c8], R8 ;  /* 0x0344c808030075a7 */ /* 0x0002a6000802017f */
[----:B--2---:R-:W-:Y:S05]  /*23330*/  @!P1 NANOSLEEP.SYNCS 0x989680 ;  /* 0x009896800000995d */ /* 0x004fea0003900000 */
[----:B------:R-:W2:Y:S02]  /*23340*/  @!P1 SYNCS.PHASECHK.TRANS64 P1, [R3+URZ+0x344c8], R8 ;  /* 0x0344c808030095a7 */ /* 0x000ea4000802007f */
[----:B--2---:R-:W-:Y:S05]  /*23350*/  @!P1 BRA `(.L_x_232) ;  /* 0xfffffffc00ec9947 */ /* 0x004fea000383ffff */
[----:B------:R-:W-:Y:S05]  /*23360*/  BRA `(.L_x_393) ;  /* 0xffffffa400107947 */ /* 0x000fea000383ffff */
.L_x_238:
[----:B-1234-:R-:W-:-:S04]  /*23370*/  MOV R3, UR5 ;  /* 0x0000000500037c02 */ /* 0x01efc80008000f00 */
[----:B------:R1:W2:Y:S03]  /*23380*/  SYNCS.PHASECHK.TRANS64.TRYWAIT P1, [R3+URZ+0x344d0], R8 ;  /* 0x0344d008030075a7 */ /* 0x0002a6000802017f */
[----:B--2---:R-:W-:Y:S05]  /*23390*/  @!P1 NANOSLEEP.SYNCS 0x989680 ;  /* 0x009896800000995d */ /* 0x004fea0003900000 */
[----:B------:R-:W2:Y:S02]  /*233a0*/  @!P1 SYNCS.PHASECHK.TRANS64 P1, [R3+URZ+0x344d0], R8 ;  /* 0x0344d008030095a7 */ /* 0x000ea4000802007f */
[----:B--2---:R-:W-:Y:S05]  /*233b0*/  @!P1 BRA `(.L_x_238) ;  /* 0xfffffffc00ec9947 */ /* 0x004fea000383ffff */
[----:B------:R-:W-:Y:S05]  /*233c0*/  BRA `(.L_x_394) ;  /* 0xffffffa4004c7947 */ /* 0x000fea000383ffff */
.L_x_244:
[----:B-1234-:R-:W-:-:S04]  /*233d0*/  IMAD.U32 R3, RZ, RZ, UR5 ;  /* 0x00000005ff037e24 */ /* 0x01efc8000f8e00ff */
[----:B------:R1:W2:Y:S03]  /*233e0*/  SYNCS.PHASECHK.TRANS64.TRYWAIT P1, [R3+URZ+0x344d8], R8 ;  /* 0x0344d808030075a7 */ /* 0x0002a6000802017f */
[----:B--2---:R-:W-:Y:S05]  /*233f0*/  @!P1 NANOSLEEP.SYNCS 0x989680 ;  /* 0x009896800000995d */ /* 0x004fea0003900000 */
[----:B------:R-:W2:Y:S02]  /*23400*/  @!P1 SYNCS.PHASECHK.TRANS64 P1, [R3+URZ+0x344d8], R8 ;  /* 0x0344d808030095a7 */ /* 0x000ea4000802007f */
[----:B--2---:R-:W-:Y:S05]  /*23410*/  @!P1 BRA `(.L_x_244) ;  /* 0xfffffffc00ec9947 */ /* 0x004fea000383ffff */
[----:B------:R-:W-:Y:S05]  /*23420*/  BRA `(.L_x_395) ;  /* 0xffffffa400807947 */ /* 0x000fea000383ffff */
.L_x_250:
[----:B-1234-:R-:W-:-:S04]  /*23430*/  MOV R3, UR5 ;  /* 0x0000000500037c02 */ /* 0x01efc80008000f00 */
[----:B------:R1:W2:Y:S03]  /*23440*/  SYNCS.PHASECHK.TRANS64.TRYWAIT P1, [R3+URZ+0x344c0], R2 ;  /* 0x0344c002030075a7 */ /* 0x0002a6000802017f */
[----:B--2---:R-:W-:Y:S05]  /*23450*/  @!P1 NANOSLEEP.SYNCS 0x989680 ;  /* 0x009896800000995d */ /* 0x004fea0003900000 */
[----:B------:R-:W2:Y:S02]  /*23460*/  @!P1 SYNCS.PHASECHK.TRANS64 P1, [R3+URZ+0x344c0], R2 ;  /* 0x0344c002030095a7 */ /* 0x000ea4000802007f */
[----:B--2---:R-:W-:Y:S05]  /*23470*/  @!P1 BRA `(.L_x_250) ;  /* 0xfffffffc00ec9947 */ /* 0x004fea000383ffff */
[----:B------:R-:W-:Y:S05]  /*23480*/  BRA `(.L_x_396) ;  /* 0xffffffa400bc7947 */ /* 0x000fea000383ffff */
.L_x_256:
[----:B-1234-:R-:W-:-:S04]  /*23490*/  IMAD.U32 R3, RZ, RZ, UR5 ;  /* 0x00000005ff037e24 */ /* 0x01efc8000f8e00ff */
[----:B------:R1:W2:Y:S03]  /*234a0*/  SYNCS.PHASECHK.TRANS64.TRYWAIT P1, [R3+URZ+0x344c8], R2 ;  /* 0x0344c802030075a7 */ /* 0x0002a6000802017f */
[----:B--2---:R-:W-:Y:S05]  /*234b0*/  @!P1 NANOSLEEP.SYNCS 0x989680 ;  /* 0x009896800000995d */ /* 0x004fea0003900000 */
[----:B------:R-:W2:Y:S02]  /*234c0*/  @!P1 SYNCS.PHASECHK.TRANS64 P1, [R3+URZ+0x344c8], R2 ;  /* 0x0344c802030095a7 */ /* 0x000ea4000802007f */
[----:B--2---:R-:W-:Y:S05]  /*234d0*/  @!P1 BRA `(.L_x_256) ;  /* 0xfffffffc00ec9947 */ /* 0x004fea000383ffff */
[----:B------:R-:W-:Y:S05]  /*234e0*/  BRA `(.L_x_397) ;  /* 0xffffffa400f07947 */ /* 0x000fea000383ffff */
.L_x_262:
[----:B-1234-:R-:W-:-:S04]  /*234f0*/  MOV R3, UR5 ;  /* 0x0000000500037c02 */ /* 0x01efc80008000f00 */
[----:B------:R1:W2:Y:S03]  /*23500*/  SYNCS.PHASECHK.TRANS64.TRYWAIT P1, [R3+URZ+0x344d0], R2 ;  /* 0x0344d002030075a7 */ /* 0x0002a6000802017f */
[----:B--2---:R-:W-:Y:S05]  /*23510*/  @!P1 NANOSLEEP.SYNCS 0x989680 ;  /* 0x009896800000995d */ /* 0x004fea0003900000 */
[----:B------:R-:W2:Y:S02]  /*23520*/  @!P1 SYNCS.PHASECHK.TRANS64 P1, [R3+URZ+0x344d0], R2 ;  /* 0x0344d002030095a7 */ /* 0x000ea4000802007f */
[----:B--2---:R-:W-:Y:S05]  /*23530*/  @!P1 BRA `(.L_x_262) ;  /* 0xfffffffc00ec9947 */ /* 0x004fea000383ffff */
[----:B------:R-:W-:Y:S05]  /*23540*/  BRA `(.L_x_398) ;  /* 0xffffffa8002c7947 */ /* 0x000fea000383ffff */
.L_x_268:
[----:B-1234-:R-:W-:-:S04]  /*23550*/  IMAD.U32 R3, RZ, RZ, UR5 ;  /* 0x00000005ff037e24 */ /* 0x01efc8000f8e00ff */
[----:B------:R1:W2:Y:S03]  /*23560*/  SYNCS.PHASECHK.TRANS64.TRYWAIT P1, [R3+URZ+0x344d8], R2 ;  /* 0x0344d802030075a7 */ /* 0x0002a6000802017f */
[----:B--2---:R-:W-:Y:S05]  /*23570*/  @!P1 NANOSLEEP.SYNCS 0x989680 ;  /* 0x009896800000995d */ /* 0x004fea0003900000 */
[----:B------:R-:W2:Y:S02]  /*23580*/  @!P1 SYNCS.PHASECHK.TRANS64 P1, [R3+URZ+0x344d8], R2 ;  /* 0x0344d802030095a7 */ /* 0x000ea4000802007f */
[----:B--2---:R-:W-:Y:S05]  /*23590*/  @!P1 BRA `(.L_x_268) ;  /* 0xfffffffc00ec9947 */ /* 0x004fea000383ffff */
[----:B------:R-:W-:Y:S05]  /*235a0*/  BRA `(.L_x_399) ;  /* 0xffffffa800607947 */ /* 0x000fea000383ffff */
.L_x_283:
[----:B-1----:R-:W-:-:S04]  /*235b0*/  MOV R3, UR5 ;  /* 0x0000000500037c02 */ /* 0x002fc80008000f00 */
[----:B------:R1:W2:Y:S03]  /*235c0*/  SYNCS.PHASECHK.TRANS64.TRYWAIT P0, [R3+URZ+0x344c0], R8 ;  /* 0x0344c008030075a7 */ /* 0x0002a6000800017f */
[----:B--2---:R-:W-:Y:S05]  /*235d0*/  @!P0 NANOSLEEP.SYNCS 0x989680 ;  /* 0x009896800000895d */ /* 0x004fea0003900000 */
[----:B------:R-:W2:Y:S02]  /*235e0*/  @!P0 SYNCS.PHASECHK.TRANS64 P0, [R3+URZ+0x344c0], R8 ;  /* 0x0344c008030085a7 */ /* 0x000ea4000800007f */
[----:B--2---:R-:W-:Y:S05]  /*235f0*/  @!P0 BRA `(.L_x_283) ;  /* 0xfffffffc00ec8947 */ /* 0x004fea000383ffff */
[----:B------:R-:W-:Y:S05]  /*23600*/  BRA `(.L_x_400) ;  /* 0xffffffac00f07947 */ /* 0x000fea000383ffff */
.L_x_285:
[----:B-1----:R-:W-:-:S04]  /*23610*/  IMAD.U32 R3, RZ, RZ, UR5 ;  /* 0x00000005ff037e24 */ /* 0x002fc8000f8e00ff */
[----:B------:R1:W2:Y:S03]  /*23620*/  SYNCS.PHASECHK.TRANS64.TRYWAIT P0, [R3+URZ+0x344c8], R8 ;  /* 0x0344c808030075a7 */ /* 0x0002a6000800017f */
[----:B--2---:R-:W-:Y:S05]  /*23630*/  @!P0 NANOSLEEP.SYNCS 0x989680 ;  /* 0x009896800000895d */ /* 0x004fea0003900000 */
[----:B------:R-:W2:Y:S02]  /*23640*/  @!P0 SYNCS.PHASECHK.TRANS64 P0, [R3+URZ+0x344c8], R8 ;  /* 0x0344c808030085a7 */ /* 0x000ea4000800007f */
[----:B--2---:R-:W-:Y:S05]  /*23650*/  @!P0 BRA `(.L_x_285) ;  /* 0xfffffffc00ec8947 */ /* 0x004fea000383ffff */
[----:B------:R-:W-:Y:S05]  /*23660*/  BRA `(.L_x_401) ;  /* 0xffffffac00e87947 */ /* 0x000fea000383ffff */
.L_x_287:
[----:B-1----:R-:W-:-:S04]  /*23670*/  MOV R3, UR5 ;  /* 0x0000000500037c02 */ /* 0x002fc80008000f00 */
[----:B------:R1:W2:Y:S03]  /*23680*/  SYNCS.PHASECHK.TRANS64.TRYWAIT P0, [R3+URZ+0x344d0], R8 ;  /* 0x0344d008030075a7 */ /* 0x0002a6000800017f */
[----:B--2---:R-:W-:Y:S05]  /*23690*/  @!P0 NANOSLEEP.SYNCS 0x989680 ;  /* 0x009896800000895d */ /* 0x004fea0003900000 */
[----:B------:R-:W2:Y:S02]  /*236a0*/  @!P0 SYNCS.PHASECHK.TRANS64 P0, [R3+URZ+0x344d0], R8 ;  /* 0x0344d008030085a7 */ /* 0x000ea4000800007f */
[----:B--2---:R-:W-:Y:S05]  /*236b0*/  @!P0 BRA `(.L_x_287) ;  /* 0xfffffffc00ec8947 */ /* 0x004fea000383ffff */
[----:B------:R-:W-:Y:S05]  /*236c0*/  BRA `(.L_x_402) ;  /* 0xffffffac00e07947 */ /* 0x000fea000383ffff */
.L_x_299:
[----:B------:R-:W-:Y:S01]  /*236d0*/  BSSY B1, `(.L_x_403) ;  /* 0x0000006000017945 */ /* 0x000fe20003800000 */
[----:B------:R-:W-:-:S07]  /*236e0*/  IMAD.MOV.U32 R15, RZ, RZ, -0x1 ;  /* 0xffffffffff0f7424 */ /* 0x000fce00078e00ff */
[----:B------:R-:W-:Y:S05]  /*236f0*/  WARPSYNC.COLLECTIVE R15, `(.L_x_404) ;  /* 0x000000000f0c7348 */ /* 0x000fea0003c00000 */
[----:B------:R-:W-:Y:S02]  /*23700*/  ELECT P6, UR62, PT ;  /* 0x00000000003e782f */ /* 0x000fe400038c0000 */
[----:B------:R-:W-:Y:S01]  /*23710*/  MOV R14, UR62 ;  /* 0x0000003e000e7c02 */ /* 0x000fe20008000f00 */
[----:B------:R-:W-:Y:S10]  /*23720*/  ENDCOLLECTIVE ;  /* 0x000000000000791b */ /* 0x000ff40003800000 */
.L_x_404:
[----:B------:R-:W-:Y:S05]  /*23730*/  BSYNC B1 ;  /* 0x0000000000017941 */ /* 0x000fea0003800000 */
.L_x_403:
[----:B------:R-:W-:Y:S05]  /*23740*/  BRA `(.L_x_405) ;  /* 0xffffffb800ec7947 */ /* 0x000fea000383ffff */
.L_x_302:
[----:B-1----:R1:W3:Y:S02]  /*23750*/  SYNCS.PHASECHK.TRANS64.TRYWAIT P0, [R8+URZ+0x34490], R5 ;  /* 0x03449005080075a7 */ /* 0x0022e4000800017f */
[----:B---3--:R-:W-:Y:S05]  /*23760*/  @!P0 NANOSLEEP.SYNCS 0x989680 ;  /* 0x009896800000895d */ /* 0x008fea0003900000 */
[----:B------:R-:W3:Y:S02]  /*23770*/  @!P0 SYNCS.PHASECHK.TRANS64 P0, [R8+URZ+0x34490], R5 ;  /* 0x03449005080085a7 */ /* 0x000ee4000800007f */
[----:B---3--:R-:W-:Y:S05]  /*23780*/  @!P0 BRA `(.L_x_302) ;  /* 0xfffffffc00f08947 */ /* 0x008fea000383ffff */
[----:B------:R-:W-:Y:S05]  /*23790*/  BRA `(.L_x_406) ;  /* 0xffffffbc00187947 */ /* 0x000fea000383ffff */
.L_x_307:
[----:B--2---:R2:W3:Y:S02]  /*237a0*/  SYNCS.PHASECHK.TRANS64.TRYWAIT P0, [R3+URZ+0x34400], R2 ;  /* 0x03440002030075a7 */ /* 0x0044e4000800017f */
[----:B---3--:R-:W-:Y:S05]  /*237b0*/  @!P0 NANOSLEEP.SYNCS 0x989680 ;  /* 0x009896800000895d */ /* 0x008fea0003900000 */
[----:B------:R-:W3:Y:S02]  /*237c0*/  @!P0 SYNCS.PHASECHK.TRANS64 P0, [R3+URZ+0x34400], R2 ;  /* 0x03440002030085a7 */ /* 0x000ee4000800007f */
[----:B---3--:R-:W-:Y:S05]  /*237d0*/  @!P0 BRA `(.L_x_307) ;  /* 0xfffffffc00f08947 */ /* 0x008fea000383ffff */
[----:B------:R-:W-:Y:S05]  /*237e0*/  BRA `(.L_x_407) ;  /* 0xffffffc000147947 */ /* 0x000fea000383ffff */
.L_x_310:
[----:B------:R-:W-:Y:S01]  /*237f0*/  BSSY B1, `(.L_x_408) ;  /* 0x0000006000017945 */ /* 0x000fe20003800000 */
[----:B------:R-:W-:-:S07]  /*23800*/  MOV R15, 0xffffffff ;  /* 0xffffffff000f7802 */ /* 0x000fce0000000f00 */
[----:B-1---5:R-:W-:Y:S05]  /*23810*/  WARPSYNC.COLLECTIVE R15, `(.L_x_409) ;  /* 0x000000000f0c7348 */ /* 0x022fea0003c00000 */
[----:B------:R-:W-:Y:S02]  /*23820*/  ELECT P6, UR62, PT ;  /* 0x00000000003e782f */ /* 0x000fe400038c0000 */
[----:B------:R-:W-:Y:S01]  /*23830*/  MOV R14, UR62 ;  /* 0x0000003e000e7c02 */ /* 0x000fe20008000f00 */
[----:B-1---5:R-:W-:Y:S10]  /*23840*/  ENDCOLLECTIVE ;  /* 0x000000000000791b */ /* 0x022ff40003800000 */
.L_x_409:
[----:B------:R-:W-:Y:S05]  /*23850*/  BSYNC B1 ;  /* 0x0000000000017941 */ /* 0x000fea0003800000 */
.L_x_408:
[----:B------:R-:W-:Y:S05]  /*23860*/  BRA `(.L_x_410) ;  /* 0xffffffc0005c7947 */ /* 0x000fea000383ffff */
.L_x_313:
[----:B------:R-:W-:Y:S01]  /*23870*/  BSSY B1, `(.L_x_411) ;  /* 0x0000005000017945 */ /* 0x000fe20003800000 */
[----:B--2---:R-:W-:-:S07]  /*23880*/  IMAD.MOV.U32 R15, RZ, RZ, -0x1 ;  /* 0xffffffffff0f7424 */ /* 0x004fce00078e00ff */
[----:B-1---5:R-:W-:Y:S05]  /*23890*/  WARPSYNC.COLLECTIVE R15, `(.L_x_412) ;  /* 0x000000000f087348 */ /* 0x022fea0003c00000 */
[----:B------:R-:W-:Y:S01]  /*238a0*/  NOP ;  /* 0x0000000000007918 */ /* 0x000fe20000000000 */
[----:B-1---5:R-:W-:Y:S01]  /*238b0*/  ENDCOLLECTIVE ;  /* 0x000000000000791b */ /* 0x022fe20003800000 */
.L_x_412:
[----:B------:R-:W-:Y:S05]  /*238c0*/  BSYNC B1 ;  /* 0x0000000000017941 */ /* 0x000fea0003800000 */
.L_x_411:
[----:B------:R-:W-:-:S07]  /*238d0*/  MOV R15, 0xffffffff ;  /* 0xffffffff000f7802 */ /* 0x000fce0000000f00 */
[----:B------:R-:W-:Y:S05]  /*238e0*/  WARPSYNC.COLLECTIVE R15, `(.L_x_413) ;  /* 0x000000000f0c7348 */ /* 0x000fea0003c00000 */
[----:B------:R-:W-:Y:S02]  /*238f0*/  ELECT P6, UR62, PT ;  /* 0x00000000003e782f */ /* 0x000fe400038c0000 */
[----:B------:R-:W-:Y:S01]  /*23900*/  MOV R14, UR62 ;  /* 0x0000003e000e7c02 */ /* 0x000fe20008000f00 */
[----:B------:R-:W-:Y:S10]  /*23910*/  ENDCOLLECTIVE ;  /* 0x000000000000791b */ /* 0x000ff40003800000 */
.L_x_413:
[----:B------:R-:W-:Y:S05]  /*23920*/  BRA `(.L_x_414) ;  /* 0xffffffc4007c7947 */ /* 0x000fea000383ffff */
.L_x_316:
[----:B------:R-:W-:Y:S01]  /*23930*/  BSSY B0, `(.L_x_415) ;  /* 0x0000006000007945 */ /* 0x000fe20003800000 */
[----:B------:R-:W-:-:S07]  /*23940*/  IMAD.MOV.U32 R15, RZ, RZ, -0x1 ;  /* 0xffffffffff0f7424 */ /* 0x000fce00078e00ff */
[----:B-1---5:R-:W-:Y:S05]  /*23950*/  WARPSYNC.COLLECTIVE R15, `(.L_x_416) ;  /* 0x000000000f0c7348 */ /* 0x022fea0003c00000 */
[----:B-----5:R-:W-:Y:S02]  /*23960*/  ELECT P6, UR62, PT ;  /* 0x00000000003e782f */ /* 0x020fe400038c0000 */
[----:B------:R-:W-:Y:S01]  /*23970*/  MOV R14, UR62 ;  /* 0x0000003e000e7c02 */ /* 0x000fe20008000f00 */
[----:B-1----:R-:W-:Y:S10]  /*23980*/  ENDCOLLECTIVE ;  /* 0x000000000000791b */ /* 0x002ff40003800000 */
.L_x_416:
[----:B------:R-:W-:Y:S05]  /*23990*/  BSYNC B0 ;  /* 0x0000000000007941 */ /* 0x000fea0003800000 */
.L_x_415:
[----:B------:R-:W-:Y:S05]  /*239a0*/  BRA `(.L_x_417) ;  /* 0xffffffc400d47947 */ /* 0x000fea000383ffff */
.L_x_320:
[----:B--2---:R2:W3:Y:S02]  /*239b0*/  SYNCS.PHASECHK.TRANS64.TRYWAIT P0, [R7+URZ], R2 ;  /* 0x00000002070075a7 */ /* 0x0044e4000800017f */
[----:B---3--:R-:W-:Y:S05]  /*239c0*/  @!P0 NANOSLEEP.SYNCS 0x989680 ;  /* 0x009896800000895d */ /* 0x008fea0003900000 */
[----:B------:R-:W3:Y:S02]  /*239d0*/  @!P0 SYNCS.PHASECHK.TRANS64 P0, [R7+URZ], R2 ;  /* 0x00000002070085a7 */ /* 0x000ee4000800007f */
[----:B---3--:R-:W-:Y:S05]  /*239e0*/  @!P0 BRA `(.L_x_320) ;  /* 0xfffffffc00f08947 */ /* 0x008fea000383ffff */
[----:B------:R-:W-:Y:S05]  /*239f0*/  BRA `(.L_x_418) ;  /* 0xffffffc800087947 */ /* 0x000fea000383ffff */
.L_x_338:
[----:B-1----:R1:W3:Y:S02]  /*23a00*/  SYNCS.PHASECHK.TRANS64.TRYWAIT P2, [R12+URZ+0x34440], R3 ;  /* 0x034440030c0075a7 */ /* 0x0022e4000804017f */
[----:B---3--:R-:W-:Y:S05]  /*23a10*/  @!P2 NANOSLEEP.SYNCS 0x989680 ;  /* 0x009896800000a95d */ /* 0x008fea0003900000 */
[----:B------:R-:W3:Y:S02]  /*23a20*/  @!P2 SYNCS.PHASECHK.TRANS64 P2, [R12+URZ+0x34440], R3 ;  /* 0x034440030c00a5a7 */ /* 0x000ee4000804007f */
[----:B---3--:R-:W-:Y:S05]  /*23a30*/  @!P2 BRA `(.L_x_338) ;  /* 0xfffffffc00f0a947 */ /* 0x008fea000383ffff */
[----:B------:R-:W-:Y:S05]  /*23a40*/  BRA `(.L_x_419) ;  /* 0xffffffe400247947 */ /* 0x000fea000383ffff */
.L_x_344:
[----:B-1----:R1:W2:Y:S02]  /*23a50*/  SYNCS.PHASECHK.TRANS64.TRYWAIT P0, [R3+URZ+0x34440], R0 ;  /* 0x03444000030075a7 */ /* 0x0022a4000800017f */
[----:B--2---:R-:W-:Y:S05]  /*23a60*/  @!P0 NANOSLEEP.SYNCS 0x989680 ;  /* 0x009896800000895d */ /* 0x004fea0003900000 */
[----:B------:R-:W2:Y:S02]  /*23a70*/  @!P0 SYNCS.PHASECHK.TRANS64 P0, [R3+URZ+0x34440], R0 ;  /* 0x03444000030085a7 */ /* 0x000ea4000800007f */
[----:B--2---:R-:W-:Y:S05]  /*23a80*/  @!P0 BRA `(.L_x_344) ;  /* 0xfffffffc00f08947 */ /* 0x004fea000383ffff */
[----:B------:R-:W-:Y:S05]  /*23a90*/  BRA `(.L_x_420) ;  /* 0xffffffe4008c7947 */ /* 0x000fea000383ffff */
.L_x_346:
[----:B-1----:R1:W2:Y:S02]  /*23aa0*/  SYNCS.PHASECHK.TRANS64.TRYWAIT P0, [R3+URZ+0x34440], R0 ;  /* 0x03444000030075a7 */ /* 0x0022a4000800017f */
[----:B--2---:R-:W-:Y:S05]  /*23ab0*/  @!P0 NANOSLEEP.SYNCS 0x989680 ;  /* 0x009896800000895d */ /* 0x004fea0003900000 */
[----:B------:R-:W2:Y:S02]  /*23ac0*/  @!P0 SYNCS.PHASECHK.TRANS64 P0, [R3+URZ+0x34440], R0 ;  /* 0x03444000030085a7 */ /* 0x000ea4000800007f */
[----:B--2---:R-:W-:Y:S05]  /*23ad0*/  @!P0 BRA `(.L_x_346) ;  /* 0xfffffffc00f08947 */ /* 0x004fea000383ffff */
[----:B------:R-:W-:Y:S05]  /*23ae0*/  BRA `(.L_x_421) ;  /* 0xffffffe400a47947 */ /* 0x000fea000383ffff */
.L_x_348:
[----:B-1----:R1:W2:Y:S02]  /*23af0*/  SYNCS.PHASECHK.TRANS64.TRYWAIT P0, [R3+URZ+0x34440], R0 ;  /* 0x03444000030075a7 */ /* 0x0022a4000800017f */
[----:B--2---:R-:W-:Y:S05]  /*23b00*/  @!P0 NANOSLEEP.SYNCS 0x989680 ;  /* 0x009896800000895d */ /* 0x004fea0003900000 */
[----:B------:R-:W2:Y:S02]  /*23b10*/  @!P0 SYNCS.PHASECHK.TRANS64 P0, [R3+URZ+0x34440], R0 ;  /* 0x03444000030085a7 */ /* 0x000ea4000800007f */
[----:B--2---:R-:W-:Y:S05]  /*23b20*/  @!P0 BRA `(.L_x_348) ;  /* 0xfffffffc00f08947 */ /* 0x004fea000383ffff */
[----:B------:R-:W-:Y:S05]  /*23b30*/  BRA `(.L_x_422) ;  /* 0xffffffe400bc7947 */ /* 0x000fea000383ffff */
.L_x_350:
[----:B-1----:R1:W2:Y:S02]  /*23b40*/  SYNCS.PHASECHK.TRANS64.TRYWAIT P0, [R3+URZ+0x34440], R0 ;  /* 0x03444000030075a7 */ /* 0x0022a4000800017f */
[----:B--2---:R-:W-:Y:S05]  /*23b50*/  @!P0 NANOSLEEP.SYNCS 0x989680 ;  /* 0x009896800000895d */ /* 0x004fea0003900000 */
[----:B------:R-:W2:Y:S02]  /*23b60*/  @!P0 SYNCS.PHASECHK.TRANS64 P0, [R3+URZ+0x34440], R0 ;  /* 0x03444000030085a7 */ /* 0x000ea4000800007f */
[----:B--2---:R-:W-:Y:S05]  /*23b70*/  @!P0 BRA `(.L_x_350) ;  /* 0xfffffffc00f08947 */ /* 0x004fea000383ffff */
[----:B------:R-:W-:Y:S05]  /*23b80*/  BRA `(.L_x_423) ;  /* 0xffffffe400d47947 */ /* 0x000fea000383ffff */
.L_x_352:
[----:B-1----:R1:W2:Y:S02]  /*23b90*/  SYNCS.PHASECHK.TRANS64.TRYWAIT P0, [R3+URZ+0x34440], R0 ;  /* 0x03444000030075a7 */ /* 0x0022a4000800017f */
[----:B--2---:R-:W-:Y:S05]  /*23ba0*/  @!P0 NANOSLEEP.SYNCS 0x989680 ;  /* 0x009896800000895d */ /* 0x004fea0003900000 */
[----:B------:R-:W2:Y:S02]  /*23bb0*/  @!P0 SYNCS.PHASECHK.TRANS64 P0, [R3+URZ+0x34440], R0 ;  /* 0x03444000030085a7 */ /* 0x000ea4000800007f */
[----:B--2---:R-:W-:Y:S05]  /*23bc0*/  @!P0 BRA `(.L_x_352) ;  /* 0xfffffffc00f08947 */ /* 0x004fea000383ffff */
[----:B------:R-:W-:Y:S05]  /*23bd0*/  BRA `(.L_x_424) ;  /* 0xffffffe400ec7947 */ /* 0x000fea000383ffff */
.L_x_354:
[----:B-1----:R1:W2:Y:S02]  /*23be0*/  SYNCS.PHASECHK.TRANS64.TRYWAIT P0, [R3+URZ+0x34440], R0 ;  /* 0x03444000030075a7 */ /* 0x0022a4000800017f */
[----:B--2---:R-:W-:Y:S05]  /*23bf0*/  @!P0 NANOSLEEP.SYNCS 0x989680 ;  /* 0x009896800000895d */ /* 0x004fea0003900000 */
[----:B------:R-:W2:Y:S02]  /*23c00*/  @!P0 SYNCS.PHASECHK.TRANS64 P0, [R3+URZ+0x34440], R0 ;  /* 0x03444000030085a7 */ /* 0x000ea4000800007f */
[----:B--2---:R-:W-:Y:S05]  /*23c10*/  @!P0 BRA `(.L_x_354) ;  /* 0xfffffffc00f08947 */ /* 0x004fea000383ffff */
[----:B------:R-:W-:Y:S05]  /*23c20*/  BRA `(.L_x_425) ;  /* 0xffffffe800047947 */ /* 0x000fea000383ffff */
.L_x_356:
[----:B-1----:R1:W2:Y:S02]  /*23c30*/  SYNCS.PHASECHK.TRANS64.TRYWAIT P0, [R3+URZ+0x34440], R0 ;  /* 0x03444000030075a7 */ /* 0x0022a4000800017f */
[----:B--2---:R-:W-:Y:S05]  /*23c40*/  @!P0 NANOSLEEP.SYNCS 0x989680 ;  /* 0x009896800000895d */ /* 0x004fea0003900000 */
[----:B------:R-:W2:Y:S02]  /*23c50*/  @!P0 SYNCS.PHASECHK.TRANS64 P0, [R3+URZ+0x34440], R0 ;  /* 0x03444000030085a7 */ /* 0x000ea4000800007f */
[----:B--2---:R-:W-:Y:S05]  /*23c60*/  @!P0 BRA `(.L_x_356) ;  /* 0xfffffffc00f08947 */ /* 0x004fea000383ffff */
[----:B------:R-:W-:Y:S05]  /*23c70*/  BRA `(.L_x_426) ;  /* 0xffffffe8001c7947 */ /* 0x000fea000383ffff */
        .weak           $__internal_0_$__cuda_sm20_div_u64
        .type           $__internal_0_$__cuda_sm20_div_u64,@function
        .size           $__internal_0_$__cuda_sm20_div_u64,(.L_x_335 - $__internal_0_$__cuda_sm20_div_u64)
$__internal_0_$__cuda_sm20_div_u64:
[----:B------:R-:W-:-:S04]  /*23c80*/  MOV R24, R26 ;  /* 0x0000001a00187202 */ /* 0x000fc80000000f00 */
[----:B------:R-:W1:Y:S08]  /*23c90*/  I2F.U64.RP R11, R24 ;  /* 0x00000018000b7312 */ /* 0x000e700000309000 */
[----:B-1----:R-:W1:Y:S02]  /*23ca0*/  MUFU.RCP R11, R11 ;  /* 0x0000000b000b7308 */ /* 0x002e640000001000 */
[----:B-1----:R-:W-:-:S06]  /*23cb0*/  VIADD R16, R11, 0x1ffffffe ;  /* 0x1ffffffe0b107836 */ /* 0x002fcc0000000000 */
[----:B------:R-:W1:Y:S02]  /*23cc0*/  F2I.U64.TRUNC R16, R16 ;  /* 0x0000001000107311 */ /* 0x000e64000020d800 */
[----:B-1----:R-:W-:-:S04]  /*23cd0*/  IMAD.WIDE.U32 R18, R16, R26, RZ ;  /* 0x0000001a10127225 */ /* 0x002fc800078e00ff */
[C---:B------:R-:W-:Y:S01]  /*23ce0*/  IMAD R13, R16.reuse, R25, R19 ;  /* 0x00000019100d7224 */ /* 0x040fe200078e0213 */
[----:B------:R-:W-:Y:S01]  /*23cf0*/  IADD3 R27, P1, RZ, -R18, RZ ;  /* 0x80000012ff1b7210 */ /* 0x000fe20007f3e0ff */
[----:B------:R-:W-:Y:S02]  /*23d00*/  IMAD.MOV.U32 R19, RZ, RZ, R16 ;  /* 0x000000ffff137224 */ /* 0x000fe400078e0010 */
[----:B------:R-:W-:Y:S02]  /*23d10*/  IMAD R13, R17, R26, R13 ;  /* 0x0000001a110d7224 */ /* 0x000fe400078e020d */
[----:B------:R-:W-:-:S03]  /*23d20*/  IMAD.HI.U32 R18, R16, R27, RZ ;  /* 0x0000001b10127227 */ /* 0x000fc600078e00ff */
[----:B------:R-:W-:-:S05]  /*23d30*/  IADD3.X R13, RZ, ~R13, RZ, P1, !PT ;  /* 0x8000000dff0d7210 */ /* 0x000fca0000ffe4ff */
[----:B------:R-:W-:-:S04]  /*23d40*/  IMAD.WIDE.U32 R18, P1, R16, R13, R18 ;  /* 0x0000000d10127225 */ /* 0x000fc80007820012 */
[C---:B------:R-:W-:Y:S02]  /*23d50*/  IMAD R29, R17.reuse, R13, RZ ;  /* 0x0000000d111d7224 */ /* 0x040fe400078e02ff */
[----:B------:R-:W-:-:S04]  /*23d60*/  IMAD.HI.U32 R18, P2, R17, R27, R18 ;  /* 0x0000001b11127227 */ /* 0x000fc80007840012 */
[----:B------:R-:W-:Y:S01]  /*23d70*/  IMAD.HI.U32 R11, R17, R13, RZ ;  /* 0x0000000d110b7227 */ /* 0x000fe200078e00ff */
[----:B------:R-:W-:-:S04]  /*23d80*/  IADD3 R19, P3, R29, R18, RZ ;  /* 0x000000121d137210 */ /* 0x000fc80007f7e0ff */
[----:B------:R-:W-:Y:S01]  /*23d90*/  IADD3.X R11, R11, R17, RZ, P1, !PT ;  /* 0x000000110b0b7210 */ /* 0x000fe20000ffe4ff */
[----:B------:R-:W-:-:S03]  /*23da0*/  IMAD.WIDE.U32 R16, R19, R26, RZ ;  /* 0x0000001a13107225 */ /* 0x000fc600078e00ff */
[----:B------:R-:W-:Y:S01]  /*23db0*/  IADD3.X R11, RZ, RZ, R11, P3, P2 ;  /* 0x000000ffff0b7210 */ /* 0x000fe20001fe440b */
[----:B------:R-:W-:Y:S01]  /*23dc0*/  IMAD R18, R19, R25, R17 ;  /* 0x0000001913127224 */ /* 0x000fe200078e0211 */
[----:B------:R-:W-:-:S03]  /*23dd0*/  IADD3 R17, P1, RZ, -R16, RZ ;  /* 0x80000010ff117210 */ /* 0x000fc60007f3e0ff */
[----:B------:R-:W-:Y:S02]  /*23de0*/  IMAD R13, R11, R26, R18 ;  /* 0x0000001a0b0d7224 */ /* 0x000fe400078e0212 */
[----:B------:R-:W-:-:S04]  /*23df0*/  IMAD.HI.U32 R18, R19, R17, RZ ;  /* 0x0000001113127227 */ /* 0x000fc800078e00ff */
[----:B------:R-:W-:-:S04]  /*23e00*/  IMAD.X R16, RZ, RZ, ~R13, P1 ;  /* 0x000000ffff107224 */ /* 0x000fc800008e0e0d */
[----:B------:R-:W-:-:S04]  /*23e10*/  IMAD.WIDE.U32 R18, P1, R19, R16, R18 ;  /* 0x0000001013127225 */ /* 0x000fc80007820012 */
[C---:B------:R-:W-:Y:S02]  /*23e20*/  IMAD R24, R11.reuse, R16, RZ ;  /* 0x000000100b187224 */ /* 0x040fe400078e02ff */
[----:B------:R-:W-:-:S04]  /*23e30*/  IMAD.HI.U32 R13, P2, R11, R17, R18 ;  /* 0x000000110b0d7227 */ /* 0x000fc80007840012 */
[----:B------:R-:W-:Y:S01]  /*23e40*/  IMAD.HI.U32 R16, R11, R16, RZ ;  /* 0x000000100b107227 */ /* 0x000fe200078e00ff */
[----:B------:R-:W-:-:S03]  /*23e50*/  IADD3 R13, P3, R24, R13, RZ ;  /* 0x0000000d180d7210 */ /* 0x000fc60007f7e0ff */
[----:B------:R-:W-:Y:S01]  /*23e60*/  IMAD.MOV.U32 R17, RZ, RZ, RZ ;  /* 0x000000ffff117224 */ /* 0x000fe200078e00ff */
[----:B------:R-:W-:Y:S01]  /*23e70*/  IADD3.X R11, R16, R11, RZ, P1, !PT ;  /* 0x0000000b100b7210 */ /* 0x000fe20000ffe4ff */
[----:B------:R-:W-:-:S03]  /*23e80*/  IMAD.HI.U32 R16, R13, UR14, RZ ;  /* 0x0000000e0d107c27 */ /* 0x000fc6000f8e00ff */
[----:B------:R-:W-:Y:S01]  /*23e90*/  IADD3.X R11, RZ, RZ, R11, P3, P2 ;  /* 0x000000ffff0b7210 */ /* 0x000fe20001fe440b */
[----:B------:R-:W-:-:S04]  /*23ea0*/  IMAD.WIDE.U32 R16, R13, UR22, R16 ;  /* 0x000000160d107c25 */ /* 0x000fc8000f8e0010 */
[C---:B------:R-:W-:Y:S02]  /*23eb0*/  IMAD R18, R11.reuse, UR22, RZ ;  /* 0x000000160b127c24 */ /* 0x040fe4000f8e02ff */
[----:B------:R-:W-:-:S04]  /*23ec0*/  IMAD.HI.U32 R13, P1, R11, UR14, R16 ;  /* 0x0000000e0b0d7c27 */ /* 0x000fc8000f820010 */
[----:B------:R-:W-:Y:S01]  /*23ed0*/  IMAD.HI.U32 R11, R11, UR22, RZ ;  /* 0x000000160b0b7c27 */ /* 0x000fe2000f8e00ff */
[----:B------:R-:W-:-:S04]  /*23ee0*/  IADD3 R13, P2, R18, R13, RZ ;  /* 0x0000000d120d7210 */ /* 0x000fc80007f5e0ff */
[----:B------:R-:W-:Y:S01]  /*23ef0*/  IADD3.X R11, R11, RZ, RZ, P1, !PT ;  /* 0x000000ff0b0b7210 */ /* 0x000fe20000ffe4ff */
[----:B------:R-:W-:-:S04]  /*23f00*/  IMAD.WIDE.U32 R16, R13, R26, RZ ;  /* 0x0000001a0d107225 */ /* 0x000fc800078e00ff */
[----:B------:R-:W-:Y:S01]  /*23f10*/  IMAD.X R11, RZ, RZ, R11, P2 ;  /* 0x000000ffff0b7224 */ /* 0x000fe200010e060b */
[----:B------:R-:W-:Y:S01]  /*23f20*/  IADD3 R24, P2, -R16, UR14, RZ ;  /* 0x0000000e10187c10 */ /* 0x000fe2000ff5e1ff */
[C---:B------:R-:W-:Y:S02]  /*23f30*/  IMAD R18, R13.reuse, R25, R17 ;  /* 0x000000190d127224 */ /* 0x040fe400078e0211 */
[----:B------:R-:W-:Y:S01]  /*23f40*/  VIADD R16, R13, 0x1 ;  /* 0x000000010d107836 */ /* 0x000fe20000000000 */
[-C--:B------:R-:W-:Y:S01]  /*23f50*/  ISETP.GE.U32.AND P1, PT, R24, R26.reuse, PT ;  /* 0x0000001a1800720c */ /* 0x080fe20003f26070 */
[----:B------:R-:W-:-:S05]  /*23f60*/  IMAD R11, R11, R26, R18 ;  /* 0x0000001a0b0b7224 */ /* 0x000fca00078e0212 */
[----:B------:R-:W-:Y:S02]  /*23f70*/  IADD3.X R18, ~R11, UR22, RZ, P2, !PT ;  /* 0x000000160b127c10 */ /* 0x000fe400097fe5ff */
[----:B------:R-:W-:Y:S02]  /*23f80*/  IADD3 R11, P2, -R26, R24, RZ ;  /* 0x000000181a0b7210 */ /* 0x000fe40007f5e1ff */
[----:B------:R-:W-:Y:S02]  /*23f90*/  ISETP.GE.U32.AND.EX P1, PT, R18, R25, PT, P1 ;  /* 0x000000191200720c */ /* 0x000fe40003f26110 */
[----:B------:R-:W-:Y:S02]  /*23fa0*/  IADD3.X R17, ~R25, R18, RZ, P2, !PT ;  /* 0x0000001219117210 */ /* 0x000fe400017fe5ff */
[----:B------:R-:W-:Y:S02]  /*23fb0*/  SEL R11, R11, R24, P1 ;  /* 0x000000180b0b7207 */ /* 0x000fe40000800000 */
[----:B------:R-:W-:-:S02]  /*23fc0*/  SEL R17, R17, R18, P1 ;  /* 0x0000001211117207 */ /* 0x000fc40000800000 */
[----:B------:R-:W-:Y:S01]  /*23fd0*/  SEL R16, R16, R13, P1 ;  /* 0x0000000d10107207 */ /* 0x000fe20000800000 */
[----:B------:R-:W-:Y:S01]  /*23fe0*/  IMAD.MOV.U32 R13, RZ, RZ, 0x0 ;  /* 0x00000000ff0d7424 */ /* 0x000fe200078e00ff */
[----:B------:R-:W-:Y:S02]  /*23ff0*/  ISETP.GE.U32.AND P1, PT, R11, R26, PT ;  /* 0x0000001a0b00720c */ /* 0x000fe40003f26070 */
[----:B------:R-:W-:Y:S02]  /*24000*/  ISETP.NE.U32.AND P2, PT, R26, RZ, PT ;  /* 0x000000ff1a00720c */ /* 0x000fe40003f45070 */
[----:B------:R-:W-:Y:S02]  /*24010*/  IADD3 R11, R16, 0x1, RZ ;  /* 0x00000001100b7810 */ /* 0x000fe40007ffe0ff */
[----:B------:R-:W-:Y:S02]  /*24020*/  ISETP.GE.U32.AND.EX P1, PT, R17, R25, PT, P1 ;  /* 0x000000191100720c */ /* 0x000fe40003f26110 */
[----:B------:R-:W-:-:S02]  /*24030*/  ISETP.NE.AND.EX P2, PT, R25, RZ, PT, P2 ;  /* 0x000000ff1900720c */ /* 0x000fc40003f45320 */
[----:B------:R-:W-:-:S04]  /*24040*/  SEL R11, R11, R16, P1 ;  /* 0x000000100b0b7207 */ /* 0x000fc80000800000 */
[----:B------:R-:W-:Y:S01]  /*24050*/  SEL R11, R11, 0xffffffff, P2 ;  /* 0xffffffff0b0b7807 */ /* 0x000fe20001000000 */
[----:B------:R-:W-:Y:S06]  /*24060*/  RET.REL.NODEC R12 `(_ZN7cutlass13device_kernelINS_4gemm6kernel13GemmUniversalINS1_17GroupProblemShapeIN4cute5tupleIJiiiEEEEENS1_10collective13CollectiveMmaINS1_39MainloopSm90ArrayTmaGmmaWarpSpecializedILi2ENS6_IJNS5_1CILi2EEENSC_ILi1EEESE_EEENS1_40KernelPtrArrayTmaWarpSpecializedPingpongEEENS6_IJNSC_ILi128EEENSC_ILi256EEESI_EEENS_6half_tEPNS6_IJlSE_NSC_ILi0EEEEEESL_SO_NS5_8TiledMMAINS5_8MMA_AtomIJNS5_4SM904GMMA26MMA_64x256x16_F32F16F16_SSILNSS_5MajorE0ELSU_0ELNSS_7ScaleInE1ELSV_1EEEEEENS5_6LayoutINS6_IJSE_SE_SE_EEENS6_IJSM_SM_SM_EEEEENS6_IJNS5_10UnderscoreES12_S12_EEEEENS5_13SM90_TMA_LOADENS5_14ComposedLayoutINS5_7SwizzleILi3ELi4ELi3EEENS5_18smem_ptr_flag_bitsILi16EEENSY_INS6_IJNSC_ILi8EEENSC_ILi64EEEEEENS6_IJS1C_SE_EEEEEEEvNS5_8identityENS5_23SM90_TMA_LOAD_MULTICASTES1G_vS1H_EENS_8epilogue10collective18CollectiveEpilogueINS1K_30Sm90PtrArrayTmaWarpSpecializedILi4ELi2ELi16ELb1ELb0ELi2EEEJSK_NS6_IJS1C_NSC_ILi32EEEEEESL_PNS6_IJSE_lSM_EEESL_S1S_NS1K_6fusion15FusionCallbacksIS1O_NS1T_17LinearCombinationISL_fSL_fLNS_15FloatRoundStyleE2EEESK_S1Q_JEEES15_NS16_IS18_S1A_NSY_INS6_IJS1C_S1B_EEENS6_IJSE_S1C_EEEEEEENS5_17SM75_U16x8_LDSM_TENS5_14SM90_TMA_STOREES22_NS5_17SM90_U16x8_STSM_TENS5_9Copy_AtomIJNS5_17SM90_U32x4_STSM_NESL_EEEvEEEvvEEEEvNT_6ParamsE) ;  /* 0xfffffdbc0ce47950 */ /* 0x000fec0003c3ffff */
.L_x_335:
[----:B------:R-:W-:Y:S01]  /*24070*/  UMOV UR28, UR23 ;  /* 0x00000017001c7c82 */ /* 0x000fe20008000000 */
[----:B------:R-:W-:Y:S02]  /*24080*/  UMOV UR29, UR34 ;  /* 0x00000022001d7c82 */ /* 0x000fe40008000000 */
[----:B------:R-:W1:Y:S08]  /*24090*/  I2F.U64.RP R11, UR28 ;  /* 0x0000001c000b7d12 */ /* 0x000e700008309000 */
[----:B-1----:R-:W1:Y:S02]  /*240a0*/  MUFU.RCP R11, R11 ;  /* 0x0000000b000b7308 */ /* 0x002e640000001000 */
[----:B-1----:R-:W-:-:S06]  /*240b0*/  IADD3 R2, R11, 0x1ffffffe, RZ ;  /* 0x1ffffffe0b027810 */ /* 0x002fcc0007ffe0ff */
[----:B------:R-:W1:Y:S02]  /*240c0*/  F2I.U64.TRUNC R2, R2 ;  /* 0x0000000200027311 */ /* 0x000e64000020d800 */
[----:B-1----:R-:W-:Y:S01]  /*240d0*/  R2UR UR28, R2 ;  /* 0x00000000021c72ca */ /* 0x002fe200000e0000 */
[----:B------:R-:W-:Y:S01]  /*240e0*/  IMAD.MOV.U32 R2, RZ, RZ, R12 ;  /* 0x000000ffff027224 */ /* 0x000fe200078e000c */
[----:B------:R-:W-:Y:S02]  /*240f0*/  R2UR UR29, R3 ;  /* 0x00000000031d72ca */ /* 0x000fe400000e0000 */
[----:B------:R-:W-:-:S09]  /*24100*/  MOV R3, 0x0 ;  /* 0x0000000000037802 */ /* 0x000fd20000000f00 */
[----:B------:R-:W-:-:S04]  /*24110*/  UIMAD.WIDE.U32 UR30, UR28, UR23, URZ ;  /* 0x000000171c1e72a5 */ /* 0x000fc8000f8e003f */
[----:B------:R-:W-:Y:S02]  /*24120*/  UIMAD UR31, UR28, UR34, UR31 ;  /* 0x000000221c1f72a4 */ /* 0x000fe4000f8e021f */
[----:B------:R-:W-:Y:S02]  /*24130*/  UIADD3 UR36, UP1, URZ, -UR30, URZ ;  /* 0x8000001e3f247290 */ /* 0x000fe4000ff3e03f */
[----:B------:R-:W-:Y:S02]  /*24140*/  UIMAD UR32, UR29, UR23, UR31 ;  /* 0x000000171d2072a4 */ /* 0x000fe4000f8e021f */
[----:B------:R-:W-:Y:S02]  /*24150*/  UIMAD.WIDE.U32 UR30, UR28, UR36, URZ ;  /* 0x000000241c1e72a5 */ /* 0x000fe4000f8e003f */
[----:B------:R-:W-:-:S05]  /*24160*/  UIADD3.X UR37, URZ, ~UR32, URZ, UP1, !UPT ;  /* 0x800000203f257290 */ /* 0x000fca0008ffe43f */
[----:B------:R-:W-:Y:S01]  /*24170*/  UMOV UR30, UR31 ;  /* 0x0000001f001e7c82 */ /* 0x000fe20008000000 */
[----:B------:R-:W-:Y:S02]  /*24180*/  UMOV UR31, UR28 ;  /* 0x0000001c001f7c82 */ /* 0x000fe40008000000 */
[----:B------:R-:W-:Y:S02]  /*24190*/  UIMAD.WIDE.U32 UR32, UP1, UR28, UR37, UR30 ;  /* 0x000000251c2072a5 */ /* 0x000fe4000f82001e */
[----:B------:R-:W-:Y:S02]  /*241a0*/  UIMAD.WIDE.U32 UR30, UR29, UR37, URZ ;  /* 0x000000251d1e72a5 */ /* 0x000fe4000f8e003f */
[----:B------:R-:W-:Y:S02]  /*241b0*/  UIMAD.WIDE.U32 UR32, UP2, UR29, UR36, UR32 ;  /* 0x000000241d2072a5 */ /* 0x000fe4000f840020 */
[----:B------:R-:W-:Y:S02]  /*241c0*/  UIMAD UR37, UR29, UR37, URZ ;  /* 0x000000251d2572a4 */ /* 0x000fe4000f8e023f */
[----:B------:R-:W-:-:S02]  /*241d0*/  UIADD3.X UR30, UR31, UR29, URZ, UP1, !UPT ;  /* 0x0000001d1f1e7290 */ /* 0x000fc40008ffe43f */
[----:B------:R-:W-:-:S04]  /*241e0*/  UIADD3 UR33, UP4, UR37, UR33, URZ ;  /* 0x0000002125217290 */ /* 0x000fc8000ff9e03f */
[----:B------:R-:W-:Y:S02]  /*241f0*/  UIMAD.WIDE.U32 UR28, UR33, UR23, URZ ;  /* 0x00000017211c72a5 */ /* 0x000fe4000f8e003f */
[----:B------:R-:W-:Y:S02]  /*24200*/  UIADD3.X UR36, URZ, URZ, UR30, UP4, UP2 ;  /* 0x0000003f3f247290 */ /* 0x000fe4000a7e441e */
[----:B------:R-:W-:Y:S02]  /*24210*/  UIMAD UR29, UR33, UR34, UR29 ;  /* 0x00000022211d72a4 */ /* 0x000fe4000f8e021d */
[----:B------:R-:W-:Y:S02]  /*24220*/  UIADD3 UR37, UP1, URZ, -UR28, URZ ;  /* 0x8000001c3f257290 */ /* 0x000fe4000ff3e03f */
[----:B------:R-:W-:Y:S02]  /*24230*/  UIMAD UR30, UR36, UR23, UR29 ;  /* 0x00000017241e72a4 */ /* 0x000fe4000f8e021d */
[----:B------:R-:W-:-:S02]  /*24240*/  UIMAD.WIDE.U32 UR28, UR33, UR37, URZ ;  /* 0x00000025211c72a5 */ /* 0x000fc4000f8e003f */
[----:B------:R-:W-:-:S05]  /*24250*/  UIADD3.X UR40, URZ, ~UR30, URZ, UP1, !UPT ;  /* 0x8000001e3f287290 */ /* 0x000fca0008ffe43f */
[----:B------:R-:W-:Y:S01]  /*24260*/  UMOV UR32, UR29 ;  /* 0x0000001d00207c82 */ /* 0x000fe20008000000 */
[----:B------:R-:W-:Y:S02]  /*24270*/  UIMAD.WIDE.U32 UR28, UR36, UR40, URZ ;  /* 0x00000028241c72a5 */ /* 0x000fe4000f8e003f */
[----:B------:R-:W-:Y:S02]  /*24280*/  UIMAD.WIDE.U32 UR30, UP1, UR33, UR40, UR32 ;  /* 0x00000028211e72a5 */ /* 0x000fe4000f820020 */
[----:B------:R-:W-:Y:S02]  /*24290*/  UIMAD UR32, UR36, UR40, URZ ;  /* 0x00000028242072a4 */ /* 0x000fe4000f8e023f */
[----:B------:R-:W-:Y:S02]  /*242a0*/  UIMAD.WIDE.U32 UR30, UP2, UR36, UR37, UR30 ;  /* 0x00000025241e72a5 */ /* 0x000fe4000f84001e */
[----:B------:R-:W-:Y:S02]  /*242b0*/  UIADD3.X UR36, UR29, UR36, URZ, UP1, !UPT ;  /* 0x000000241d247290 */ /* 0x000fe40008ffe43f */
[----:B------:R-:W-:-:S04]  /*242c0*/  UIADD3 UR32, UP4, UR32, UR31, URZ ;  /* 0x0000001f20207290 */ /* 0x000fc8000ff9e03f */
[----:B------:R-:W-:Y:S02]  /*242d0*/  UIMAD.WIDE.U32 UR30, UR32, UR24, URZ ;  /* 0x00000018201e72a5 */ /* 0x000fe4000f8e003f */
[----:B------:R-:W-:-:S05]  /*242e0*/  UIADD3.X UR36, URZ, URZ, UR36, UP4, UP2 ;  /* 0x0000003f3f247290 */ /* 0x000fca000a7e4424 */
[----:B------:R-:W-:Y:S01]  /*242f0*/  UMOV UR30, UR31 ;  /* 0x0000001f001e7c82 */ /* 0x000fe20008000000 */
[----:B------:R-:W-:Y:S02]  /*24300*/  UMOV UR31, URZ ;  /* 0x0000003f001f7c82 */ /* 0x000fe40008000000 */
[----:B------:R-:W-:Y:S02]  /*24310*/  UIMAD.WIDE.U32 UR28, UR32, UR25, UR30 ;  /* 0x00000019201c72a5 */ /* 0x000fe4000f8e001e */
[----:B------:R-:W-:Y:S02]  /*24320*/  UIMAD UR32, UR36, UR25, URZ ;  /* 0x00000019242072a4 */ /* 0x000fe4000f8e023f */
[----:B------:R-:W-:Y:S02]  /*24330*/  UIMAD.WIDE.U32 UR28, UP1, UR36, UR24, UR28 ;  /* 0x00000018241c72a5 */ /* 0x000fe4000f82001c */
[----:B------:R-:W-:Y:S02]  /*24340*/  UIMAD.WIDE.U32 UR30, UR36, UR25, URZ ;  /* 0x00000019241e72a5 */ /* 0x000fe4000f8e003f */
[----:B------:R-:W-:-:S02]  /*24350*/  UIADD3 UR32, UP2, UR32, UR29, URZ ;  /* 0x0000001d20207290 */ /* 0x000fc4000ff5e03f */
[----:B------:R-:W-:Y:S02]  /*24360*/  UIADD3.X UR30, UR31, URZ, URZ, UP1, !UPT ;  /* 0x0000003f1f1e7290 */ /* 0x000fe40008ffe43f */
[----:B------:R-:W-:Y:S02]  /*24370*/  UIMAD.WIDE.U32 UR28, UR32, UR23, URZ ;  /* 0x00000017201c72a5 */ /* 0x000fe4000f8e003f */
[----:B------:R-:W-:Y:S02]  /*24380*/  UIADD3.X UR30, URZ, UR30, URZ, UP2, !UPT ;  /* 0x0000001e3f1e7290 */ /* 0x000fe400097fe43f */
[----:B------:R-:W-:Y:S02]  /*24390*/  UIMAD UR29, UR32, UR34, UR29 ;  /* 0x00000022201d72a4 */ /* 0x000fe4000f8e021d */
[----:B------:R-:W-:Y:S02]  /*243a0*/  UIADD3 UR31, UP2, -UR28, UR24, URZ ;  /* 0x000000181c1f7290 */ /* 0x000fe4000ff5e13f */
[----:B------:R-:W-:-:S02]  /*243b0*/  UIMAD UR29, UR30, UR23, UR29 ;  /* 0x000000171e1d72a4 */ /* 0x000fc4000f8e021d */
[----:B------:R-:W-:Y:S02]  /*243c0*/  UISETP.GE.U32.AND UP1, UPT, UR31, UR23, UPT ;  /* 0x000000171f00728c */ /* 0x000fe4000bf26070 */
[----:B------:R-:W-:Y:S02]  /*243d0*/  UIADD3.X UR30, ~UR29, UR25, URZ, UP2, !UPT ;  /* 0x000000191d1e7290 */ /* 0x000fe400097fe53f */
[----:B------:R-:W-:Y:S02]  /*243e0*/  UIADD3 UR25, UP2, -UR23, UR31, URZ ;  /* 0x0000001f17197290 */ /* 0x000fe4000ff5e13f */
[----:B------:R-:W-:Y:S02]  /*243f0*/  UISETP.GE.U32.AND.EX UP1, UPT, UR30, UR34, UPT, UP1 ;  /* 0x000000221e00728c */ /* 0x000fe4000bf26110 */
[----:B------:R-:W-:Y:S02]  /*24400*/  UIADD3 UR28, UR32, 0x1, URZ ;  /* 0x00000001201c7890 */ /* 0x000fe4000fffe03f */
[----:B------:R-:W-:-:S02]  /*24410*/  UIADD3.X UR29, ~UR34, UR30, URZ, UP2, !UPT ;  /* 0x0000001e221d7290 */ /* 0x000fc400097fe53f */
[----:B------:R-:W-:Y:S02]  /*24420*/  USEL UR25, UR25, UR31, UP1 ;  /* 0x0000001f19197287 */ /* 0x000fe40008800000 */
[----:B------:R-:W-:Y:S02]  /*24430*/  USEL UR29, UR29, UR30, UP1 ;  /* 0x0000001e1d1d7287 */ /* 0x000fe40008800000 */
[----:B------:R-:W-:Y:S02]  /*24440*/  USEL UR32, UR28, UR32, UP1 ;  /* 0x000000201c207287 */ /* 0x000fe40008800000 */
[----:B------:R-:W-:Y:S02]  /*24450*/  UISETP.GE.U32.AND UP1, UPT, UR25, UR23, UPT ;  /* 0x000000171900728c */ /* 0x000fe4000bf26070 */
[----:B------:R-:W-:Y:S02]  /*24460*/  UISETP.NE.U32.AND UP2, UPT, UR23, URZ, UPT ;  /* 0x0000003f1700728c */ /* 0x000fe4000bf45070 */
[----:B------:R-:W-:-:S02]  /*24470*/  UIADD3 UR25, UR32, 0x1, URZ ;  /* 0x0000000120197890 */ /* 0x000fc4000fffe03f */
[----:B------:R-:W-:Y:S02]  /*24480*/  UISETP.GE.U32.AND.EX UP1, UPT, UR29, UR34, UPT, UP1 ;  /* 0x000000221d00728c */ /* 0x000fe4000bf26110 */
[----:B------:R-:W-:Y:S02]  /*24490*/  UISETP.NE.AND.EX UP2, UPT, UR34, URZ, UPT, UP2 ;  /* 0x0000003f2200728c */ /* 0x000fe4000bf45320 */
[----:B------:R-:W-:-:S04]  /*244a0*/  USEL UR25, UR25, UR32, UP1 ;  /* 0x0000002019197287 */ /* 0x000fc80008800000 */
[----:B------:R-:W-:Y:S01]  /*244b0*/  USEL UR28, UR25, 0xffffffff, UP2 ;  /* 0xffffffff191c7887 */ /* 0x000fe20009000000 */
[----:B------:R-:W-:Y:S11]  /*244c0*/  RET.REL.NODEC R2 `(_ZN7cutlass13device_kernelINS_4gemm6kernel13GemmUniversalINS1_17GroupProblemShapeIN4cute5tupleIJiiiEEEEENS1_10collective13CollectiveMmaINS1_39MainloopSm90ArrayTmaGmmaWarpSpecializedILi2ENS6_IJNS5_1CILi2EEENSC_ILi1EEESE_EEENS1_40KernelPtrArrayTmaWarpSpecializedPingpongEEENS6_IJNSC_ILi128EEENSC_ILi256EEESI_EEENS_6half_tEPNS6_IJlSE_NSC_ILi0EEEEEESL_SO_NS5_8TiledMMAINS5_8MMA_AtomIJNS5_4SM904GMMA26MMA_64x256x16_F32F16F16_SSILNSS_5MajorE0ELSU_0ELNSS_7ScaleInE1ELSV_1EEEEEENS5_6LayoutINS6_IJSE_SE_SE_EEENS6_IJSM_SM_SM_EEEEENS6_IJNS5_10UnderscoreES12_S12_EEEEENS5_13SM90_TMA_LOADENS5_14ComposedLayoutINS5_7SwizzleILi3ELi4ELi3EEENS5_18smem_ptr_flag_bitsILi16EEENSY_INS6_IJNSC_ILi8EEENSC_ILi64EEEEEENS6_IJS1C_SE_EEEEEEEvNS5_8identityENS5_23SM90_TMA_LOAD_MULTICASTES1G_vS1H_EENS_8epilogue10collective18CollectiveEpilogueINS1K_30Sm90PtrArrayTmaWarpSpecializedILi4ELi2ELi16ELb1ELb0ELi2EEEJSK_NS6_IJS1C_NSC_ILi32EEEEEESL_PNS6_IJSE_lSM_EEESL_S1S_NS1K_6fusion15FusionCallbacksIS1O_NS1T_17LinearCombinationISL_fSL_fLNS_15FloatRoundStyleE2EEESK_S1Q_JEEES15_NS16_IS18_S1A_NSY_INS6_IJS1C_S1B_EEENS6_IJSE_S1C_EEEEEEENS5_17SM75_U16x8_LDSM_TENS5_14SM90_TMA_STOREES22_NS5_17SM90_U16x8_STSM_TENS5_9Copy_AtomIJNS5_17SM90_U32x4_STSM_NESL_EEEvEEEvvEEEEvNT_6ParamsE) ;  /* 0xfffffdb802cc7950 */ /* 0x000ff60003c3ffff */
.L_x_427:
[----:B------:R-:W-:-:S00]  /*244d0*/  BRA `(.L_x_427) ;  /* 0xfffffffc00fc7947 */ /* 0x000fc0000383ffff */
[----:B------:R-:W-:-:S00]  /*244e0*/  NOP ;  /* 0x0000000000007918 */ /* 0x000fc00000000000 */
        /* <DEDUP_REMOVED lines=9> */
.L_x_428:


//--------------------- .nv.global.init           --------------------------
	.section	.nv.global.init,"aw",@progbits
.nv.global.init:
	.type		$str$24,@object
	.size		$str$24,($str$25 - $str$24)
$str$24:
        /*0000*/ 	.byte	0x28, 0x61, 0x64, 0x64, 0x72, 0x65, 0x73, 0x73, 0x20, 0x26, 0x20, 0x6d, 0x61, 0x73, 0x6b, 0x29
        /*0010*/ 	.byte	0x20, 0x3d, 0x3d, 0x20, 0x30, 0x00
	.type		$str$25,@object
	.size		$str$25,(__unnamed_1 - $str$25)
$str$25:
        /*0016*/ 	.byte	0x2f, 0x74, 0x6d, 0x70, 0x2f, 0x63, 0x75, 0x74, 0x6c, 0x61, 0x73, 0x73, 0x5f, 0x73, 0x77, 0x65
        /*0026*/ 	.byte	0x65, 0x70, 0x5f, 0x73, 0x72, 0x63, 0x2f, 0x69, 0x6e, 0x63, 0x6c, 0x75, 0x64, 0x65, 0x2f, 0x63
        /*0036*/ 	.byte	0x75, 0x74, 0x65, 0x2f, 0x70, 0x6f, 0x69, 0x6e, 0x74, 0x65, 0x72, 0x5f, 0x66, 0x6c, 0x61, 0x67
        /*0046*/ 	.byte	0x67, 0x65, 0x64, 0x2e, 0x68, 0x70, 0x70, 0x00
	.type		__unnamed_1,@object
	.size		__unnamed_1,(.L_0 - __unnamed_1)
__unnamed_1:
        /* <DEDUP_REMOVED lines=28> */
        /*020e*/ 	.byte	0x3e, 0x3e, 0x3e, 0x3e, 0x3e, 0x5d, 0x00
.L_0:


//--------------------- .nv.shared._ZN7cutlass13device_kernelINS_4gemm6kernel13GemmUniversalINS1_17GroupProblemShapeIN4cute5tupleIJiiiEEEEENS1_10collective13CollectiveMmaINS1_39MainloopSm90ArrayTmaGmmaWarpSpecializedILi2ENS6_IJNS5_1CILi2EEENSC_ILi1EEESE_EEENS1_40KernelPtrArrayTmaWarpSpecializedPingpongEEENS6_IJNSC_ILi128EEENSC_ILi256EEESI_EEENS_6half_tEPNS6_IJlSE_NSC_ILi0EEEEEESL_SO_NS5_8TiledMMAINS5_8MMA_AtomIJNS5_4SM904GMMA26MMA_64x256x16_F32F16F16_SSILNSS_5MajorE0ELSU_0ELNSS_7ScaleInE1ELSV_1EEEEEENS5_6LayoutINS6_IJSE_SE_SE_EEENS6_IJSM_SM_SM_EEEEENS6_IJNS5_10UnderscoreES12_S12_EEEEENS5_13SM90_TMA_LOADENS5_14ComposedLayoutINS5_7SwizzleILi3ELi4ELi3EEENS5_18smem_ptr_flag_bitsILi16EEENSY_INS6_IJNSC_ILi8EEENSC_ILi64EEEEEENS6_IJS1C_SE_EEEEEEEvNS5_8identityENS5_23SM90_TMA_LOAD_MULTICASTES1G_vS1H_EENS_8epilogue10collective18CollectiveEpilogueINS1K_30Sm90PtrArrayTmaWarpSpecializedILi4ELi2ELi16ELb1ELb0ELi2EEEJSK_NS6_IJS1C_NSC_ILi32EEEEEESL_PNS6_IJSE_lSM_EEESL_S1S_NS1K_6fusion15FusionCallbacksIS1O_NS1T_17LinearCombinationISL_fSL_fLNS_15FloatRoundStyleE2EEESK_S1Q_JEEES15_NS16_IS18_S1A_NSY_INS6_IJS1C_S1B_EEENS6_IJSE_S1C_EEEEEEENS5_17SM75_U16x8_LDSM_TENS5_14SM90_TMA_STOREES22_NS5_17SM90_U16x8_STSM_TENS5_9Copy_AtomIJNS5_17SM90_U32x4_STSM_NESL_EEEvEEEvvEEEEvNT_6ParamsE --------------------------
	.section	.nv.shared._ZN7cutlass13device_kernelINS_4gemm6kernel13GemmUniversalINS1_17GroupProblemShapeIN4cute5tupleIJiiiEEEEENS1_10collective13CollectiveMmaINS1_39MainloopSm90ArrayTmaGmmaWarpSpecializedILi2ENS6_IJNS5_1CILi2EEENSC_ILi1EEESE_EEENS1_40KernelPtrArrayTmaWarpSpecializedPingpongEEENS6_IJNSC_ILi128EEENSC_ILi256EEESI_EEENS_6half_tEPNS6_IJlSE_NSC_ILi0EEEEEESL_SO_NS5_8TiledMMAINS5_8MMA_AtomIJNS5_4SM904GMMA26MMA_64x256x16_F32F16F16_SSILNSS_5MajorE0ELSU_0ELNSS_7ScaleInE1ELSV_1EEEEEENS5_6LayoutINS6_IJSE_SE_SE_EEENS6_IJSM_SM_SM_EEEEENS6_IJNS5_10UnderscoreES12_S12_EEEEENS5_13SM90_TMA_LOADENS5_14ComposedLayoutINS5_7SwizzleILi3ELi4ELi3EEENS5_18smem_ptr_flag_bitsILi16EEENSY_INS6_IJNSC_ILi8EEENSC_ILi64EEEEEENS6_IJS1C_SE_EEEEEEEvNS5_8identityENS5_23SM90_TMA_LOAD_MULTICASTES1G_vS1H_EENS_8epilogue10collective18CollectiveEpilogueINS1K_30Sm90PtrArrayTmaWarpSpecializedILi4ELi2ELi16ELb1ELb0ELi2EEEJSK_NS6_IJS1C_NSC_ILi32EEEEEESL_PNS6_IJSE_lSM_EEESL_S1S_NS1K_6fusion15FusionCallbacksIS1O_NS1T_17LinearCombinationISL_fSL_fLNS_15FloatRoundStyleE2EEESK_S1Q_JEEES15_NS16_IS18_S1A_NSY_INS6_IJS1C_S1B_EEENS6_IJSE_S1C_EEEEEEENS5_17SM75_U16x8_LDSM_TENS5_14SM90_TMA_STOREES22_NS5_17SM90_U16x8_STSM_TENS5_9Copy_AtomIJNS5_17SM90_U32x4_STSM_NESL_EEEvEEEvvEEEEvNT_6ParamsE,"aw",@nobits
	.sectionflags	@""
	.align	16
	.zero		1024


//--------------------- .nv.shared.reserved.0     --------------------------
	.section	.nv.shared.reserved.0,"aw",@nobits
	.weak		__nv_reservedSMEM_offset_0_alias
	.size		__nv_reservedSMEM_offset_0_alias, 0, 0
	.other		__nv_reservedSMEM_offset_0_alias,@"STO_CUDA_RESERVED_SHARED STV_DEFAULT"
__nv_reservedSMEM_offset_0_alias:
	.zero		0


//--------------------- .nv.global                --------------------------
	.section	.nv.global,"aw",@nobits
.nv.global:
	.type		_ZN39_INTERNAL_15c5615f_4_k_cu_7d6f5553_27924cute1_E,@object
	.size		_ZN39_INTERNAL_15c5615f_4_k_cu_7d6f5553_27924cute1_E,(_ZN39_INTERNAL_15c5615f_4_k_cu_7d6f5553_27924cuda3std3__45__cpo6cbeginE - _ZN39_INTERNAL_15c5615f_4_k_cu_7d6f5553_27924cute1_E)
_ZN39_INTERNAL_15c5615f_4_k_cu_7d6f5553_27924cute1_E:
	.zero		1
	.type		_ZN39_INTERNAL_15c5615f_4_k_cu_7d6f5553_27924cuda3std3__45__cpo6cbeginE,@object
	.size		_ZN39_INTERNAL_15c5615f_4_k_cu_7d6f5553_27924cuda3std3__45__cpo6cbeginE,(_ZN39_INTERNAL_15c5615f_4_k_cu_7d6f5553_27924cuda3std3__48in_placeE - _ZN39_INTERNAL_15c5615f_4_k_cu_7d6f5553_27924cuda3std3__45__cpo6cbeginE)
_ZN39_INTERNAL_15c5615f_4_k_cu_7d6f5553_27924cuda3std3__45__cpo6cbeginE:
	.zero		1
	.type		_ZN39_INTERNAL_15c5615f_4_k_cu_7d6f5553_27924cuda3std3__48in_placeE,@object
	.size		_ZN39_INTERNAL_15c5615f_4_k_cu_7d6f5553_27924cuda3std3__48in_placeE,(_ZN39_INTERNAL_15c5615f_4_k_cu_7d6f5553_27924cuda3std6ranges3__45__cpo9iter_moveE - _ZN39_INTERNAL_15c5615f_4_k_cu_7d6f5553_27924cuda3std3__48in_placeE)
_ZN39_INTERNAL_15c5615f_4_k_cu_7d6f5553_27924cuda3std3__48in_placeE:
	.zero		1
	.type		_ZN39_INTERNAL_15c5615f_4_k_cu_7d6f5553_27924cuda3std6ranges3__45__cpo9iter_moveE,@object
	.size		_ZN39_INTERNAL_15c5615f_4_k_cu_7d6f5553_27924cuda3std6ranges3__45__cpo9iter_moveE,(_ZN39_INTERNAL_15c5615f_4_k_cu_7d6f5553_27924cuda3std3__45__cpo5beginE - _ZN39_INTERNAL_15c5615f_4_k_cu_7d6f5553_27924cuda3std6ranges3__45__cpo9iter_moveE)
_ZN39_INTERNAL_15c5615f_4_k_cu_7d6f5553_27924cuda3std6ranges3__45__cpo9iter_moveE:
	.zero		1
	.type		_ZN39_INTERNAL_15c5615f_4_k_cu_7d6f5553_27924cuda3std3__45__cpo5beginE,@object
	.size		_ZN39_INTERNAL_15c5615f_4_k_cu_7d6f5553_27924cuda3std3__45__cpo5beginE,(_ZN39_INTERNAL_15c5615f_4_k_cu_7d6f5553_27924cuda3std3__441_GLOBAL__N__15c5615f_4_k_cu_7d6f5553_27926ignoreE - _ZN39_INTERNAL_15c5615f_4_k_cu_7d6f5553_27924cuda3std3__45__cpo5beginE)
_ZN39_INTERNAL_15c5615f_4_k_cu_7d6f5553_27924cuda3std3__45__cpo5beginE:
	.zero		1
	.type		_ZN39_INTERNAL_15c5615f_4_k_cu_7d6f5553_27924cuda3std3__441_GLOBAL__N__15c5615f_4_k_cu_7d6f5553_27926ignoreE,@object
	.size		_ZN39_INTERNAL_15c5615f_4_k_cu_7d6f5553_27924cuda3std3__441_GLOBAL__N__15c5615f_4_k_cu_7d6f5553_27926ignoreE,(_ZN39_INTERNAL_15c5615f_4_k_cu_7d6f5553_27924cute7productE - _ZN39_INTERNAL_15c5615f_4_k_cu_7d6f5553_27924cuda3std3__441_GLOBAL__N__15c5615f_4_k_cu_7d6f5553_27926ignoreE)
_ZN39_INTERNAL_15c5615f_4_k_cu_7d6f5553_27924cuda3std3__441_GLOBAL__N__15c5615f_4_k_cu_7d6f5553_27926ignoreE:
	.zero		1
	.type		_ZN39_INTERNAL_15c5615f_4_k_cu_7d6f5553_27924cute7productE,@object
	.size		_ZN39_INTERNAL_15c5615f_4_k_cu_7d6f5553_27924cute7productE,(_ZN39_INTERNAL_15c5615f_4_k_cu_7d6f5553_27924cuda3std3__45__cpo3endE - _ZN39_INTERNAL_15c5615f_4_k_cu_7d6f5553_27924cute7productE)
_ZN39_INTERNAL_15c5615f_4_k_cu_7d6f5553_27924cute7productE:
	.zero		1
	.type		_ZN39_INTERNAL_15c5615f_4_k_cu_7d6f5553_27924cuda3std3__45__cpo3endE,@object
	.size		_ZN39_INTERNAL_15c5615f_4_k_cu_7d6f5553_27924cuda3std3__45__cpo3endE,(_ZN39_INTERNAL_15c5615f_4_k_cu_7d6f5553_27924cuda3std3__419piecewise_constructE - _ZN39_INTERNAL_15c5615f_4_k_cu_7d6f5553_27924cuda3std3__45__cpo3endE)
_ZN39_INTERNAL_15c5615f_4_k_cu_7d6f5553_27924cuda3std3__45__cpo3endE:
	.zero		1
	.type		_ZN39_INTERNAL_15c5615f_4_k_cu_7d6f5553_27924cuda3std3__419piecewise_constructE,@object
	.size		_ZN39_INTERNAL_15c5615f_4_k_cu_7d6f5553_27924cuda3std3__419piecewise_constructE,(_ZN39_INTERNAL_15c5615f_4_k_cu_7d6f5553_27924cuda3std3__45__cpo4cendE - _ZN39_INTERNAL_15c5615f_4_k_cu_7d6f5553_27924cuda3std3__419piecewise_constructE)
_ZN39_INTERNAL_15c5615f_4_k_cu_7d6f5553_27924cuda3std3__419piecewise_constructE:
	.zero		1
	.type		_ZN39_INTERNAL_15c5615f_4_k_cu_7d6f5553_27924cuda3std3__45__cpo4cendE,@object
	.size		_ZN39_INTERNAL_15c5615f_4_k_cu_7d6f5553_27924cuda3std3__45__cpo4cendE,(_ZN39_INTERNAL_15c5615f_4_k_cu_7d6f5553_27924cuda3std6ranges3__45__cpo4swapE - _ZN39_INTERNAL_15c5615f_4_k_cu_7d6f5553_27924cuda3std3__45__cpo4cendE)
_ZN39_INTERNAL_15c5615f_4_k_cu_7d6f5553_27924cuda3std3__45__cpo4cendE:
	.zero		1
	.type		_ZN39_INTERNAL_15c5615f_4_k_cu_7d6f5553_27924cuda3std6ranges3__45__cpo4swapE,@object
	.size		_ZN39_INTERNAL_15c5615f_4_k_cu_7d6f5553_27924cuda3std6ranges3__45__cpo4swapE,(.L_8 - _ZN39_INTERNAL_15c5615f_4_k_cu_7d6f5553_27924cuda3std6ranges3__45__cpo4swapE)
_ZN39_INTERNAL_15c5615f_4_k_cu_7d6f5553_27924cuda3std6ranges3__45__cpo4swapE:
	.zero		1
.L_8:


//--------------------- .nv.constant0._ZN7cutlass13device_kernelINS_4gemm6kernel13GemmUniversalINS1_17GroupProblemShapeIN4cute5tupleIJiiiEEEEENS1_10collective13CollectiveMmaINS1_39MainloopSm90ArrayTmaGmmaWarpSpecializedILi2ENS6_IJNS5_1CILi2EEENSC_ILi1EEESE_EEENS1_40KernelPtrArrayTmaWarpSpecializedPingpongEEENS6_IJNSC_ILi128EEENSC_ILi256EEESI_EEENS_6half_tEPNS6_IJlSE_NSC_ILi0EEEEEESL_SO_NS5_8TiledMMAINS5_8MMA_AtomIJNS5_4SM904GMMA26MMA_64x256x16_F32F16F16_SSILNSS_5MajorE0ELSU_0ELNSS_7ScaleInE1ELSV_1EEEEEENS5_6LayoutINS6_IJSE_SE_SE_EEENS6_IJSM_SM_SM_EEEEENS6_IJNS5_10UnderscoreES12_S12_EEEEENS5_13SM90_TMA_LOADENS5_14ComposedLayoutINS5_7SwizzleILi3ELi4ELi3EEENS5_18smem_ptr_flag_bitsILi16EEENSY_INS6_IJNSC_ILi8EEENSC_ILi64EEEEEENS6_IJS1C_SE_EEEEEEEvNS5_8identityENS5_23SM90_TMA_LOAD_MULTICASTES1G_vS1H_EENS_8epilogue10collective18CollectiveEpilogueINS1K_30Sm90PtrArrayTmaWarpSpecializedILi4ELi2ELi16ELb1ELb0ELi2EEEJSK_NS6_IJS1C_NSC_ILi32EEEEEESL_PNS6_IJSE_lSM_EEESL_S1S_NS1K_6fusion15FusionCallbacksIS1O_NS1T_17LinearCombinationISL_fSL_fLNS_15FloatRoundStyleE2EEESK_S1Q_JEEES15_NS16_IS18_S1A_NSY_INS6_IJS1C_S1B_EEENS6_IJSE_S1C_EEEEEEENS5_17SM75_U16x8_LDSM_TENS5_14SM90_TMA_STOREES22_NS5_17SM90_U16x8_STSM_TENS5_9Copy_AtomIJNS5_17SM90_U32x4_STSM_NESL_EEEvEEEvvEEEEvNT_6ParamsE --------------------------
	.section	.nv.constant0._ZN7cutlass13device_kernelINS_4gemm6kernel13GemmUniversalINS1_17GroupProblemShapeIN4cute5tupleIJiiiEEEEENS1_10collective13CollectiveMmaINS1_39MainloopSm90ArrayTmaGmmaWarpSpecializedILi2ENS6_IJNS5_1CILi2EEENSC_ILi1EEESE_EEENS1_40KernelPtrArrayTmaWarpSpecializedPingpongEEENS6_IJNSC_ILi128EEENSC_ILi256EEESI_EEENS_6half_tEPNS6_IJlSE_NSC_ILi0EEEEEESL_SO_NS5_8TiledMMAINS5_8MMA_AtomIJNS5_4SM904GMMA26MMA_64x256x16_F32F16F16_SSILNSS_5MajorE0ELSU_0ELNSS_7ScaleInE1ELSV_1EEEEEENS5_6LayoutINS6_IJSE_SE_SE_EEENS6_IJSM_SM_SM_EEEEENS6_IJNS5_10UnderscoreES12_S12_EEEEENS5_13SM90_TMA_LOADENS5_14ComposedLayoutINS5_7SwizzleILi3ELi4ELi3EEENS5_18smem_ptr_flag_bitsILi16EEENSY_INS6_IJNSC_ILi8EEENSC_ILi64EEEEEENS6_IJS1C_SE_EEEEEEEvNS5_8identityENS5_23SM90_TMA_LOAD_MULTICASTES1G_vS1H_EENS_8epilogue10collective18CollectiveEpilogueINS1K_30Sm90PtrArrayTmaWarpSpecializedILi4ELi2ELi16ELb1ELb0ELi2EEEJSK_NS6_IJS1C_NSC_ILi32EEEEEESL_PNS6_IJSE_lSM_EEESL_S1S_NS1K_6fusion15FusionCallbacksIS1O_NS1T_17LinearCombinationISL_fSL_fLNS_15FloatRoundStyleE2EEESK_S1Q_JEEES15_NS16_IS18_S1A_NSY_INS6_IJS1C_S1B_EEENS6_IJSE_S1C_EEEEEEENS5_17SM75_U16x8_LDSM_TENS5_14SM90_TMA_STOREES22_NS5_17SM90_U16x8_STSM_TENS5_9Copy_AtomIJNS5_17SM90_U32x4_STSM_NESL_EEEvEEEvvEEEEvNT_6ParamsE,"a",@progbits
	.sectionflags	@""
	.align	4
.nv.constant0._ZN7cutlass13device_kernelINS_4gemm6kernel13GemmUniversalINS1_17GroupProblemShapeIN4cute5tupleIJiiiEEEEENS1_10collective13CollectiveMmaINS1_39MainloopSm90ArrayTmaGmmaWarpSpecializedILi2ENS6_IJNS5_1CILi2EEENSC_ILi1EEESE_EEENS1_40KernelPtrArrayTmaWarpSpecializedPingpongEEENS6_IJNSC_ILi128EEENSC_ILi256EEESI_EEENS_6half_tEPNS6_IJlSE_NSC_ILi0EEEEEESL_SO_NS5_8TiledMMAINS5_8MMA_AtomIJNS5_4SM904GMMA26MMA_64x256x16_F32F16F16_SSILNSS_5MajorE0ELSU_0ELNSS_7ScaleInE1ELSV_1EEEEEENS5_6LayoutINS6_IJSE_SE_SE_EEENS6_IJSM_SM_SM_EEEEENS6_IJNS5_10UnderscoreES12_S12_EEEEENS5_13SM90_TMA_LOADENS5_14ComposedLayoutINS5_7SwizzleILi3ELi4ELi3EEENS5_18smem_ptr_flag_bitsILi16EEENSY_INS6_IJNSC_ILi8EEENSC_ILi64EEEEEENS6_IJS1C_SE_EEEEEEEvNS5_8identityENS5_23SM90_TMA_LOAD_MULTICASTES1G_vS1H_EENS_8epilogue10collective18CollectiveEpilogueINS1K_30Sm90PtrArrayTmaWarpSpecializedILi4ELi2ELi16ELb1ELb0ELi2EEEJSK_NS6_IJS1C_NSC_ILi32EEEEEESL_PNS6_IJSE_lSM_EEESL_S1S_NS1K_6fusion15FusionCallbacksIS1O_NS1T_17LinearCombinationISL_fSL_fLNS_15FloatRoundStyleE2EEESK_S1Q_JEEES15_NS16_IS18_S1A_NSY_INS6_IJS1C_S1B_EEENS6_IJSE_S1C_EEEEEEENS5_17SM75_U16x8_LDSM_TENS5_14SM90_TMA_STOREES22_NS5_17SM90_U16x8_STSM_TENS5_9Copy_AtomIJNS5_17SM90_U32x4_STSM_NESL_EEEvEEEvvEEEEvNT_6ParamsE:
	.zero		2432


//--------------------- SYMBOLS --------------------------

	.type		.nv.reservedSmem.offset0,@object
	.size		.nv.reservedSmem.offset0,0x4
	.type		__assertfail,@function
